//
// Generated by NVIDIA NVVM Compiler
//
// Compiler Build ID: CL-36424714
// Cuda compilation tools, release 13.0, V13.0.88
// Based on NVVM 20.0.0
//

.version 9.0
.target sm_100
.address_size 64

	// .globl	_Z18analyze_score_treePiS_
.const .align 1 .b8 bad_board[33];
.global .align 1 .b8 outputBoard[33];
// _ZZ18analyze_score_treePiS_E6scores has been demoted
// _ZZ18analyze_score_treePiS_E7invalid has been demoted
// _ZZ18analyze_board_treeP5BoardPiE6scores has been demoted
// _ZZ18analyze_board_treeP5BoardPiE7invalid has been demoted
// _ZZ6expandP5BoardS0_iE1B has been demoted

.visible .entry _Z18analyze_score_treePiS_(
	.param .u64 .ptr .align 1 _Z18analyze_score_treePiS__param_0,
	.param .u64 .ptr .align 1 _Z18analyze_score_treePiS__param_1
)
{
	.reg .pred 	%p<11>;
	.reg .b16 	%rs<6>;
	.reg .b32 	%r<109>;
	.reg .b64 	%rd<9>;
	// demoted variable
	.shared .align 4 .b8 _ZZ18analyze_score_treePiS_E6scores[2048];
	// demoted variable
	.shared .align 1 .b8 _ZZ18analyze_score_treePiS_E7invalid[512];
	ld.param.u64 	%rd2, [_Z18analyze_score_treePiS__param_0];
	ld.param.u64 	%rd1, [_Z18analyze_score_treePiS__param_1];
	cvta.to.global.u64 	%rd3, %rd2;
	mov.u32 	%r1, %tid.x;
	cvt.u16.u32 	%rs2, %r1;
	mul.hi.u16 	%rs3, %rs2, 2979;
	cvt.u32.u16 	%r2, %rs3;
	mul.lo.s16 	%rs4, %rs3, 22;
	sub.s16 	%rs1, %rs2, %rs4;
	mov.u32 	%r4, %ctaid.x;
	mov.u32 	%r5, %ctaid.y;
	mov.u32 	%r6, %nctaid.x;
	mad.lo.s32 	%r3, %r5, %r6, %r4;
	mov.u32 	%r7, %ntid.x;
	mad.lo.s32 	%r8, %r3, %r7, %r1;
	mul.wide.u32 	%rd4, %r8, 4;
	add.s64 	%rd5, %rd3, %rd4;
	ld.global.u32 	%r9, [%rd5];
	shl.b32 	%r10, %r1, 2;
	mov.u32 	%r11, _ZZ18analyze_score_treePiS_E6scores;
	add.s32 	%r12, %r11, %r10;
	st.shared.u32 	[%r12], %r9;
	setp.gt.s32 	%p1, %r9, 20000;
	selp.u16 	%rs5, 1, 0, %p1;
	mov.u32 	%r13, _ZZ18analyze_score_treePiS_E7invalid;
	add.s32 	%r14, %r13, %r1;
	st.shared.u8 	[%r14], %rs5;
	setp.gt.u16 	%p2, %rs1, 10;
	@%p2 bra 	$L__BB0_2;
	mul.wide.u16 	%r15, %rs1, 2;
	add.s32 	%r16, %r15, %r2;
	shl.b32 	%r17, %r16, 2;
	add.s32 	%r19, %r11, %r17;
	ld.shared.u32 	%r20, [%r19];
	ld.shared.u32 	%r21, [%r19+4];
	min.s32 	%r22, %r20, %r21;
	st.shared.u32 	[%r19], %r22;
$L__BB0_2:
	setp.gt.u16 	%p3, %rs1, 4;
	@%p3 bra 	$L__BB0_4;
	mul.wide.u16 	%r23, %rs1, 4;
	add.s32 	%r24, %r23, %r2;
	shl.b32 	%r25, %r24, 2;
	add.s32 	%r27, %r11, %r25;
	ld.shared.u32 	%r28, [%r27];
	ld.shared.u32 	%r29, [%r27+8];
	min.s32 	%r30, %r28, %r29;
	st.shared.u32 	[%r27], %r30;
$L__BB0_4:
	setp.gt.u16 	%p4, %rs1, 2;
	@%p4 bra 	$L__BB0_6;
	mul.wide.u16 	%r31, %rs1, 8;
	add.s32 	%r32, %r31, %r2;
	shl.b32 	%r33, %r32, 2;
	add.s32 	%r35, %r11, %r33;
	ld.shared.u32 	%r36, [%r35];
	ld.shared.u32 	%r37, [%r35+16];
	min.s32 	%r38, %r36, %r37;
	st.shared.u32 	[%r35], %r38;
$L__BB0_6:
	setp.ne.s16 	%p5, %rs1, 0;
	@%p5 bra 	$L__BB0_8;
	shl.b32 	%r39, %r2, 2;
	add.s32 	%r41, %r11, %r39;
	ld.shared.u32 	%r42, [%r41];
	ld.shared.u32 	%r43, [%r41+32];
	min.s32 	%r44, %r42, %r43;
	ld.shared.u32 	%r45, [%r41+64];
	min.s32 	%r46, %r44, %r45;
	st.shared.u32 	[%r41], %r46;
$L__BB0_8:
	setp.gt.u32 	%p6, %r1, 241;
	@%p6 bra 	$L__BB0_10;
	mul.lo.s32 	%r47, %r2, 44;
	add.s32 	%r49, %r13, %r47;
	ld.shared.s8 	%r50, [%r49];
	shl.b32 	%r51, %r47, 2;
	add.s32 	%r53, %r11, %r51;
	ld.shared.u32 	%r54, [%r53];
	mad.lo.s32 	%r55, %r50, -2000000, %r54;
	ld.shared.s8 	%r56, [%r49+22];
	ld.shared.u32 	%r57, [%r53+88];
	mad.lo.s32 	%r58, %r56, -2000000, %r57;
	max.s32 	%r59, %r55, %r58;
	st.shared.u32 	[%r53], %r59;
$L__BB0_10:
	setp.gt.u32 	%p7, %r1, 109;
	@%p7 bra 	$L__BB0_12;
	mul.lo.s32 	%r60, %r2, 88;
	add.s32 	%r62, %r13, %r60;
	ld.shared.s8 	%r63, [%r62];
	shl.b32 	%r64, %r60, 2;
	add.s32 	%r66, %r11, %r64;
	ld.shared.u32 	%r67, [%r66];
	mad.lo.s32 	%r68, %r63, -2000000, %r67;
	ld.shared.s8 	%r69, [%r62+44];
	ld.shared.u32 	%r70, [%r66+176];
	mad.lo.s32 	%r71, %r69, -2000000, %r70;
	max.s32 	%r72, %r68, %r71;
	st.shared.u32 	[%r66], %r72;
$L__BB0_12:
	setp.gt.u32 	%p8, %r1, 65;
	@%p8 bra 	$L__BB0_14;
	mul.lo.s32 	%r73, %r2, 176;
	add.s32 	%r75, %r13, %r73;
	ld.shared.s8 	%r76, [%r75];
	shl.b32 	%r77, %r73, 2;
	add.s32 	%r79, %r11, %r77;
	ld.shared.u32 	%r80, [%r79];
	mad.lo.s32 	%r81, %r76, -2000000, %r80;
	ld.shared.s8 	%r82, [%r75+88];
	ld.shared.u32 	%r83, [%r79+352];
	mad.lo.s32 	%r84, %r82, -2000000, %r83;
	max.s32 	%r85, %r81, %r84;
	st.shared.u32 	[%r79], %r85;
$L__BB0_14:
	setp.gt.u32 	%p9, %r1, 21;
	@%p9 bra 	$L__BB0_16;
	mul.lo.s32 	%r86, %r2, 352;
	add.s32 	%r88, %r13, %r86;
	ld.shared.s8 	%r89, [%r88];
	shl.b32 	%r90, %r86, 2;
	add.s32 	%r92, %r11, %r90;
	ld.shared.u32 	%r93, [%r92];
	mad.lo.s32 	%r94, %r89, -2000000, %r93;
	ld.shared.s8 	%r95, [%r88+176];
	ld.shared.u32 	%r96, [%r92+704];
	mad.lo.s32 	%r97, %r95, -2000000, %r96;
	max.s32 	%r98, %r94, %r97;
	st.shared.u32 	[%r92], %r98;
	add.s32 	%r99, %r88, %r86;
	ld.shared.s8 	%r100, [%r99];
	mad.lo.s32 	%r101, %r2, 1408, %r92;
	ld.shared.u32 	%r102, [%r101];
	mad.lo.s32 	%r103, %r100, -2000000, %r102;
	ld.shared.s8 	%r104, [%r99+352];
	ld.shared.u32 	%r105, [%r101+1408];
	mad.lo.s32 	%r106, %r104, -2000000, %r105;
	max.s32 	%r107, %r103, %r106;
	st.shared.u32 	[%r101], %r107;
$L__BB0_16:
	setp.ne.s32 	%p10, %r1, 0;
	@%p10 bra 	$L__BB0_18;
	ld.shared.u32 	%r108, [_ZZ18analyze_score_treePiS_E6scores];
	cvta.to.global.u64 	%rd6, %rd1;
	mul.wide.u32 	%rd7, %r3, 4;
	add.s64 	%rd8, %rd6, %rd7;
	st.global.u32 	[%rd8], %r108;
$L__BB0_18:
	ret;

}
	// .globl	_Z18analyze_board_treeP5BoardPi
.visible .entry _Z18analyze_board_treeP5BoardPi(
	.param .u64 .ptr .align 1 _Z18analyze_board_treeP5BoardPi_param_0,
	.param .u64 .ptr .align 1 _Z18analyze_board_treeP5BoardPi_param_1
)
{
	.reg .pred 	%p<34>;
	.reg .b16 	%rs<86>;
	.reg .b32 	%r<212>;
	.reg .b64 	%rd<13>;
	// demoted variable
	.shared .align 4 .b8 _ZZ18analyze_board_treeP5BoardPiE6scores[2048];
	// demoted variable
	.shared .align 1 .b8 _ZZ18analyze_board_treeP5BoardPiE7invalid[512];
	ld.param.u64 	%rd5, [_Z18analyze_board_treeP5BoardPi_param_0];
	ld.param.u64 	%rd4, [_Z18analyze_board_treeP5BoardPi_param_1];
	cvta.to.global.u64 	%rd6, %rd5;
	mov.u32 	%r1, %tid.x;
	cvt.u16.u32 	%rs10, %r1;
	mul.hi.u16 	%rs11, %rs10, 2979;
	cvt.u32.u16 	%r2, %rs11;
	mul.lo.s16 	%rs12, %rs11, 22;
	sub.s16 	%rs1, %rs10, %rs12;
	mov.u32 	%r52, %ctaid.x;
	mov.u32 	%r53, %ctaid.y;
	mov.u32 	%r54, %nctaid.x;
	mad.lo.s32 	%r3, %r53, %r54, %r52;
	mov.u32 	%r55, %ntid.x;
	mad.lo.s32 	%r56, %r3, %r55, %r1;
	mul.wide.u32 	%rd7, %r56, 33;
	add.s64 	%rd8, %rd7, %rd6;
	add.s64 	%rd12, %rd8, 3;
	mov.b32 	%r186, 1;
	mov.b32 	%r184, 0;
	mov.u32 	%r211, %r184;
	mov.u32 	%r209, %r186;
$L__BB1_1:
	ld.global.u8 	%rs2, [%rd12+-3];
	add.s16 	%rs13, %rs2, -1;
	and.b16  	%rs14, %rs13, 255;
	setp.gt.u16 	%p1, %rs14, 3;
	@%p1 bra 	$L__BB1_3;
	add.s16 	%rs19, %rs2, 1;
	and.b16  	%rs20, %rs19, 254;
	shr.u16 	%rs21, %rs20, 1;
	cvt.u32.u16 	%r60, %rs21;
	add.s32 	%r211, %r211, %r60;
	mov.b32 	%r186, 0;
	bra.uni 	$L__BB1_5;
$L__BB1_3:
	setp.eq.s16 	%p2, %rs2, 0;
	@%p2 bra 	$L__BB1_5;
	add.s16 	%rs16, %rs2, -3;
	and.b16  	%rs17, %rs16, 254;
	shr.u16 	%rs18, %rs17, 1;
	cvt.u32.u16 	%r58, %rs18;
	sub.s32 	%r211, %r211, %r58;
	mov.b32 	%r209, 0;
$L__BB1_5:
	ld.global.u8 	%rs3, [%rd12+-2];
	add.s16 	%rs22, %rs3, -1;
	and.b16  	%rs23, %rs22, 255;
	setp.lt.u16 	%p3, %rs23, 4;
	@%p3 bra 	$L__BB1_8;
	setp.eq.s16 	%p4, %rs3, 0;
	@%p4 bra 	$L__BB1_9;
	add.s16 	%rs25, %rs3, -3;
	and.b16  	%rs26, %rs25, 254;
	shr.u16 	%rs27, %rs26, 1;
	cvt.u32.u16 	%r62, %rs27;
	sub.s32 	%r211, %r211, %r62;
	mov.b32 	%r209, 0;
	bra.uni 	$L__BB1_9;
$L__BB1_8:
	add.s16 	%rs28, %rs3, 1;
	and.b16  	%rs29, %rs28, 254;
	shr.u16 	%rs30, %rs29, 1;
	cvt.u32.u16 	%r64, %rs30;
	add.s32 	%r211, %r211, %r64;
	mov.b32 	%r186, 0;
$L__BB1_9:
	ld.global.u8 	%rs4, [%rd12+-1];
	add.s16 	%rs31, %rs4, -1;
	and.b16  	%rs32, %rs31, 255;
	setp.lt.u16 	%p5, %rs32, 4;
	@%p5 bra 	$L__BB1_12;
	setp.eq.s16 	%p6, %rs4, 0;
	@%p6 bra 	$L__BB1_13;
	add.s16 	%rs34, %rs4, -3;
	and.b16  	%rs35, %rs34, 254;
	shr.u16 	%rs36, %rs35, 1;
	cvt.u32.u16 	%r66, %rs36;
	sub.s32 	%r211, %r211, %r66;
	mov.b32 	%r209, 0;
	bra.uni 	$L__BB1_13;
$L__BB1_12:
	add.s16 	%rs37, %rs4, 1;
	and.b16  	%rs38, %rs37, 254;
	shr.u16 	%rs39, %rs38, 1;
	cvt.u32.u16 	%r68, %rs39;
	add.s32 	%r211, %r211, %r68;
	mov.b32 	%r186, 0;
$L__BB1_13:
	ld.global.u8 	%rs5, [%rd12];
	add.s16 	%rs40, %rs5, -1;
	and.b16  	%rs41, %rs40, 255;
	setp.lt.u16 	%p7, %rs41, 4;
	@%p7 bra 	$L__BB1_16;
	setp.eq.s16 	%p8, %rs5, 0;
	@%p8 bra 	$L__BB1_17;
	add.s16 	%rs43, %rs5, -3;
	and.b16  	%rs44, %rs43, 254;
	shr.u16 	%rs45, %rs44, 1;
	cvt.u32.u16 	%r70, %rs45;
	sub.s32 	%r211, %r211, %r70;
	mov.b32 	%r209, 0;
	bra.uni 	$L__BB1_17;
$L__BB1_16:
	add.s16 	%rs46, %rs5, 1;
	and.b16  	%rs47, %rs46, 254;
	shr.u16 	%rs48, %rs47, 1;
	cvt.u32.u16 	%r72, %rs48;
	add.s32 	%r211, %r211, %r72;
	mov.b32 	%r186, 0;
$L__BB1_17:
	ld.global.u8 	%rs6, [%rd12+1];
	add.s16 	%rs49, %rs6, -1;
	and.b16  	%rs50, %rs49, 255;
	setp.lt.u16 	%p9, %rs50, 4;
	@%p9 bra 	$L__BB1_20;
	setp.eq.s16 	%p10, %rs6, 0;
	@%p10 bra 	$L__BB1_21;
	add.s16 	%rs52, %rs6, -3;
	and.b16  	%rs53, %rs52, 254;
	shr.u16 	%rs54, %rs53, 1;
	cvt.u32.u16 	%r74, %rs54;
	sub.s32 	%r211, %r211, %r74;
	mov.b32 	%r209, 0;
	bra.uni 	$L__BB1_21;
$L__BB1_20:
	add.s16 	%rs55, %rs6, 1;
	and.b16  	%rs56, %rs55, 254;
	shr.u16 	%rs57, %rs56, 1;
	cvt.u32.u16 	%r76, %rs57;
	add.s32 	%r211, %r211, %r76;
	mov.b32 	%r186, 0;
$L__BB1_21:
	ld.global.u8 	%rs7, [%rd12+2];
	add.s16 	%rs58, %rs7, -1;
	and.b16  	%rs59, %rs58, 255;
	setp.lt.u16 	%p11, %rs59, 4;
	@%p11 bra 	$L__BB1_24;
	setp.eq.s16 	%p12, %rs7, 0;
	@%p12 bra 	$L__BB1_25;
	add.s16 	%rs61, %rs7, -3;
	and.b16  	%rs62, %rs61, 254;
	shr.u16 	%rs63, %rs62, 1;
	cvt.u32.u16 	%r78, %rs63;
	sub.s32 	%r211, %r211, %r78;
	mov.b32 	%r209, 0;
	bra.uni 	$L__BB1_25;
$L__BB1_24:
	add.s16 	%rs64, %rs7, 1;
	and.b16  	%rs65, %rs64, 254;
	shr.u16 	%rs66, %rs65, 1;
	cvt.u32.u16 	%r80, %rs66;
	add.s32 	%r211, %r211, %r80;
	mov.b32 	%r186, 0;
$L__BB1_25:
	ld.global.u8 	%rs8, [%rd12+3];
	add.s16 	%rs67, %rs8, -1;
	and.b16  	%rs68, %rs67, 255;
	setp.lt.u16 	%p13, %rs68, 4;
	@%p13 bra 	$L__BB1_28;
	setp.eq.s16 	%p14, %rs8, 0;
	@%p14 bra 	$L__BB1_29;
	add.s16 	%rs70, %rs8, -3;
	and.b16  	%rs71, %rs70, 254;
	shr.u16 	%rs72, %rs71, 1;
	cvt.u32.u16 	%r82, %rs72;
	sub.s32 	%r211, %r211, %r82;
	mov.b32 	%r209, 0;
	bra.uni 	$L__BB1_29;
$L__BB1_28:
	add.s16 	%rs73, %rs8, 1;
	and.b16  	%rs74, %rs73, 254;
	shr.u16 	%rs75, %rs74, 1;
	cvt.u32.u16 	%r84, %rs75;
	add.s32 	%r211, %r211, %r84;
	mov.b32 	%r186, 0;
$L__BB1_29:
	ld.global.u8 	%rs9, [%rd12+4];
	add.s16 	%rs76, %rs9, -1;
	and.b16  	%rs77, %rs76, 255;
	setp.lt.u16 	%p15, %rs77, 4;
	@%p15 bra 	$L__BB1_32;
	setp.eq.s16 	%p16, %rs9, 0;
	@%p16 bra 	$L__BB1_33;
	add.s16 	%rs79, %rs9, -3;
	and.b16  	%rs80, %rs79, 254;
	shr.u16 	%rs81, %rs80, 1;
	cvt.u32.u16 	%r86, %rs81;
	sub.s32 	%r211, %r211, %r86;
	mov.b32 	%r209, 0;
	bra.uni 	$L__BB1_33;
$L__BB1_32:
	add.s16 	%rs82, %rs9, 1;
	and.b16  	%rs83, %rs82, 254;
	shr.u16 	%rs84, %rs83, 1;
	cvt.u32.u16 	%r88, %rs84;
	add.s32 	%r211, %r211, %r88;
	mov.b32 	%r186, 0;
$L__BB1_33:
	add.s32 	%r184, %r184, 1;
	add.s64 	%rd12, %rd12, 8;
	setp.ne.s32 	%p17, %r184, 4;
	@%p17 bra 	$L__BB1_1;
	sub.s32 	%r89, %r186, %r209;
	mad.lo.s32 	%r90, %r89, 10000, %r211;
	setp.eq.s32 	%p18, %r186, 0;
	setp.eq.s32 	%p19, %r209, 0;
	selp.b32 	%r91, %r90, 0, %p19;
	selp.b32 	%r92, %r90, %r91, %p18;
	setp.ne.s32 	%p20, %r186, 0;
	setp.ne.s32 	%p21, %r209, 0;
	selp.b32 	%r93, 1000000, 0, %p21;
	selp.b32 	%r94, %r93, 0, %p20;
	add.s32 	%r95, %r92, %r94;
	shl.b32 	%r96, %r1, 2;
	mov.u32 	%r97, _ZZ18analyze_board_treeP5BoardPiE6scores;
	add.s32 	%r98, %r97, %r96;
	st.shared.u32 	[%r98], %r95;
	setp.gt.s32 	%p22, %r95, 20000;
	selp.u16 	%rs85, 1, 0, %p22;
	mov.u32 	%r99, _ZZ18analyze_board_treeP5BoardPiE7invalid;
	add.s32 	%r100, %r99, %r1;
	st.shared.u8 	[%r100], %rs85;
	setp.gt.u16 	%p23, %rs1, 10;
	@%p23 bra 	$L__BB1_36;
	mul.wide.u16 	%r101, %rs1, 2;
	add.s32 	%r102, %r101, %r2;
	shl.b32 	%r103, %r102, 2;
	add.s32 	%r105, %r97, %r103;
	ld.shared.u32 	%r106, [%r105];
	ld.shared.u32 	%r107, [%r105+4];
	min.s32 	%r108, %r106, %r107;
	st.shared.u32 	[%r105], %r108;
$L__BB1_36:
	bar.sync 	0;
	setp.gt.u16 	%p24, %rs1, 4;
	@%p24 bra 	$L__BB1_38;
	mul.wide.u16 	%r109, %rs1, 4;
	add.s32 	%r110, %r109, %r2;
	shl.b32 	%r111, %r110, 2;
	add.s32 	%r113, %r97, %r111;
	ld.shared.u32 	%r114, [%r113];
	ld.shared.u32 	%r115, [%r113+8];
	min.s32 	%r116, %r114, %r115;
	st.shared.u32 	[%r113], %r116;
$L__BB1_38:
	bar.sync 	0;
	setp.gt.u16 	%p25, %rs1, 2;
	@%p25 bra 	$L__BB1_40;
	mul.wide.u16 	%r117, %rs1, 8;
	add.s32 	%r118, %r117, %r2;
	shl.b32 	%r119, %r118, 2;
	add.s32 	%r121, %r97, %r119;
	ld.shared.u32 	%r122, [%r121];
	ld.shared.u32 	%r123, [%r121+16];
	min.s32 	%r124, %r122, %r123;
	st.shared.u32 	[%r121], %r124;
$L__BB1_40:
	bar.sync 	0;
	setp.ne.s16 	%p26, %rs1, 0;
	shl.b32 	%r125, %r2, 2;
	add.s32 	%r49, %r97, %r125;
	@%p26 bra 	$L__BB1_42;
	ld.shared.u32 	%r127, [%r49];
	ld.shared.u32 	%r128, [%r49+32];
	min.s32 	%r129, %r127, %r128;
	st.shared.u32 	[%r49], %r129;
$L__BB1_42:
	setp.ne.s16 	%p27, %rs1, 0;
	bar.sync 	0;
	@%p27 bra 	$L__BB1_44;
	ld.shared.u32 	%r130, [%r49];
	ld.shared.u32 	%r131, [%r49+64];
	min.s32 	%r132, %r130, %r131;
	st.shared.u32 	[%r49], %r132;
$L__BB1_44:
	bar.sync 	0;
	setp.gt.u32 	%p28, %r1, 241;
	@%p28 bra 	$L__BB1_46;
	mad.lo.s32 	%r134, %r2, 44, %r99;
	ld.shared.s8 	%r135, [%r134];
	mad.lo.s32 	%r136, %r2, 172, %r49;
	ld.shared.u32 	%r137, [%r136];
	mad.lo.s32 	%r138, %r135, -2000000, %r137;
	ld.shared.s8 	%r139, [%r134+22];
	ld.shared.u32 	%r140, [%r136+88];
	mad.lo.s32 	%r141, %r139, -2000000, %r140;
	max.s32 	%r142, %r138, %r141;
	st.shared.u32 	[%r136], %r142;
$L__BB1_46:
	bar.sync 	0;
	setp.gt.u32 	%p29, %r1, 109;
	@%p29 bra 	$L__BB1_48;
	mad.lo.s32 	%r144, %r2, 88, %r99;
	ld.shared.s8 	%r145, [%r144];
	mad.lo.s32 	%r146, %r2, 348, %r49;
	ld.shared.u32 	%r147, [%r146];
	mad.lo.s32 	%r148, %r145, -2000000, %r147;
	ld.shared.s8 	%r149, [%r144+44];
	ld.shared.u32 	%r150, [%r146+176];
	mad.lo.s32 	%r151, %r149, -2000000, %r150;
	max.s32 	%r152, %r148, %r151;
	st.shared.u32 	[%r146], %r152;
$L__BB1_48:
	bar.sync 	0;
	setp.gt.u32 	%p30, %r1, 65;
	@%p30 bra 	$L__BB1_50;
	mad.lo.s32 	%r154, %r2, 176, %r99;
	ld.shared.s8 	%r155, [%r154];
	mad.lo.s32 	%r156, %r2, 700, %r49;
	ld.shared.u32 	%r157, [%r156];
	mad.lo.s32 	%r158, %r155, -2000000, %r157;
	ld.shared.s8 	%r159, [%r154+88];
	ld.shared.u32 	%r160, [%r156+352];
	mad.lo.s32 	%r161, %r159, -2000000, %r160;
	max.s32 	%r162, %r158, %r161;
	st.shared.u32 	[%r156], %r162;
$L__BB1_50:
	bar.sync 	0;
	setp.gt.u32 	%p31, %r1, 21;
	@%p31 bra 	$L__BB1_52;
	mad.lo.s32 	%r164, %r2, 352, %r99;
	ld.shared.s8 	%r165, [%r164];
	mad.lo.s32 	%r166, %r2, 1404, %r49;
	ld.shared.u32 	%r167, [%r166];
	mad.lo.s32 	%r168, %r165, -2000000, %r167;
	ld.shared.s8 	%r169, [%r164+176];
	ld.shared.u32 	%r170, [%r166+704];
	mad.lo.s32 	%r171, %r169, -2000000, %r170;
	max.s32 	%r172, %r168, %r171;
	st.shared.u32 	[%r166], %r172;
$L__BB1_52:
	setp.gt.u32 	%p32, %r1, 21;
	bar.sync 	0;
	@%p32 bra 	$L__BB1_54;
	mad.lo.s32 	%r174, %r2, 704, %r99;
	ld.shared.s8 	%r175, [%r174];
	mad.lo.s32 	%r176, %r2, 2812, %r49;
	ld.shared.u32 	%r177, [%r176];
	mad.lo.s32 	%r178, %r175, -2000000, %r177;
	ld.shared.s8 	%r179, [%r174+352];
	ld.shared.u32 	%r180, [%r176+1408];
	mad.lo.s32 	%r181, %r179, -2000000, %r180;
	max.s32 	%r182, %r178, %r181;
	st.shared.u32 	[%r176], %r182;
$L__BB1_54:
	bar.sync 	0;
	setp.ne.s32 	%p33, %r1, 0;
	@%p33 bra 	$L__BB1_56;
	ld.shared.u32 	%r183, [_ZZ18analyze_board_treeP5BoardPiE6scores];
	cvta.to.global.u64 	%rd9, %rd4;
	mul.wide.u32 	%rd10, %r3, 4;
	add.s64 	%rd11, %rd9, %rd10;
	st.global.u32 	[%rd11], %r183;
$L__BB1_56:
	ret;

}
	// .globl	_Z6expandP5BoardS0_i
.visible .entry _Z6expandP5BoardS0_i(
	.param .u64 .ptr .align 1 _Z6expandP5BoardS0_i_param_0,
	.param .u64 .ptr .align 1 _Z6expandP5BoardS0_i_param_1,
	.param .u32 _Z6expandP5BoardS0_i_param_2
)
{
	.local .align 1 .b8 	__local_depot2[66];
	.reg .b64 	%SP;
	.reg .b64 	%SPL;
	.reg .pred 	%p<189>;
	.reg .b16 	%rs<4627>;
	.reg .b32 	%r<310>;
	.reg .b64 	%rd<372>;
	// demoted variable
	.shared .align 1 .b8 _ZZ6expandP5BoardS0_iE1B[15972];
	mov.u64 	%SPL, __local_depot2;
	ld.param.u64 	%rd19, [_Z6expandP5BoardS0_i_param_0];
	ld.param.u32 	%r85, [_Z6expandP5BoardS0_i_param_2];
	add.u64 	%rd1, %SPL, 0;
	add.u64 	%rd2, %SPL, 33;
	add.u64 	%rd3, %SPL, 0;
	add.u64 	%rd4, %SPL, 33;
	mov.u32 	%r1, %tid.x;
	mov.u32 	%r86, %ctaid.x;
	mov.u32 	%r87, %ctaid.y;
	mov.u32 	%r88, %nctaid.x;
	mad.lo.s32 	%r2, %r87, %r88, %r86;
	setp.ge.u32 	%p13, %r2, %r85;
	setp.ne.s32 	%p14, %r1, 0;
	mov.u32 	%r89, _ZZ6expandP5BoardS0_iE1B;
	mad.lo.s32 	%r3, %r1, 33, %r89;
	or.pred  	%p15, %p14, %p13;
	@%p15 bra 	$L__BB2_2;
	cvta.to.global.u64 	%rd25, %rd19;
	mul.wide.u32 	%rd26, %r2, 33;
	add.s64 	%rd27, %rd25, %rd26;
	ld.global.u8 	%rs1719, [%rd27];
	ld.global.u8 	%rs1720, [%rd27+1];
	ld.global.u8 	%rs1721, [%rd27+2];
	ld.global.u8 	%rs1722, [%rd27+3];
	ld.global.u8 	%rs1723, [%rd27+4];
	ld.global.u8 	%rs1724, [%rd27+5];
	ld.global.u8 	%rs1725, [%rd27+6];
	ld.global.u8 	%rs1726, [%rd27+7];
	ld.global.u8 	%rs1727, [%rd27+8];
	ld.global.u8 	%rs1728, [%rd27+9];
	ld.global.u8 	%rs1729, [%rd27+10];
	ld.global.u8 	%rs1730, [%rd27+11];
	ld.global.u8 	%rs1731, [%rd27+12];
	ld.global.u8 	%rs1732, [%rd27+13];
	ld.global.u8 	%rs1733, [%rd27+14];
	ld.global.u8 	%rs1734, [%rd27+15];
	ld.global.u8 	%rs1735, [%rd27+16];
	ld.global.u8 	%rs1736, [%rd27+17];
	ld.global.u8 	%rs1737, [%rd27+18];
	ld.global.u8 	%rs1738, [%rd27+19];
	ld.global.u8 	%rs1739, [%rd27+20];
	ld.global.u8 	%rs1740, [%rd27+21];
	ld.global.u8 	%rs1741, [%rd27+22];
	ld.global.u8 	%rs1742, [%rd27+23];
	ld.global.u8 	%rs1743, [%rd27+24];
	ld.global.u8 	%rs1744, [%rd27+25];
	ld.global.u8 	%rs1745, [%rd27+26];
	ld.global.u8 	%rs1746, [%rd27+27];
	ld.global.u8 	%rs1747, [%rd27+28];
	ld.global.u8 	%rs1748, [%rd27+29];
	ld.global.u8 	%rs1749, [%rd27+30];
	ld.global.u8 	%rs1750, [%rd27+31];
	ld.global.u8 	%rs1751, [%rd27+32];
	st.shared.u8 	[_ZZ6expandP5BoardS0_iE1B], %rs1719;
	st.shared.u8 	[_ZZ6expandP5BoardS0_iE1B+1], %rs1720;
	st.shared.u8 	[_ZZ6expandP5BoardS0_iE1B+2], %rs1721;
	st.shared.u8 	[_ZZ6expandP5BoardS0_iE1B+3], %rs1722;
	st.shared.u8 	[_ZZ6expandP5BoardS0_iE1B+4], %rs1723;
	st.shared.u8 	[_ZZ6expandP5BoardS0_iE1B+5], %rs1724;
	st.shared.u8 	[_ZZ6expandP5BoardS0_iE1B+6], %rs1725;
	st.shared.u8 	[_ZZ6expandP5BoardS0_iE1B+7], %rs1726;
	st.shared.u8 	[_ZZ6expandP5BoardS0_iE1B+8], %rs1727;
	st.shared.u8 	[_ZZ6expandP5BoardS0_iE1B+9], %rs1728;
	st.shared.u8 	[_ZZ6expandP5BoardS0_iE1B+10], %rs1729;
	st.shared.u8 	[_ZZ6expandP5BoardS0_iE1B+11], %rs1730;
	st.shared.u8 	[_ZZ6expandP5BoardS0_iE1B+12], %rs1731;
	st.shared.u8 	[_ZZ6expandP5BoardS0_iE1B+13], %rs1732;
	st.shared.u8 	[_ZZ6expandP5BoardS0_iE1B+14], %rs1733;
	st.shared.u8 	[_ZZ6expandP5BoardS0_iE1B+15], %rs1734;
	st.shared.u8 	[_ZZ6expandP5BoardS0_iE1B+16], %rs1735;
	st.shared.u8 	[_ZZ6expandP5BoardS0_iE1B+17], %rs1736;
	st.shared.u8 	[_ZZ6expandP5BoardS0_iE1B+18], %rs1737;
	st.shared.u8 	[_ZZ6expandP5BoardS0_iE1B+19], %rs1738;
	st.shared.u8 	[_ZZ6expandP5BoardS0_iE1B+20], %rs1739;
	st.shared.u8 	[_ZZ6expandP5BoardS0_iE1B+21], %rs1740;
	st.shared.u8 	[_ZZ6expandP5BoardS0_iE1B+22], %rs1741;
	st.shared.u8 	[_ZZ6expandP5BoardS0_iE1B+23], %rs1742;
	st.shared.u8 	[_ZZ6expandP5BoardS0_iE1B+24], %rs1743;
	st.shared.u8 	[_ZZ6expandP5BoardS0_iE1B+25], %rs1744;
	st.shared.u8 	[_ZZ6expandP5BoardS0_iE1B+26], %rs1745;
	st.shared.u8 	[_ZZ6expandP5BoardS0_iE1B+27], %rs1746;
	st.shared.u8 	[_ZZ6expandP5BoardS0_iE1B+28], %rs1747;
	st.shared.u8 	[_ZZ6expandP5BoardS0_iE1B+29], %rs1748;
	st.shared.u8 	[_ZZ6expandP5BoardS0_iE1B+30], %rs1749;
	st.shared.u8 	[_ZZ6expandP5BoardS0_iE1B+31], %rs1750;
	st.shared.u8 	[_ZZ6expandP5BoardS0_iE1B+32], %rs1751;
	bra.uni 	$L__BB2_4;
$L__BB2_2:
	ld.param.u32 	%r268, [_Z6expandP5BoardS0_i_param_2];
	setp.ge.u32 	%p16, %r2, %r268;
	setp.gt.u32 	%p17, %r1, 483;
	or.pred  	%p18, %p16, %p17;
	@%p18 bra 	$L__BB2_4;
	ld.const.u8 	%rs1686, [bad_board];
	ld.const.u8 	%rs1687, [bad_board+1];
	ld.const.u8 	%rs1688, [bad_board+2];
	ld.const.u8 	%rs1689, [bad_board+3];
	ld.const.u8 	%rs1690, [bad_board+4];
	ld.const.u8 	%rs1691, [bad_board+5];
	ld.const.u8 	%rs1692, [bad_board+6];
	ld.const.u8 	%rs1693, [bad_board+7];
	ld.const.u8 	%rs1694, [bad_board+8];
	ld.const.u8 	%rs1695, [bad_board+9];
	ld.const.u8 	%rs1696, [bad_board+10];
	ld.const.u8 	%rs1697, [bad_board+11];
	ld.const.u8 	%rs1698, [bad_board+12];
	ld.const.u8 	%rs1699, [bad_board+13];
	ld.const.u8 	%rs1700, [bad_board+14];
	ld.const.u8 	%rs1701, [bad_board+15];
	ld.const.u8 	%rs1702, [bad_board+16];
	ld.const.u8 	%rs1703, [bad_board+17];
	ld.const.u8 	%rs1704, [bad_board+18];
	ld.const.u8 	%rs1705, [bad_board+19];
	ld.const.u8 	%rs1706, [bad_board+20];
	ld.const.u8 	%rs1707, [bad_board+21];
	ld.const.u8 	%rs1708, [bad_board+22];
	ld.const.u8 	%rs1709, [bad_board+23];
	ld.const.u8 	%rs1710, [bad_board+24];
	ld.const.u8 	%rs1711, [bad_board+25];
	ld.const.u8 	%rs1712, [bad_board+26];
	ld.const.u8 	%rs1713, [bad_board+27];
	ld.const.u8 	%rs1714, [bad_board+28];
	ld.const.u8 	%rs1715, [bad_board+29];
	ld.const.u8 	%rs1716, [bad_board+30];
	ld.const.u8 	%rs1717, [bad_board+31];
	ld.const.u8 	%rs1718, [bad_board+32];
	st.shared.u8 	[%r3], %rs1686;
	st.shared.u8 	[%r3+1], %rs1687;
	st.shared.u8 	[%r3+2], %rs1688;
	st.shared.u8 	[%r3+3], %rs1689;
	st.shared.u8 	[%r3+4], %rs1690;
	st.shared.u8 	[%r3+5], %rs1691;
	st.shared.u8 	[%r3+6], %rs1692;
	st.shared.u8 	[%r3+7], %rs1693;
	st.shared.u8 	[%r3+8], %rs1694;
	st.shared.u8 	[%r3+9], %rs1695;
	st.shared.u8 	[%r3+10], %rs1696;
	st.shared.u8 	[%r3+11], %rs1697;
	st.shared.u8 	[%r3+12], %rs1698;
	st.shared.u8 	[%r3+13], %rs1699;
	st.shared.u8 	[%r3+14], %rs1700;
	st.shared.u8 	[%r3+15], %rs1701;
	st.shared.u8 	[%r3+16], %rs1702;
	st.shared.u8 	[%r3+17], %rs1703;
	st.shared.u8 	[%r3+18], %rs1704;
	st.shared.u8 	[%r3+19], %rs1705;
	st.shared.u8 	[%r3+20], %rs1706;
	st.shared.u8 	[%r3+21], %rs1707;
	st.shared.u8 	[%r3+22], %rs1708;
	st.shared.u8 	[%r3+23], %rs1709;
	st.shared.u8 	[%r3+24], %rs1710;
	st.shared.u8 	[%r3+25], %rs1711;
	st.shared.u8 	[%r3+26], %rs1712;
	st.shared.u8 	[%r3+27], %rs1713;
	st.shared.u8 	[%r3+28], %rs1714;
	st.shared.u8 	[%r3+29], %rs1715;
	st.shared.u8 	[%r3+30], %rs1716;
	st.shared.u8 	[%r3+31], %rs1717;
	st.shared.u8 	[%r3+32], %rs1718;
$L__BB2_4:
	setp.ne.s32 	%p19, %r1, 0;
	bar.sync 	0;
	@%p19 bra 	$L__BB2_79;
	ld.shared.u8 	%rs3273, [_ZZ6expandP5BoardS0_iE1B];
	ld.shared.u8 	%rs3272, [_ZZ6expandP5BoardS0_iE1B+1];
	ld.shared.u8 	%rs3271, [_ZZ6expandP5BoardS0_iE1B+2];
	ld.shared.u8 	%rs3270, [_ZZ6expandP5BoardS0_iE1B+3];
	ld.shared.u8 	%rs3269, [_ZZ6expandP5BoardS0_iE1B+4];
	ld.shared.u8 	%rs3268, [_ZZ6expandP5BoardS0_iE1B+5];
	ld.shared.u8 	%rs3267, [_ZZ6expandP5BoardS0_iE1B+6];
	ld.shared.u8 	%rs3266, [_ZZ6expandP5BoardS0_iE1B+7];
	ld.shared.u8 	%rs3265, [_ZZ6expandP5BoardS0_iE1B+8];
	ld.shared.u8 	%rs3264, [_ZZ6expandP5BoardS0_iE1B+9];
	ld.shared.u8 	%rs3263, [_ZZ6expandP5BoardS0_iE1B+10];
	ld.shared.u8 	%rs3262, [_ZZ6expandP5BoardS0_iE1B+11];
	ld.shared.u8 	%rs3261, [_ZZ6expandP5BoardS0_iE1B+12];
	ld.shared.u8 	%rs3260, [_ZZ6expandP5BoardS0_iE1B+13];
	ld.shared.u8 	%rs3259, [_ZZ6expandP5BoardS0_iE1B+14];
	ld.shared.u8 	%rs3258, [_ZZ6expandP5BoardS0_iE1B+15];
	ld.shared.u8 	%rs3257, [_ZZ6expandP5BoardS0_iE1B+16];
	ld.shared.u8 	%rs3256, [_ZZ6expandP5BoardS0_iE1B+17];
	ld.shared.u8 	%rs3255, [_ZZ6expandP5BoardS0_iE1B+18];
	ld.shared.u8 	%rs3254, [_ZZ6expandP5BoardS0_iE1B+19];
	ld.shared.u8 	%rs3253, [_ZZ6expandP5BoardS0_iE1B+20];
	ld.shared.u8 	%rs3252, [_ZZ6expandP5BoardS0_iE1B+21];
	ld.shared.u8 	%rs3251, [_ZZ6expandP5BoardS0_iE1B+22];
	ld.shared.u8 	%rs3250, [_ZZ6expandP5BoardS0_iE1B+23];
	ld.shared.u8 	%rs3249, [_ZZ6expandP5BoardS0_iE1B+24];
	ld.shared.u8 	%rs3248, [_ZZ6expandP5BoardS0_iE1B+25];
	ld.shared.u8 	%rs3247, [_ZZ6expandP5BoardS0_iE1B+26];
	ld.shared.u8 	%rs3246, [_ZZ6expandP5BoardS0_iE1B+27];
	ld.shared.u8 	%rs3245, [_ZZ6expandP5BoardS0_iE1B+28];
	ld.shared.u8 	%rs3244, [_ZZ6expandP5BoardS0_iE1B+29];
	ld.shared.u8 	%rs3243, [_ZZ6expandP5BoardS0_iE1B+30];
	ld.shared.u8 	%rs3242, [_ZZ6expandP5BoardS0_iE1B+31];
	ld.shared.u8 	%rs3241, [_ZZ6expandP5BoardS0_iE1B+32];
	st.local.u8 	[%rd3], %rs3273;
	st.local.u8 	[%rd3+1], %rs3272;
	st.local.u8 	[%rd3+2], %rs3271;
	st.local.u8 	[%rd3+3], %rs3270;
	st.local.u8 	[%rd3+4], %rs3269;
	st.local.u8 	[%rd3+5], %rs3268;
	st.local.u8 	[%rd3+6], %rs3267;
	st.local.u8 	[%rd3+7], %rs3266;
	st.local.u8 	[%rd3+8], %rs3265;
	st.local.u8 	[%rd3+9], %rs3264;
	st.local.u8 	[%rd3+10], %rs3263;
	st.local.u8 	[%rd3+11], %rs3262;
	st.local.u8 	[%rd3+12], %rs3261;
	st.local.u8 	[%rd3+13], %rs3260;
	st.local.u8 	[%rd3+14], %rs3259;
	st.local.u8 	[%rd3+15], %rs3258;
	st.local.u8 	[%rd3+16], %rs3257;
	st.local.u8 	[%rd3+17], %rs3256;
	st.local.u8 	[%rd3+18], %rs3255;
	st.local.u8 	[%rd3+19], %rs3254;
	st.local.u8 	[%rd3+20], %rs3253;
	st.local.u8 	[%rd3+21], %rs3252;
	st.local.u8 	[%rd3+22], %rs3251;
	st.local.u8 	[%rd3+23], %rs3250;
	st.local.u8 	[%rd3+24], %rs3249;
	st.local.u8 	[%rd3+25], %rs3248;
	st.local.u8 	[%rd3+26], %rs3247;
	st.local.u8 	[%rd3+27], %rs3246;
	st.local.u8 	[%rd3+28], %rs3245;
	st.local.u8 	[%rd3+29], %rs3244;
	st.local.u8 	[%rd3+30], %rs3243;
	st.local.u8 	[%rd3+31], %rs3242;
	st.local.u8 	[%rd3+32], %rs3241;
	st.local.u8 	[%rd4], %rs3273;
	st.local.u8 	[%rd4+1], %rs3272;
	st.local.u8 	[%rd4+2], %rs3271;
	st.local.u8 	[%rd4+3], %rs3270;
	st.local.u8 	[%rd4+4], %rs3269;
	st.local.u8 	[%rd4+5], %rs3268;
	st.local.u8 	[%rd4+6], %rs3267;
	st.local.u8 	[%rd4+7], %rs3266;
	st.local.u8 	[%rd4+8], %rs3265;
	st.local.u8 	[%rd4+9], %rs3264;
	st.local.u8 	[%rd4+10], %rs3263;
	st.local.u8 	[%rd4+11], %rs3262;
	st.local.u8 	[%rd4+12], %rs3261;
	st.local.u8 	[%rd4+13], %rs3260;
	st.local.u8 	[%rd4+14], %rs3259;
	st.local.u8 	[%rd4+15], %rs3258;
	st.local.u8 	[%rd4+16], %rs3257;
	st.local.u8 	[%rd4+17], %rs3256;
	st.local.u8 	[%rd4+18], %rs3255;
	st.local.u8 	[%rd4+19], %rs3254;
	st.local.u8 	[%rd4+20], %rs3253;
	st.local.u8 	[%rd4+21], %rs3252;
	st.local.u8 	[%rd4+22], %rs3251;
	st.local.u8 	[%rd4+23], %rs3250;
	st.local.u8 	[%rd4+24], %rs3249;
	st.local.u8 	[%rd4+25], %rs3248;
	st.local.u8 	[%rd4+26], %rs3247;
	st.local.u8 	[%rd4+27], %rs3246;
	st.local.u8 	[%rd4+28], %rs3245;
	st.local.u8 	[%rd4+29], %rs3244;
	st.local.u8 	[%rd4+30], %rs3243;
	st.local.u8 	[%rd4+31], %rs3242;
	st.local.u8 	[%rd4+32], %rs3241;
	mov.b32 	%r281, 0;
	mov.u32 	%r272, %r281;
$L__BB2_6:
	add.s32 	%r6, %r272, 1;
	mov.b32 	%r273, 0;
	mul.wide.u32 	%rd29, %r272, 8;
	add.s64 	%rd30, %rd3, %rd29;
	add.s64 	%rd32, %rd4, %rd29;
$L__BB2_7:
	cvt.u64.u32 	%rd28, %r273;
	add.s64 	%rd5, %rd30, %rd28;
	ld.local.u8 	%rs100, [%rd5];
	or.b16  	%rs1752, %rs100, 2;
	setp.eq.s16 	%p20, %rs1752, 3;
	@%p20 bra 	$L__BB2_8;
	bra.uni 	$L__BB2_48;
$L__BB2_8:
	setp.eq.s32 	%p21, %r272, 3;
	and.b32  	%r93, %r273, 1;
	setp.eq.b32 	%p22, %r93, 1;
	setp.lt.u32 	%p23, %r273, 6;
	and.pred  	%p1, %p22, %p23;
	not.pred 	%p24, %p1;
	or.pred  	%p25, %p21, %p24;
	@%p25 bra 	$L__BB2_11;
	ld.local.u8 	%rs1753, [%rd5+9];
	setp.ne.s16 	%p26, %rs1753, 0;
	@%p26 bra 	$L__BB2_11;
	add.s64 	%rd34, %rd32, %rd28;
	ld.local.u8 	%rs1754, [%rd34];
	st.local.u8 	[%rd34+9], %rs1754;
	mov.b16 	%rs1755, 0;
	st.local.u8 	[%rd34], %rs1755;
	mad.lo.s32 	%r95, %r281, 726, %r89;
	ld.local.u8 	%rs1756, [%rd4];
	ld.local.u8 	%rs1757, [%rd4+1];
	ld.local.u8 	%rs1758, [%rd4+2];
	ld.local.u8 	%rs1759, [%rd4+3];
	ld.local.u8 	%rs1760, [%rd4+4];
	ld.local.u8 	%rs1761, [%rd4+5];
	ld.local.u8 	%rs1762, [%rd4+6];
	ld.local.u8 	%rs1763, [%rd4+7];
	ld.local.u8 	%rs1764, [%rd4+8];
	ld.local.u8 	%rs1765, [%rd4+9];
	ld.local.u8 	%rs1766, [%rd4+10];
	ld.local.u8 	%rs1767, [%rd4+11];
	ld.local.u8 	%rs1768, [%rd4+12];
	ld.local.u8 	%rs1769, [%rd4+13];
	ld.local.u8 	%rs1770, [%rd4+14];
	ld.local.u8 	%rs1771, [%rd4+15];
	ld.local.u8 	%rs1772, [%rd4+16];
	ld.local.u8 	%rs1773, [%rd4+17];
	ld.local.u8 	%rs1774, [%rd4+18];
	ld.local.u8 	%rs1775, [%rd4+19];
	ld.local.u8 	%rs1776, [%rd4+20];
	ld.local.u8 	%rs1777, [%rd4+21];
	ld.local.u8 	%rs1778, [%rd4+22];
	ld.local.u8 	%rs1779, [%rd4+23];
	ld.local.u8 	%rs1780, [%rd4+24];
	ld.local.u8 	%rs1781, [%rd4+25];
	ld.local.u8 	%rs1782, [%rd4+26];
	ld.local.u8 	%rs1783, [%rd4+27];
	ld.local.u8 	%rs1784, [%rd4+28];
	ld.local.u8 	%rs1785, [%rd4+29];
	ld.local.u8 	%rs1786, [%rd4+30];
	ld.local.u8 	%rs1787, [%rd4+31];
	ld.local.u8 	%rs1788, [%rd4+32];
	st.shared.u8 	[%r95], %rs1756;
	st.shared.u8 	[%r95+1], %rs1757;
	st.shared.u8 	[%r95+2], %rs1758;
	st.shared.u8 	[%r95+3], %rs1759;
	st.shared.u8 	[%r95+4], %rs1760;
	st.shared.u8 	[%r95+5], %rs1761;
	st.shared.u8 	[%r95+6], %rs1762;
	st.shared.u8 	[%r95+7], %rs1763;
	st.shared.u8 	[%r95+8], %rs1764;
	st.shared.u8 	[%r95+9], %rs1765;
	st.shared.u8 	[%r95+10], %rs1766;
	st.shared.u8 	[%r95+11], %rs1767;
	st.shared.u8 	[%r95+12], %rs1768;
	st.shared.u8 	[%r95+13], %rs1769;
	st.shared.u8 	[%r95+14], %rs1770;
	st.shared.u8 	[%r95+15], %rs1771;
	st.shared.u8 	[%r95+16], %rs1772;
	st.shared.u8 	[%r95+17], %rs1773;
	st.shared.u8 	[%r95+18], %rs1774;
	st.shared.u8 	[%r95+19], %rs1775;
	st.shared.u8 	[%r95+20], %rs1776;
	st.shared.u8 	[%r95+21], %rs1777;
	st.shared.u8 	[%r95+22], %rs1778;
	st.shared.u8 	[%r95+23], %rs1779;
	st.shared.u8 	[%r95+24], %rs1780;
	st.shared.u8 	[%r95+25], %rs1781;
	st.shared.u8 	[%r95+26], %rs1782;
	st.shared.u8 	[%r95+27], %rs1783;
	st.shared.u8 	[%r95+28], %rs1784;
	st.shared.u8 	[%r95+29], %rs1785;
	st.shared.u8 	[%r95+30], %rs1786;
	st.shared.u8 	[%r95+31], %rs1787;
	st.shared.u8 	[%r95+32], %rs1788;
	add.s32 	%r281, %r281, 1;
	st.local.u8 	[%rd4], %rs3273;
	st.local.u8 	[%rd4+1], %rs3272;
	st.local.u8 	[%rd4+2], %rs3271;
	st.local.u8 	[%rd4+3], %rs3270;
	st.local.u8 	[%rd4+4], %rs3269;
	st.local.u8 	[%rd4+5], %rs3268;
	st.local.u8 	[%rd4+6], %rs3267;
	st.local.u8 	[%rd4+7], %rs3266;
	st.local.u8 	[%rd4+8], %rs3265;
	st.local.u8 	[%rd4+9], %rs3264;
	st.local.u8 	[%rd4+10], %rs3263;
	st.local.u8 	[%rd4+11], %rs3262;
	st.local.u8 	[%rd4+12], %rs3261;
	st.local.u8 	[%rd4+13], %rs3260;
	st.local.u8 	[%rd4+14], %rs3259;
	st.local.u8 	[%rd4+15], %rs3258;
	st.local.u8 	[%rd4+16], %rs3257;
	st.local.u8 	[%rd4+17], %rs3256;
	st.local.u8 	[%rd4+18], %rs3255;
	st.local.u8 	[%rd4+19], %rs3254;
	st.local.u8 	[%rd4+20], %rs3253;
	st.local.u8 	[%rd4+21], %rs3252;
	st.local.u8 	[%rd4+22], %rs3251;
	st.local.u8 	[%rd4+23], %rs3250;
	st.local.u8 	[%rd4+24], %rs3249;
	st.local.u8 	[%rd4+25], %rs3248;
	st.local.u8 	[%rd4+26], %rs3247;
	st.local.u8 	[%rd4+27], %rs3246;
	st.local.u8 	[%rd4+28], %rs3245;
	st.local.u8 	[%rd4+29], %rs3244;
	st.local.u8 	[%rd4+30], %rs3243;
	st.local.u8 	[%rd4+31], %rs3242;
	st.local.u8 	[%rd4+32], %rs3241;
$L__BB2_11:
	@%p24 bra 	$L__BB2_14;
	ld.local.u8 	%rs1789, [%rd5+1];
	setp.ne.s16 	%p28, %rs1789, 0;
	@%p28 bra 	$L__BB2_14;
	add.s64 	%rd42, %rd32, %rd28;
	ld.local.u8 	%rs1790, [%rd42];
	st.local.u8 	[%rd42+1], %rs1790;
	mov.b16 	%rs1791, 0;
	st.local.u8 	[%rd42], %rs1791;
	mad.lo.s32 	%r97, %r281, 726, %r89;
	ld.local.u8 	%rs1792, [%rd4];
	ld.local.u8 	%rs1793, [%rd4+1];
	ld.local.u8 	%rs1794, [%rd4+2];
	ld.local.u8 	%rs1795, [%rd4+3];
	ld.local.u8 	%rs1796, [%rd4+4];
	ld.local.u8 	%rs1797, [%rd4+5];
	ld.local.u8 	%rs1798, [%rd4+6];
	ld.local.u8 	%rs1799, [%rd4+7];
	ld.local.u8 	%rs1800, [%rd4+8];
	ld.local.u8 	%rs1801, [%rd4+9];
	ld.local.u8 	%rs1802, [%rd4+10];
	ld.local.u8 	%rs1803, [%rd4+11];
	ld.local.u8 	%rs1804, [%rd4+12];
	ld.local.u8 	%rs1805, [%rd4+13];
	ld.local.u8 	%rs1806, [%rd4+14];
	ld.local.u8 	%rs1807, [%rd4+15];
	ld.local.u8 	%rs1808, [%rd4+16];
	ld.local.u8 	%rs1809, [%rd4+17];
	ld.local.u8 	%rs1810, [%rd4+18];
	ld.local.u8 	%rs1811, [%rd4+19];
	ld.local.u8 	%rs1812, [%rd4+20];
	ld.local.u8 	%rs1813, [%rd4+21];
	ld.local.u8 	%rs1814, [%rd4+22];
	ld.local.u8 	%rs1815, [%rd4+23];
	ld.local.u8 	%rs1816, [%rd4+24];
	ld.local.u8 	%rs1817, [%rd4+25];
	ld.local.u8 	%rs1818, [%rd4+26];
	ld.local.u8 	%rs1819, [%rd4+27];
	ld.local.u8 	%rs1820, [%rd4+28];
	ld.local.u8 	%rs1821, [%rd4+29];
	ld.local.u8 	%rs1822, [%rd4+30];
	ld.local.u8 	%rs1823, [%rd4+31];
	ld.local.u8 	%rs1824, [%rd4+32];
	st.shared.u8 	[%r97], %rs1792;
	st.shared.u8 	[%r97+1], %rs1793;
	st.shared.u8 	[%r97+2], %rs1794;
	st.shared.u8 	[%r97+3], %rs1795;
	st.shared.u8 	[%r97+4], %rs1796;
	st.shared.u8 	[%r97+5], %rs1797;
	st.shared.u8 	[%r97+6], %rs1798;
	st.shared.u8 	[%r97+7], %rs1799;
	st.shared.u8 	[%r97+8], %rs1800;
	st.shared.u8 	[%r97+9], %rs1801;
	st.shared.u8 	[%r97+10], %rs1802;
	st.shared.u8 	[%r97+11], %rs1803;
	st.shared.u8 	[%r97+12], %rs1804;
	st.shared.u8 	[%r97+13], %rs1805;
	st.shared.u8 	[%r97+14], %rs1806;
	st.shared.u8 	[%r97+15], %rs1807;
	st.shared.u8 	[%r97+16], %rs1808;
	st.shared.u8 	[%r97+17], %rs1809;
	st.shared.u8 	[%r97+18], %rs1810;
	st.shared.u8 	[%r97+19], %rs1811;
	st.shared.u8 	[%r97+20], %rs1812;
	st.shared.u8 	[%r97+21], %rs1813;
	st.shared.u8 	[%r97+22], %rs1814;
	st.shared.u8 	[%r97+23], %rs1815;
	st.shared.u8 	[%r97+24], %rs1816;
	st.shared.u8 	[%r97+25], %rs1817;
	st.shared.u8 	[%r97+26], %rs1818;
	st.shared.u8 	[%r97+27], %rs1819;
	st.shared.u8 	[%r97+28], %rs1820;
	st.shared.u8 	[%r97+29], %rs1821;
	st.shared.u8 	[%r97+30], %rs1822;
	st.shared.u8 	[%r97+31], %rs1823;
	st.shared.u8 	[%r97+32], %rs1824;
	add.s32 	%r281, %r281, 1;
	st.local.u8 	[%rd4], %rs3273;
	st.local.u8 	[%rd4+1], %rs3272;
	st.local.u8 	[%rd4+2], %rs3271;
	st.local.u8 	[%rd4+3], %rs3270;
	st.local.u8 	[%rd4+4], %rs3269;
	st.local.u8 	[%rd4+5], %rs3268;
	st.local.u8 	[%rd4+6], %rs3267;
	st.local.u8 	[%rd4+7], %rs3266;
	st.local.u8 	[%rd4+8], %rs3265;
	st.local.u8 	[%rd4+9], %rs3264;
	st.local.u8 	[%rd4+10], %rs3263;
	st.local.u8 	[%rd4+11], %rs3262;
	st.local.u8 	[%rd4+12], %rs3261;
	st.local.u8 	[%rd4+13], %rs3260;
	st.local.u8 	[%rd4+14], %rs3259;
	st.local.u8 	[%rd4+15], %rs3258;
	st.local.u8 	[%rd4+16], %rs3257;
	st.local.u8 	[%rd4+17], %rs3256;
	st.local.u8 	[%rd4+18], %rs3255;
	st.local.u8 	[%rd4+19], %rs3254;
	st.local.u8 	[%rd4+20], %rs3253;
	st.local.u8 	[%rd4+21], %rs3252;
	st.local.u8 	[%rd4+22], %rs3251;
	st.local.u8 	[%rd4+23], %rs3250;
	st.local.u8 	[%rd4+24], %rs3249;
	st.local.u8 	[%rd4+25], %rs3248;
	st.local.u8 	[%rd4+26], %rs3247;
	st.local.u8 	[%rd4+27], %rs3246;
	st.local.u8 	[%rd4+28], %rs3245;
	st.local.u8 	[%rd4+29], %rs3244;
	st.local.u8 	[%rd4+30], %rs3243;
	st.local.u8 	[%rd4+31], %rs3242;
	st.local.u8 	[%rd4+32], %rs3241;
$L__BB2_14:
	add.s64 	%rd7, %rd32, %rd28;
	setp.eq.s32 	%p29, %r272, 0;
	setp.eq.b32 	%p30, %r93, 1;
	or.pred  	%p31, %p29, %p30;
	@%p31 bra 	$L__BB2_20;
	ld.local.u8 	%rs1901, [%rd5+-7];
	setp.ne.s16 	%p41, %rs1901, 0;
	@%p41 bra 	$L__BB2_21;
	setp.ne.s32 	%p42, %r273, 6;
	@%p42 bra 	$L__BB2_18;
	mov.b16 	%rs1903, 3;
	st.local.u8 	[%rd32+-1], %rs1903;
	bra.uni 	$L__BB2_19;
$L__BB2_18:
	ld.local.u8 	%rs1902, [%rd7];
	st.local.u8 	[%rd7+-7], %rs1902;
$L__BB2_19:
	mov.b16 	%rs1904, 0;
	st.local.u8 	[%rd7], %rs1904;
	mov.u32 	%r102, _ZZ6expandP5BoardS0_iE1B;
	mad.lo.s32 	%r103, %r281, 726, %r102;
	ld.local.u8 	%rs1905, [%rd4];
	ld.local.u8 	%rs1906, [%rd4+1];
	ld.local.u8 	%rs1907, [%rd4+2];
	ld.local.u8 	%rs1908, [%rd4+3];
	ld.local.u8 	%rs1909, [%rd4+4];
	ld.local.u8 	%rs1910, [%rd4+5];
	ld.local.u8 	%rs1911, [%rd4+6];
	ld.local.u8 	%rs1912, [%rd4+7];
	ld.local.u8 	%rs1913, [%rd4+8];
	ld.local.u8 	%rs1914, [%rd4+9];
	ld.local.u8 	%rs1915, [%rd4+10];
	ld.local.u8 	%rs1916, [%rd4+11];
	ld.local.u8 	%rs1917, [%rd4+12];
	ld.local.u8 	%rs1918, [%rd4+13];
	ld.local.u8 	%rs1919, [%rd4+14];
	ld.local.u8 	%rs1920, [%rd4+15];
	ld.local.u8 	%rs1921, [%rd4+16];
	ld.local.u8 	%rs1922, [%rd4+17];
	ld.local.u8 	%rs1923, [%rd4+18];
	ld.local.u8 	%rs1924, [%rd4+19];
	ld.local.u8 	%rs1925, [%rd4+20];
	ld.local.u8 	%rs1926, [%rd4+21];
	ld.local.u8 	%rs1927, [%rd4+22];
	ld.local.u8 	%rs1928, [%rd4+23];
	ld.local.u8 	%rs1929, [%rd4+24];
	ld.local.u8 	%rs1930, [%rd4+25];
	ld.local.u8 	%rs1931, [%rd4+26];
	ld.local.u8 	%rs1932, [%rd4+27];
	ld.local.u8 	%rs1933, [%rd4+28];
	ld.local.u8 	%rs1934, [%rd4+29];
	ld.local.u8 	%rs1935, [%rd4+30];
	ld.local.u8 	%rs1936, [%rd4+31];
	ld.local.u8 	%rs1937, [%rd4+32];
	st.shared.u8 	[%r103], %rs1905;
	st.shared.u8 	[%r103+1], %rs1906;
	st.shared.u8 	[%r103+2], %rs1907;
	st.shared.u8 	[%r103+3], %rs1908;
	st.shared.u8 	[%r103+4], %rs1909;
	st.shared.u8 	[%r103+5], %rs1910;
	st.shared.u8 	[%r103+6], %rs1911;
	st.shared.u8 	[%r103+7], %rs1912;
	st.shared.u8 	[%r103+8], %rs1913;
	st.shared.u8 	[%r103+9], %rs1914;
	st.shared.u8 	[%r103+10], %rs1915;
	st.shared.u8 	[%r103+11], %rs1916;
	st.shared.u8 	[%r103+12], %rs1917;
	st.shared.u8 	[%r103+13], %rs1918;
	st.shared.u8 	[%r103+14], %rs1919;
	st.shared.u8 	[%r103+15], %rs1920;
	st.shared.u8 	[%r103+16], %rs1921;
	st.shared.u8 	[%r103+17], %rs1922;
	st.shared.u8 	[%r103+18], %rs1923;
	st.shared.u8 	[%r103+19], %rs1924;
	st.shared.u8 	[%r103+20], %rs1925;
	st.shared.u8 	[%r103+21], %rs1926;
	st.shared.u8 	[%r103+22], %rs1927;
	st.shared.u8 	[%r103+23], %rs1928;
	st.shared.u8 	[%r103+24], %rs1929;
	st.shared.u8 	[%r103+25], %rs1930;
	st.shared.u8 	[%r103+26], %rs1931;
	st.shared.u8 	[%r103+27], %rs1932;
	st.shared.u8 	[%r103+28], %rs1933;
	st.shared.u8 	[%r103+29], %rs1934;
	st.shared.u8 	[%r103+30], %rs1935;
	st.shared.u8 	[%r103+31], %rs1936;
	st.shared.u8 	[%r103+32], %rs1937;
	add.s32 	%r281, %r281, 1;
	st.local.u8 	[%rd4], %rs3273;
	st.local.u8 	[%rd4+1], %rs3272;
	st.local.u8 	[%rd4+2], %rs3271;
	st.local.u8 	[%rd4+3], %rs3270;
	st.local.u8 	[%rd4+4], %rs3269;
	st.local.u8 	[%rd4+5], %rs3268;
	st.local.u8 	[%rd4+6], %rs3267;
	st.local.u8 	[%rd4+7], %rs3266;
	st.local.u8 	[%rd4+8], %rs3265;
	st.local.u8 	[%rd4+9], %rs3264;
	st.local.u8 	[%rd4+10], %rs3263;
	st.local.u8 	[%rd4+11], %rs3262;
	st.local.u8 	[%rd4+12], %rs3261;
	st.local.u8 	[%rd4+13], %rs3260;
	st.local.u8 	[%rd4+14], %rs3259;
	st.local.u8 	[%rd4+15], %rs3258;
	st.local.u8 	[%rd4+16], %rs3257;
	st.local.u8 	[%rd4+17], %rs3256;
	st.local.u8 	[%rd4+18], %rs3255;
	st.local.u8 	[%rd4+19], %rs3254;
	st.local.u8 	[%rd4+20], %rs3253;
	st.local.u8 	[%rd4+21], %rs3252;
	st.local.u8 	[%rd4+22], %rs3251;
	st.local.u8 	[%rd4+23], %rs3250;
	st.local.u8 	[%rd4+24], %rs3249;
	st.local.u8 	[%rd4+25], %rs3248;
	st.local.u8 	[%rd4+26], %rs3247;
	st.local.u8 	[%rd4+27], %rs3246;
	st.local.u8 	[%rd4+28], %rs3245;
	st.local.u8 	[%rd4+29], %rs3244;
	st.local.u8 	[%rd4+30], %rs3243;
	st.local.u8 	[%rd4+31], %rs3242;
	st.local.u8 	[%rd4+32], %rs3241;
	bra.uni 	$L__BB2_21;
$L__BB2_20:
	setp.ne.s32 	%p32, %r93, 0;
	@%p32 bra 	$L__BB2_26;
$L__BB2_21:
	add.s64 	%rd70, %rd30, %rd28;
	ld.local.u8 	%rs1938, [%rd70+1];
	setp.ne.s16 	%p43, %rs1938, 0;
	@%p43 bra 	$L__BB2_40;
	setp.ne.s32 	%p44, %r273, 6;
	@%p44 bra 	$L__BB2_24;
	mov.b16 	%rs1940, 3;
	st.local.u8 	[%rd32+7], %rs1940;
	bra.uni 	$L__BB2_25;
$L__BB2_24:
	ld.local.u8 	%rs1939, [%rd7];
	st.local.u8 	[%rd7+1], %rs1939;
$L__BB2_25:
	mov.b16 	%rs1941, 0;
	st.local.u8 	[%rd7], %rs1941;
	mov.u32 	%r104, _ZZ6expandP5BoardS0_iE1B;
	mad.lo.s32 	%r105, %r281, 726, %r104;
	ld.local.u8 	%rs1942, [%rd4];
	ld.local.u8 	%rs1943, [%rd4+1];
	ld.local.u8 	%rs1944, [%rd4+2];
	ld.local.u8 	%rs1945, [%rd4+3];
	ld.local.u8 	%rs1946, [%rd4+4];
	ld.local.u8 	%rs1947, [%rd4+5];
	ld.local.u8 	%rs1948, [%rd4+6];
	ld.local.u8 	%rs1949, [%rd4+7];
	ld.local.u8 	%rs1950, [%rd4+8];
	ld.local.u8 	%rs1951, [%rd4+9];
	ld.local.u8 	%rs1952, [%rd4+10];
	ld.local.u8 	%rs1953, [%rd4+11];
	ld.local.u8 	%rs1954, [%rd4+12];
	ld.local.u8 	%rs1955, [%rd4+13];
	ld.local.u8 	%rs1956, [%rd4+14];
	ld.local.u8 	%rs1957, [%rd4+15];
	ld.local.u8 	%rs1958, [%rd4+16];
	ld.local.u8 	%rs1959, [%rd4+17];
	ld.local.u8 	%rs1960, [%rd4+18];
	ld.local.u8 	%rs1961, [%rd4+19];
	ld.local.u8 	%rs1962, [%rd4+20];
	ld.local.u8 	%rs1963, [%rd4+21];
	ld.local.u8 	%rs1964, [%rd4+22];
	ld.local.u8 	%rs1965, [%rd4+23];
	ld.local.u8 	%rs1966, [%rd4+24];
	ld.local.u8 	%rs1967, [%rd4+25];
	ld.local.u8 	%rs1968, [%rd4+26];
	ld.local.u8 	%rs1969, [%rd4+27];
	ld.local.u8 	%rs1970, [%rd4+28];
	ld.local.u8 	%rs1971, [%rd4+29];
	ld.local.u8 	%rs1972, [%rd4+30];
	ld.local.u8 	%rs1973, [%rd4+31];
	ld.local.u8 	%rs1974, [%rd4+32];
	st.shared.u8 	[%r105], %rs1942;
	st.shared.u8 	[%r105+1], %rs1943;
	st.shared.u8 	[%r105+2], %rs1944;
	st.shared.u8 	[%r105+3], %rs1945;
	st.shared.u8 	[%r105+4], %rs1946;
	st.shared.u8 	[%r105+5], %rs1947;
	st.shared.u8 	[%r105+6], %rs1948;
	st.shared.u8 	[%r105+7], %rs1949;
	st.shared.u8 	[%r105+8], %rs1950;
	st.shared.u8 	[%r105+9], %rs1951;
	st.shared.u8 	[%r105+10], %rs1952;
	st.shared.u8 	[%r105+11], %rs1953;
	st.shared.u8 	[%r105+12], %rs1954;
	st.shared.u8 	[%r105+13], %rs1955;
	st.shared.u8 	[%r105+14], %rs1956;
	st.shared.u8 	[%r105+15], %rs1957;
	st.shared.u8 	[%r105+16], %rs1958;
	st.shared.u8 	[%r105+17], %rs1959;
	st.shared.u8 	[%r105+18], %rs1960;
	st.shared.u8 	[%r105+19], %rs1961;
	st.shared.u8 	[%r105+20], %rs1962;
	st.shared.u8 	[%r105+21], %rs1963;
	st.shared.u8 	[%r105+22], %rs1964;
	st.shared.u8 	[%r105+23], %rs1965;
	st.shared.u8 	[%r105+24], %rs1966;
	st.shared.u8 	[%r105+25], %rs1967;
	st.shared.u8 	[%r105+26], %rs1968;
	st.shared.u8 	[%r105+27], %rs1969;
	st.shared.u8 	[%r105+28], %rs1970;
	st.shared.u8 	[%r105+29], %rs1971;
	st.shared.u8 	[%r105+30], %rs1972;
	st.shared.u8 	[%r105+31], %rs1973;
	st.shared.u8 	[%r105+32], %rs1974;
	add.s32 	%r281, %r281, 1;
	st.local.u8 	[%rd4], %rs3273;
	st.local.u8 	[%rd4+1], %rs3272;
	st.local.u8 	[%rd4+2], %rs3271;
	st.local.u8 	[%rd4+3], %rs3270;
	st.local.u8 	[%rd4+4], %rs3269;
	st.local.u8 	[%rd4+5], %rs3268;
	st.local.u8 	[%rd4+6], %rs3267;
	st.local.u8 	[%rd4+7], %rs3266;
	st.local.u8 	[%rd4+8], %rs3265;
	st.local.u8 	[%rd4+9], %rs3264;
	st.local.u8 	[%rd4+10], %rs3263;
	st.local.u8 	[%rd4+11], %rs3262;
	st.local.u8 	[%rd4+12], %rs3261;
	st.local.u8 	[%rd4+13], %rs3260;
	st.local.u8 	[%rd4+14], %rs3259;
	st.local.u8 	[%rd4+15], %rs3258;
	st.local.u8 	[%rd4+16], %rs3257;
	st.local.u8 	[%rd4+17], %rs3256;
	st.local.u8 	[%rd4+18], %rs3255;
	st.local.u8 	[%rd4+19], %rs3254;
	st.local.u8 	[%rd4+20], %rs3253;
	st.local.u8 	[%rd4+21], %rs3252;
	st.local.u8 	[%rd4+22], %rs3251;
	st.local.u8 	[%rd4+23], %rs3250;
	st.local.u8 	[%rd4+24], %rs3249;
	st.local.u8 	[%rd4+25], %rs3248;
	st.local.u8 	[%rd4+26], %rs3247;
	st.local.u8 	[%rd4+27], %rs3246;
	st.local.u8 	[%rd4+28], %rs3245;
	st.local.u8 	[%rd4+29], %rs3244;
	st.local.u8 	[%rd4+30], %rs3243;
	st.local.u8 	[%rd4+31], %rs3242;
	st.local.u8 	[%rd4+32], %rs3241;
	bra.uni 	$L__BB2_40;
$L__BB2_26:
	setp.eq.s32 	%p33, %r272, 3;
	@%p33 bra 	$L__BB2_33;
	ld.local.u8 	%rs1825, [%rd5+9];
	setp.lt.u16 	%p34, %rs1825, 5;
	@%p34 bra 	$L__BB2_33;
	ld.local.u8 	%rs1826, [%rd5+10];
	setp.ne.s16 	%p35, %rs1826, 0;
	@%p35 bra 	$L__BB2_33;
	setp.eq.s32 	%p36, %r273, 5;
	@%p36 bra 	$L__BB2_31;
	ld.local.u8 	%rs1827, [%rd7];
	st.local.u8 	[%rd7+10], %rs1827;
	bra.uni 	$L__BB2_32;
$L__BB2_31:
	mov.b16 	%rs1828, 3;
	st.local.u8 	[%rd32+15], %rs1828;
$L__BB2_32:
	mov.b16 	%rs1829, 0;
	st.local.u8 	[%rd7], %rs1829;
	st.local.u8 	[%rd7+9], %rs1829;
	mov.u32 	%r98, _ZZ6expandP5BoardS0_iE1B;
	mad.lo.s32 	%r99, %r281, 726, %r98;
	ld.local.u8 	%rs1830, [%rd4];
	ld.local.u8 	%rs1831, [%rd4+1];
	ld.local.u8 	%rs1832, [%rd4+2];
	ld.local.u8 	%rs1833, [%rd4+3];
	ld.local.u8 	%rs1834, [%rd4+4];
	ld.local.u8 	%rs1835, [%rd4+5];
	ld.local.u8 	%rs1836, [%rd4+6];
	ld.local.u8 	%rs1837, [%rd4+7];
	ld.local.u8 	%rs1838, [%rd4+8];
	ld.local.u8 	%rs1839, [%rd4+9];
	ld.local.u8 	%rs1840, [%rd4+10];
	ld.local.u8 	%rs1841, [%rd4+11];
	ld.local.u8 	%rs1842, [%rd4+12];
	ld.local.u8 	%rs1843, [%rd4+13];
	ld.local.u8 	%rs1844, [%rd4+14];
	ld.local.u8 	%rs1845, [%rd4+15];
	ld.local.u8 	%rs1846, [%rd4+16];
	ld.local.u8 	%rs1847, [%rd4+17];
	ld.local.u8 	%rs1848, [%rd4+18];
	ld.local.u8 	%rs1849, [%rd4+19];
	ld.local.u8 	%rs1850, [%rd4+20];
	ld.local.u8 	%rs1851, [%rd4+21];
	ld.local.u8 	%rs1852, [%rd4+22];
	ld.local.u8 	%rs1853, [%rd4+23];
	ld.local.u8 	%rs1854, [%rd4+24];
	ld.local.u8 	%rs1855, [%rd4+25];
	ld.local.u8 	%rs1856, [%rd4+26];
	ld.local.u8 	%rs1857, [%rd4+27];
	ld.local.u8 	%rs1858, [%rd4+28];
	ld.local.u8 	%rs1859, [%rd4+29];
	ld.local.u8 	%rs1860, [%rd4+30];
	ld.local.u8 	%rs1861, [%rd4+31];
	ld.local.u8 	%rs1862, [%rd4+32];
	st.shared.u8 	[%r99], %rs1830;
	st.shared.u8 	[%r99+1], %rs1831;
	st.shared.u8 	[%r99+2], %rs1832;
	st.shared.u8 	[%r99+3], %rs1833;
	st.shared.u8 	[%r99+4], %rs1834;
	st.shared.u8 	[%r99+5], %rs1835;
	st.shared.u8 	[%r99+6], %rs1836;
	st.shared.u8 	[%r99+7], %rs1837;
	st.shared.u8 	[%r99+8], %rs1838;
	st.shared.u8 	[%r99+9], %rs1839;
	st.shared.u8 	[%r99+10], %rs1840;
	st.shared.u8 	[%r99+11], %rs1841;
	st.shared.u8 	[%r99+12], %rs1842;
	st.shared.u8 	[%r99+13], %rs1843;
	st.shared.u8 	[%r99+14], %rs1844;
	st.shared.u8 	[%r99+15], %rs1845;
	st.shared.u8 	[%r99+16], %rs1846;
	st.shared.u8 	[%r99+17], %rs1847;
	st.shared.u8 	[%r99+18], %rs1848;
	st.shared.u8 	[%r99+19], %rs1849;
	st.shared.u8 	[%r99+20], %rs1850;
	st.shared.u8 	[%r99+21], %rs1851;
	st.shared.u8 	[%r99+22], %rs1852;
	st.shared.u8 	[%r99+23], %rs1853;
	st.shared.u8 	[%r99+24], %rs1854;
	st.shared.u8 	[%r99+25], %rs1855;
	st.shared.u8 	[%r99+26], %rs1856;
	st.shared.u8 	[%r99+27], %rs1857;
	st.shared.u8 	[%r99+28], %rs1858;
	st.shared.u8 	[%r99+29], %rs1859;
	st.shared.u8 	[%r99+30], %rs1860;
	st.shared.u8 	[%r99+31], %rs1861;
	st.shared.u8 	[%r99+32], %rs1862;
	add.s32 	%r281, %r281, 1;
	st.local.u8 	[%rd4], %rs3273;
	st.local.u8 	[%rd4+1], %rs3272;
	st.local.u8 	[%rd4+2], %rs3271;
	st.local.u8 	[%rd4+3], %rs3270;
	st.local.u8 	[%rd4+4], %rs3269;
	st.local.u8 	[%rd4+5], %rs3268;
	st.local.u8 	[%rd4+6], %rs3267;
	st.local.u8 	[%rd4+7], %rs3266;
	st.local.u8 	[%rd4+8], %rs3265;
	st.local.u8 	[%rd4+9], %rs3264;
	st.local.u8 	[%rd4+10], %rs3263;
	st.local.u8 	[%rd4+11], %rs3262;
	st.local.u8 	[%rd4+12], %rs3261;
	st.local.u8 	[%rd4+13], %rs3260;
	st.local.u8 	[%rd4+14], %rs3259;
	st.local.u8 	[%rd4+15], %rs3258;
	st.local.u8 	[%rd4+16], %rs3257;
	st.local.u8 	[%rd4+17], %rs3256;
	st.local.u8 	[%rd4+18], %rs3255;
	st.local.u8 	[%rd4+19], %rs3254;
	st.local.u8 	[%rd4+20], %rs3253;
	st.local.u8 	[%rd4+21], %rs3252;
	st.local.u8 	[%rd4+22], %rs3251;
	st.local.u8 	[%rd4+23], %rs3250;
	st.local.u8 	[%rd4+24], %rs3249;
	st.local.u8 	[%rd4+25], %rs3248;
	st.local.u8 	[%rd4+26], %rs3247;
	st.local.u8 	[%rd4+27], %rs3246;
	st.local.u8 	[%rd4+28], %rs3245;
	st.local.u8 	[%rd4+29], %rs3244;
	st.local.u8 	[%rd4+30], %rs3243;
	st.local.u8 	[%rd4+31], %rs3242;
	st.local.u8 	[%rd4+32], %rs3241;
$L__BB2_33:
	setp.eq.s32 	%p37, %r272, 0;
	@%p37 bra 	$L__BB2_40;
	add.s64 	%rd9, %rd30, %rd28;
	ld.local.u8 	%rs1863, [%rd9+1];
	setp.lt.u16 	%p38, %rs1863, 5;
	@%p38 bra 	$L__BB2_40;
	ld.local.u8 	%rs1864, [%rd9+-6];
	setp.ne.s16 	%p39, %rs1864, 0;
	@%p39 bra 	$L__BB2_40;
	setp.eq.s32 	%p40, %r273, 5;
	@%p40 bra 	$L__BB2_38;
	ld.local.u8 	%rs1865, [%rd7];
	st.local.u8 	[%rd7+-6], %rs1865;
	bra.uni 	$L__BB2_39;
$L__BB2_38:
	mov.b16 	%rs1866, 3;
	st.local.u8 	[%rd32+15], %rs1866;
$L__BB2_39:
	mov.b16 	%rs1867, 0;
	st.local.u8 	[%rd7], %rs1867;
	st.local.u8 	[%rd7+1], %rs1867;
	mov.u32 	%r100, _ZZ6expandP5BoardS0_iE1B;
	mad.lo.s32 	%r101, %r281, 726, %r100;
	ld.local.u8 	%rs1868, [%rd4];
	ld.local.u8 	%rs1869, [%rd4+1];
	ld.local.u8 	%rs1870, [%rd4+2];
	ld.local.u8 	%rs1871, [%rd4+3];
	ld.local.u8 	%rs1872, [%rd4+4];
	ld.local.u8 	%rs1873, [%rd4+5];
	ld.local.u8 	%rs1874, [%rd4+6];
	ld.local.u8 	%rs1875, [%rd4+7];
	ld.local.u8 	%rs1876, [%rd4+8];
	ld.local.u8 	%rs1877, [%rd4+9];
	ld.local.u8 	%rs1878, [%rd4+10];
	ld.local.u8 	%rs1879, [%rd4+11];
	ld.local.u8 	%rs1880, [%rd4+12];
	ld.local.u8 	%rs1881, [%rd4+13];
	ld.local.u8 	%rs1882, [%rd4+14];
	ld.local.u8 	%rs1883, [%rd4+15];
	ld.local.u8 	%rs1884, [%rd4+16];
	ld.local.u8 	%rs1885, [%rd4+17];
	ld.local.u8 	%rs1886, [%rd4+18];
	ld.local.u8 	%rs1887, [%rd4+19];
	ld.local.u8 	%rs1888, [%rd4+20];
	ld.local.u8 	%rs1889, [%rd4+21];
	ld.local.u8 	%rs1890, [%rd4+22];
	ld.local.u8 	%rs1891, [%rd4+23];
	ld.local.u8 	%rs1892, [%rd4+24];
	ld.local.u8 	%rs1893, [%rd4+25];
	ld.local.u8 	%rs1894, [%rd4+26];
	ld.local.u8 	%rs1895, [%rd4+27];
	ld.local.u8 	%rs1896, [%rd4+28];
	ld.local.u8 	%rs1897, [%rd4+29];
	ld.local.u8 	%rs1898, [%rd4+30];
	ld.local.u8 	%rs1899, [%rd4+31];
	ld.local.u8 	%rs1900, [%rd4+32];
	st.shared.u8 	[%r101], %rs1868;
	st.shared.u8 	[%r101+1], %rs1869;
	st.shared.u8 	[%r101+2], %rs1870;
	st.shared.u8 	[%r101+3], %rs1871;
	st.shared.u8 	[%r101+4], %rs1872;
	st.shared.u8 	[%r101+5], %rs1873;
	st.shared.u8 	[%r101+6], %rs1874;
	st.shared.u8 	[%r101+7], %rs1875;
	st.shared.u8 	[%r101+8], %rs1876;
	st.shared.u8 	[%r101+9], %rs1877;
	st.shared.u8 	[%r101+10], %rs1878;
	st.shared.u8 	[%r101+11], %rs1879;
	st.shared.u8 	[%r101+12], %rs1880;
	st.shared.u8 	[%r101+13], %rs1881;
	st.shared.u8 	[%r101+14], %rs1882;
	st.shared.u8 	[%r101+15], %rs1883;
	st.shared.u8 	[%r101+16], %rs1884;
	st.shared.u8 	[%r101+17], %rs1885;
	st.shared.u8 	[%r101+18], %rs1886;
	st.shared.u8 	[%r101+19], %rs1887;
	st.shared.u8 	[%r101+20], %rs1888;
	st.shared.u8 	[%r101+21], %rs1889;
	st.shared.u8 	[%r101+22], %rs1890;
	st.shared.u8 	[%r101+23], %rs1891;
	st.shared.u8 	[%r101+24], %rs1892;
	st.shared.u8 	[%r101+25], %rs1893;
	st.shared.u8 	[%r101+26], %rs1894;
	st.shared.u8 	[%r101+27], %rs1895;
	st.shared.u8 	[%r101+28], %rs1896;
	st.shared.u8 	[%r101+29], %rs1897;
	st.shared.u8 	[%r101+30], %rs1898;
	st.shared.u8 	[%r101+31], %rs1899;
	st.shared.u8 	[%r101+32], %rs1900;
	add.s32 	%r281, %r281, 1;
	st.local.u8 	[%rd4], %rs3273;
	st.local.u8 	[%rd4+1], %rs3272;
	st.local.u8 	[%rd4+2], %rs3271;
	st.local.u8 	[%rd4+3], %rs3270;
	st.local.u8 	[%rd4+4], %rs3269;
	st.local.u8 	[%rd4+5], %rs3268;
	st.local.u8 	[%rd4+6], %rs3267;
	st.local.u8 	[%rd4+7], %rs3266;
	st.local.u8 	[%rd4+8], %rs3265;
	st.local.u8 	[%rd4+9], %rs3264;
	st.local.u8 	[%rd4+10], %rs3263;
	st.local.u8 	[%rd4+11], %rs3262;
	st.local.u8 	[%rd4+12], %rs3261;
	st.local.u8 	[%rd4+13], %rs3260;
	st.local.u8 	[%rd4+14], %rs3259;
	st.local.u8 	[%rd4+15], %rs3258;
	st.local.u8 	[%rd4+16], %rs3257;
	st.local.u8 	[%rd4+17], %rs3256;
	st.local.u8 	[%rd4+18], %rs3255;
	st.local.u8 	[%rd4+19], %rs3254;
	st.local.u8 	[%rd4+20], %rs3253;
	st.local.u8 	[%rd4+21], %rs3252;
	st.local.u8 	[%rd4+22], %rs3251;
	st.local.u8 	[%rd4+23], %rs3250;
	st.local.u8 	[%rd4+24], %rs3249;
	st.local.u8 	[%rd4+25], %rs3248;
	st.local.u8 	[%rd4+26], %rs3247;
	st.local.u8 	[%rd4+27], %rs3246;
	st.local.u8 	[%rd4+28], %rs3245;
	st.local.u8 	[%rd4+29], %rs3244;
	st.local.u8 	[%rd4+30], %rs3243;
	st.local.u8 	[%rd4+31], %rs3242;
	st.local.u8 	[%rd4+32], %rs3241;
$L__BB2_40:
	setp.eq.b32 	%p45, %r93, 1;
	not.pred 	%p46, %p45;
	setp.eq.s32 	%p47, %r272, 0;
	setp.lt.u32 	%p48, %r273, 5;
	and.pred  	%p2, %p46, %p48;
	not.pred 	%p49, %p2;
	or.pred  	%p50, %p47, %p49;
	@%p50 bra 	$L__BB2_44;
	add.s64 	%rd10, %rd30, %rd28;
	ld.local.u8 	%rs1975, [%rd10+-7];
	setp.lt.u16 	%p51, %rs1975, 5;
	@%p51 bra 	$L__BB2_44;
	ld.local.u8 	%rs1976, [%rd10+-6];
	setp.ne.s16 	%p52, %rs1976, 0;
	@%p52 bra 	$L__BB2_44;
	ld.local.u8 	%rs1977, [%rd7];
	st.local.u8 	[%rd7+-6], %rs1977;
	mov.b16 	%rs1978, 0;
	st.local.u8 	[%rd7], %rs1978;
	st.local.u8 	[%rd7+-7], %rs1978;
	mov.u32 	%r107, _ZZ6expandP5BoardS0_iE1B;
	mad.lo.s32 	%r108, %r281, 726, %r107;
	ld.local.u8 	%rs1979, [%rd4];
	ld.local.u8 	%rs1980, [%rd4+1];
	ld.local.u8 	%rs1981, [%rd4+2];
	ld.local.u8 	%rs1982, [%rd4+3];
	ld.local.u8 	%rs1983, [%rd4+4];
	ld.local.u8 	%rs1984, [%rd4+5];
	ld.local.u8 	%rs1985, [%rd4+6];
	ld.local.u8 	%rs1986, [%rd4+7];
	ld.local.u8 	%rs1987, [%rd4+8];
	ld.local.u8 	%rs1988, [%rd4+9];
	ld.local.u8 	%rs1989, [%rd4+10];
	ld.local.u8 	%rs1990, [%rd4+11];
	ld.local.u8 	%rs1991, [%rd4+12];
	ld.local.u8 	%rs1992, [%rd4+13];
	ld.local.u8 	%rs1993, [%rd4+14];
	ld.local.u8 	%rs1994, [%rd4+15];
	ld.local.u8 	%rs1995, [%rd4+16];
	ld.local.u8 	%rs1996, [%rd4+17];
	ld.local.u8 	%rs1997, [%rd4+18];
	ld.local.u8 	%rs1998, [%rd4+19];
	ld.local.u8 	%rs1999, [%rd4+20];
	ld.local.u8 	%rs2000, [%rd4+21];
	ld.local.u8 	%rs2001, [%rd4+22];
	ld.local.u8 	%rs2002, [%rd4+23];
	ld.local.u8 	%rs2003, [%rd4+24];
	ld.local.u8 	%rs2004, [%rd4+25];
	ld.local.u8 	%rs2005, [%rd4+26];
	ld.local.u8 	%rs2006, [%rd4+27];
	ld.local.u8 	%rs2007, [%rd4+28];
	ld.local.u8 	%rs2008, [%rd4+29];
	ld.local.u8 	%rs2009, [%rd4+30];
	ld.local.u8 	%rs2010, [%rd4+31];
	ld.local.u8 	%rs2011, [%rd4+32];
	st.shared.u8 	[%r108], %rs1979;
	st.shared.u8 	[%r108+1], %rs1980;
	st.shared.u8 	[%r108+2], %rs1981;
	st.shared.u8 	[%r108+3], %rs1982;
	st.shared.u8 	[%r108+4], %rs1983;
	st.shared.u8 	[%r108+5], %rs1984;
	st.shared.u8 	[%r108+6], %rs1985;
	st.shared.u8 	[%r108+7], %rs1986;
	st.shared.u8 	[%r108+8], %rs1987;
	st.shared.u8 	[%r108+9], %rs1988;
	st.shared.u8 	[%r108+10], %rs1989;
	st.shared.u8 	[%r108+11], %rs1990;
	st.shared.u8 	[%r108+12], %rs1991;
	st.shared.u8 	[%r108+13], %rs1992;
	st.shared.u8 	[%r108+14], %rs1993;
	st.shared.u8 	[%r108+15], %rs1994;
	st.shared.u8 	[%r108+16], %rs1995;
	st.shared.u8 	[%r108+17], %rs1996;
	st.shared.u8 	[%r108+18], %rs1997;
	st.shared.u8 	[%r108+19], %rs1998;
	st.shared.u8 	[%r108+20], %rs1999;
	st.shared.u8 	[%r108+21], %rs2000;
	st.shared.u8 	[%r108+22], %rs2001;
	st.shared.u8 	[%r108+23], %rs2002;
	st.shared.u8 	[%r108+24], %rs2003;
	st.shared.u8 	[%r108+25], %rs2004;
	st.shared.u8 	[%r108+26], %rs2005;
	st.shared.u8 	[%r108+27], %rs2006;
	st.shared.u8 	[%r108+28], %rs2007;
	st.shared.u8 	[%r108+29], %rs2008;
	st.shared.u8 	[%r108+30], %rs2009;
	st.shared.u8 	[%r108+31], %rs2010;
	st.shared.u8 	[%r108+32], %rs2011;
	add.s32 	%r281, %r281, 1;
	st.local.u8 	[%rd4], %rs3273;
	st.local.u8 	[%rd4+1], %rs3272;
	st.local.u8 	[%rd4+2], %rs3271;
	st.local.u8 	[%rd4+3], %rs3270;
	st.local.u8 	[%rd4+4], %rs3269;
	st.local.u8 	[%rd4+5], %rs3268;
	st.local.u8 	[%rd4+6], %rs3267;
	st.local.u8 	[%rd4+7], %rs3266;
	st.local.u8 	[%rd4+8], %rs3265;
	st.local.u8 	[%rd4+9], %rs3264;
	st.local.u8 	[%rd4+10], %rs3263;
	st.local.u8 	[%rd4+11], %rs3262;
	st.local.u8 	[%rd4+12], %rs3261;
	st.local.u8 	[%rd4+13], %rs3260;
	st.local.u8 	[%rd4+14], %rs3259;
	st.local.u8 	[%rd4+15], %rs3258;
	st.local.u8 	[%rd4+16], %rs3257;
	st.local.u8 	[%rd4+17], %rs3256;
	st.local.u8 	[%rd4+18], %rs3255;
	st.local.u8 	[%rd4+19], %rs3254;
	st.local.u8 	[%rd4+20], %rs3253;
	st.local.u8 	[%rd4+21], %rs3252;
	st.local.u8 	[%rd4+22], %rs3251;
	st.local.u8 	[%rd4+23], %rs3250;
	st.local.u8 	[%rd4+24], %rs3249;
	st.local.u8 	[%rd4+25], %rs3248;
	st.local.u8 	[%rd4+26], %rs3247;
	st.local.u8 	[%rd4+27], %rs3246;
	st.local.u8 	[%rd4+28], %rs3245;
	st.local.u8 	[%rd4+29], %rs3244;
	st.local.u8 	[%rd4+30], %rs3243;
	st.local.u8 	[%rd4+31], %rs3242;
	st.local.u8 	[%rd4+32], %rs3241;
$L__BB2_44:
	setp.eq.s32 	%p53, %r272, 3;
	or.pred  	%p55, %p53, %p49;
	@%p55 bra 	$L__BB2_48;
	add.s64 	%rd11, %rd30, %rd28;
	ld.local.u8 	%rs2012, [%rd11+1];
	setp.lt.u16 	%p56, %rs2012, 5;
	@%p56 bra 	$L__BB2_48;
	ld.local.u8 	%rs2013, [%rd11+10];
	setp.ne.s16 	%p57, %rs2013, 0;
	@%p57 bra 	$L__BB2_48;
	ld.local.u8 	%rs2014, [%rd7];
	st.local.u8 	[%rd7+10], %rs2014;
	mov.b16 	%rs2015, 0;
	st.local.u8 	[%rd7], %rs2015;
	st.local.u8 	[%rd7+1], %rs2015;
	mov.u32 	%r109, _ZZ6expandP5BoardS0_iE1B;
	mad.lo.s32 	%r110, %r281, 726, %r109;
	ld.local.u8 	%rs2016, [%rd4];
	ld.local.u8 	%rs2017, [%rd4+1];
	ld.local.u8 	%rs2018, [%rd4+2];
	ld.local.u8 	%rs2019, [%rd4+3];
	ld.local.u8 	%rs2020, [%rd4+4];
	ld.local.u8 	%rs2021, [%rd4+5];
	ld.local.u8 	%rs2022, [%rd4+6];
	ld.local.u8 	%rs2023, [%rd4+7];
	ld.local.u8 	%rs2024, [%rd4+8];
	ld.local.u8 	%rs2025, [%rd4+9];
	ld.local.u8 	%rs2026, [%rd4+10];
	ld.local.u8 	%rs2027, [%rd4+11];
	ld.local.u8 	%rs2028, [%rd4+12];
	ld.local.u8 	%rs2029, [%rd4+13];
	ld.local.u8 	%rs2030, [%rd4+14];
	ld.local.u8 	%rs2031, [%rd4+15];
	ld.local.u8 	%rs2032, [%rd4+16];
	ld.local.u8 	%rs2033, [%rd4+17];
	ld.local.u8 	%rs2034, [%rd4+18];
	ld.local.u8 	%rs2035, [%rd4+19];
	ld.local.u8 	%rs2036, [%rd4+20];
	ld.local.u8 	%rs2037, [%rd4+21];
	ld.local.u8 	%rs2038, [%rd4+22];
	ld.local.u8 	%rs2039, [%rd4+23];
	ld.local.u8 	%rs2040, [%rd4+24];
	ld.local.u8 	%rs2041, [%rd4+25];
	ld.local.u8 	%rs2042, [%rd4+26];
	ld.local.u8 	%rs2043, [%rd4+27];
	ld.local.u8 	%rs2044, [%rd4+28];
	ld.local.u8 	%rs2045, [%rd4+29];
	ld.local.u8 	%rs2046, [%rd4+30];
	ld.local.u8 	%rs2047, [%rd4+31];
	ld.local.u8 	%rs2048, [%rd4+32];
	st.shared.u8 	[%r110], %rs2016;
	st.shared.u8 	[%r110+1], %rs2017;
	st.shared.u8 	[%r110+2], %rs2018;
	st.shared.u8 	[%r110+3], %rs2019;
	st.shared.u8 	[%r110+4], %rs2020;
	st.shared.u8 	[%r110+5], %rs2021;
	st.shared.u8 	[%r110+6], %rs2022;
	st.shared.u8 	[%r110+7], %rs2023;
	st.shared.u8 	[%r110+8], %rs2024;
	st.shared.u8 	[%r110+9], %rs2025;
	st.shared.u8 	[%r110+10], %rs2026;
	st.shared.u8 	[%r110+11], %rs2027;
	st.shared.u8 	[%r110+12], %rs2028;
	st.shared.u8 	[%r110+13], %rs2029;
	st.shared.u8 	[%r110+14], %rs2030;
	st.shared.u8 	[%r110+15], %rs2031;
	st.shared.u8 	[%r110+16], %rs2032;
	st.shared.u8 	[%r110+17], %rs2033;
	st.shared.u8 	[%r110+18], %rs2034;
	st.shared.u8 	[%r110+19], %rs2035;
	st.shared.u8 	[%r110+20], %rs2036;
	st.shared.u8 	[%r110+21], %rs2037;
	st.shared.u8 	[%r110+22], %rs2038;
	st.shared.u8 	[%r110+23], %rs2039;
	st.shared.u8 	[%r110+24], %rs2040;
	st.shared.u8 	[%r110+25], %rs2041;
	st.shared.u8 	[%r110+26], %rs2042;
	st.shared.u8 	[%r110+27], %rs2043;
	st.shared.u8 	[%r110+28], %rs2044;
	st.shared.u8 	[%r110+29], %rs2045;
	st.shared.u8 	[%r110+30], %rs2046;
	st.shared.u8 	[%r110+31], %rs2047;
	st.shared.u8 	[%r110+32], %rs2048;
	add.s32 	%r281, %r281, 1;
	st.local.u8 	[%rd4], %rs3273;
	st.local.u8 	[%rd4+1], %rs3272;
	st.local.u8 	[%rd4+2], %rs3271;
	st.local.u8 	[%rd4+3], %rs3270;
	st.local.u8 	[%rd4+4], %rs3269;
	st.local.u8 	[%rd4+5], %rs3268;
	st.local.u8 	[%rd4+6], %rs3267;
	st.local.u8 	[%rd4+7], %rs3266;
	st.local.u8 	[%rd4+8], %rs3265;
	st.local.u8 	[%rd4+9], %rs3264;
	st.local.u8 	[%rd4+10], %rs3263;
	st.local.u8 	[%rd4+11], %rs3262;
	st.local.u8 	[%rd4+12], %rs3261;
	st.local.u8 	[%rd4+13], %rs3260;
	st.local.u8 	[%rd4+14], %rs3259;
	st.local.u8 	[%rd4+15], %rs3258;
	st.local.u8 	[%rd4+16], %rs3257;
	st.local.u8 	[%rd4+17], %rs3256;
	st.local.u8 	[%rd4+18], %rs3255;
	st.local.u8 	[%rd4+19], %rs3254;
	st.local.u8 	[%rd4+20], %rs3253;
	st.local.u8 	[%rd4+21], %rs3252;
	st.local.u8 	[%rd4+22], %rs3251;
	st.local.u8 	[%rd4+23], %rs3250;
	st.local.u8 	[%rd4+24], %rs3249;
	st.local.u8 	[%rd4+25], %rs3248;
	st.local.u8 	[%rd4+26], %rs3247;
	st.local.u8 	[%rd4+27], %rs3246;
	st.local.u8 	[%rd4+28], %rs3245;
	st.local.u8 	[%rd4+29], %rs3244;
	st.local.u8 	[%rd4+30], %rs3243;
	st.local.u8 	[%rd4+31], %rs3242;
	st.local.u8 	[%rd4+32], %rs3241;
$L__BB2_48:
	setp.ne.s16 	%p58, %rs100, 3;
	@%p58 bra 	$L__BB2_77;
	setp.eq.s32 	%p59, %r272, 3;
	and.b32  	%r25, %r273, 1;
	setp.eq.s32 	%p60, %r25, 0;
	add.s32 	%r111, %r273, -1;
	cvt.u64.u32 	%rd95, %r111;
	add.s64 	%rd12, %rd30, %rd95;
	or.pred  	%p61, %p59, %p60;
	@%p61 bra 	$L__BB2_52;
	ld.local.u8 	%rs2049, [%rd12+8];
	setp.ne.s16 	%p64, %rs2049, 0;
	@%p64 bra 	$L__BB2_53;
	add.s64 	%rd101, %rd32, %rd28;
	ld.local.u8 	%rs2050, [%rd101];
	add.s64 	%rd103, %rd32, %rd95;
	st.local.u8 	[%rd103+8], %rs2050;
	mov.b16 	%rs2051, 0;
	st.local.u8 	[%rd101], %rs2051;
	mov.u32 	%r113, _ZZ6expandP5BoardS0_iE1B;
	mad.lo.s32 	%r114, %r281, 726, %r113;
	ld.local.u8 	%rs2052, [%rd4];
	ld.local.u8 	%rs2053, [%rd4+1];
	ld.local.u8 	%rs2054, [%rd4+2];
	ld.local.u8 	%rs2055, [%rd4+3];
	ld.local.u8 	%rs2056, [%rd4+4];
	ld.local.u8 	%rs2057, [%rd4+5];
	ld.local.u8 	%rs2058, [%rd4+6];
	ld.local.u8 	%rs2059, [%rd4+7];
	ld.local.u8 	%rs2060, [%rd4+8];
	ld.local.u8 	%rs2061, [%rd4+9];
	ld.local.u8 	%rs2062, [%rd4+10];
	ld.local.u8 	%rs2063, [%rd4+11];
	ld.local.u8 	%rs2064, [%rd4+12];
	ld.local.u8 	%rs2065, [%rd4+13];
	ld.local.u8 	%rs2066, [%rd4+14];
	ld.local.u8 	%rs2067, [%rd4+15];
	ld.local.u8 	%rs2068, [%rd4+16];
	ld.local.u8 	%rs2069, [%rd4+17];
	ld.local.u8 	%rs2070, [%rd4+18];
	ld.local.u8 	%rs2071, [%rd4+19];
	ld.local.u8 	%rs2072, [%rd4+20];
	ld.local.u8 	%rs2073, [%rd4+21];
	ld.local.u8 	%rs2074, [%rd4+22];
	ld.local.u8 	%rs2075, [%rd4+23];
	ld.local.u8 	%rs2076, [%rd4+24];
	ld.local.u8 	%rs2077, [%rd4+25];
	ld.local.u8 	%rs2078, [%rd4+26];
	ld.local.u8 	%rs2079, [%rd4+27];
	ld.local.u8 	%rs2080, [%rd4+28];
	ld.local.u8 	%rs2081, [%rd4+29];
	ld.local.u8 	%rs2082, [%rd4+30];
	ld.local.u8 	%rs2083, [%rd4+31];
	ld.local.u8 	%rs2084, [%rd4+32];
	st.shared.u8 	[%r114], %rs2052;
	st.shared.u8 	[%r114+1], %rs2053;
	st.shared.u8 	[%r114+2], %rs2054;
	st.shared.u8 	[%r114+3], %rs2055;
	st.shared.u8 	[%r114+4], %rs2056;
	st.shared.u8 	[%r114+5], %rs2057;
	st.shared.u8 	[%r114+6], %rs2058;
	st.shared.u8 	[%r114+7], %rs2059;
	st.shared.u8 	[%r114+8], %rs2060;
	st.shared.u8 	[%r114+9], %rs2061;
	st.shared.u8 	[%r114+10], %rs2062;
	st.shared.u8 	[%r114+11], %rs2063;
	st.shared.u8 	[%r114+12], %rs2064;
	st.shared.u8 	[%r114+13], %rs2065;
	st.shared.u8 	[%r114+14], %rs2066;
	st.shared.u8 	[%r114+15], %rs2067;
	st.shared.u8 	[%r114+16], %rs2068;
	st.shared.u8 	[%r114+17], %rs2069;
	st.shared.u8 	[%r114+18], %rs2070;
	st.shared.u8 	[%r114+19], %rs2071;
	st.shared.u8 	[%r114+20], %rs2072;
	st.shared.u8 	[%r114+21], %rs2073;
	st.shared.u8 	[%r114+22], %rs2074;
	st.shared.u8 	[%r114+23], %rs2075;
	st.shared.u8 	[%r114+24], %rs2076;
	st.shared.u8 	[%r114+25], %rs2077;
	st.shared.u8 	[%r114+26], %rs2078;
	st.shared.u8 	[%r114+27], %rs2079;
	st.shared.u8 	[%r114+28], %rs2080;
	st.shared.u8 	[%r114+29], %rs2081;
	st.shared.u8 	[%r114+30], %rs2082;
	st.shared.u8 	[%r114+31], %rs2083;
	st.shared.u8 	[%r114+32], %rs2084;
	add.s32 	%r281, %r281, 1;
	st.local.u8 	[%rd4], %rs3273;
	st.local.u8 	[%rd4+1], %rs3272;
	st.local.u8 	[%rd4+2], %rs3271;
	st.local.u8 	[%rd4+3], %rs3270;
	st.local.u8 	[%rd4+4], %rs3269;
	st.local.u8 	[%rd4+5], %rs3268;
	st.local.u8 	[%rd4+6], %rs3267;
	st.local.u8 	[%rd4+7], %rs3266;
	st.local.u8 	[%rd4+8], %rs3265;
	st.local.u8 	[%rd4+9], %rs3264;
	st.local.u8 	[%rd4+10], %rs3263;
	st.local.u8 	[%rd4+11], %rs3262;
	st.local.u8 	[%rd4+12], %rs3261;
	st.local.u8 	[%rd4+13], %rs3260;
	st.local.u8 	[%rd4+14], %rs3259;
	st.local.u8 	[%rd4+15], %rs3258;
	st.local.u8 	[%rd4+16], %rs3257;
	st.local.u8 	[%rd4+17], %rs3256;
	st.local.u8 	[%rd4+18], %rs3255;
	st.local.u8 	[%rd4+19], %rs3254;
	st.local.u8 	[%rd4+20], %rs3253;
	st.local.u8 	[%rd4+21], %rs3252;
	st.local.u8 	[%rd4+22], %rs3251;
	st.local.u8 	[%rd4+23], %rs3250;
	st.local.u8 	[%rd4+24], %rs3249;
	st.local.u8 	[%rd4+25], %rs3248;
	st.local.u8 	[%rd4+26], %rs3247;
	st.local.u8 	[%rd4+27], %rs3246;
	st.local.u8 	[%rd4+28], %rs3245;
	st.local.u8 	[%rd4+29], %rs3244;
	st.local.u8 	[%rd4+30], %rs3243;
	st.local.u8 	[%rd4+31], %rs3242;
	st.local.u8 	[%rd4+32], %rs3241;
	bra.uni 	$L__BB2_53;
$L__BB2_52:
	setp.eq.s32 	%p63, %r25, 0;
	mov.pred 	%p187, -1;
	@%p63 bra 	$L__BB2_55;
$L__BB2_53:
	ld.local.u8 	%rs2085, [%rd12];
	setp.ne.s16 	%p66, %rs2085, 0;
	mov.pred 	%p187, 0;
	@%p66 bra 	$L__BB2_55;
	add.s64 	%rd111, %rd32, %rd28;
	ld.local.u8 	%rs2086, [%rd111];
	add.s64 	%rd113, %rd32, %rd95;
	st.local.u8 	[%rd113], %rs2086;
	mov.b16 	%rs2087, 0;
	st.local.u8 	[%rd111], %rs2087;
	mov.u32 	%r117, _ZZ6expandP5BoardS0_iE1B;
	mad.lo.s32 	%r118, %r281, 726, %r117;
	ld.local.u8 	%rs2088, [%rd4];
	ld.local.u8 	%rs2089, [%rd4+1];
	ld.local.u8 	%rs2090, [%rd4+2];
	ld.local.u8 	%rs2091, [%rd4+3];
	ld.local.u8 	%rs2092, [%rd4+4];
	ld.local.u8 	%rs2093, [%rd4+5];
	ld.local.u8 	%rs2094, [%rd4+6];
	ld.local.u8 	%rs2095, [%rd4+7];
	ld.local.u8 	%rs2096, [%rd4+8];
	ld.local.u8 	%rs2097, [%rd4+9];
	ld.local.u8 	%rs2098, [%rd4+10];
	ld.local.u8 	%rs2099, [%rd4+11];
	ld.local.u8 	%rs2100, [%rd4+12];
	ld.local.u8 	%rs2101, [%rd4+13];
	ld.local.u8 	%rs2102, [%rd4+14];
	ld.local.u8 	%rs2103, [%rd4+15];
	ld.local.u8 	%rs2104, [%rd4+16];
	ld.local.u8 	%rs2105, [%rd4+17];
	ld.local.u8 	%rs2106, [%rd4+18];
	ld.local.u8 	%rs2107, [%rd4+19];
	ld.local.u8 	%rs2108, [%rd4+20];
	ld.local.u8 	%rs2109, [%rd4+21];
	ld.local.u8 	%rs2110, [%rd4+22];
	ld.local.u8 	%rs2111, [%rd4+23];
	ld.local.u8 	%rs2112, [%rd4+24];
	ld.local.u8 	%rs2113, [%rd4+25];
	ld.local.u8 	%rs2114, [%rd4+26];
	ld.local.u8 	%rs2115, [%rd4+27];
	ld.local.u8 	%rs2116, [%rd4+28];
	ld.local.u8 	%rs2117, [%rd4+29];
	ld.local.u8 	%rs2118, [%rd4+30];
	ld.local.u8 	%rs2119, [%rd4+31];
	ld.local.u8 	%rs2120, [%rd4+32];
	st.shared.u8 	[%r118], %rs2088;
	st.shared.u8 	[%r118+1], %rs2089;
	st.shared.u8 	[%r118+2], %rs2090;
	st.shared.u8 	[%r118+3], %rs2091;
	st.shared.u8 	[%r118+4], %rs2092;
	st.shared.u8 	[%r118+5], %rs2093;
	st.shared.u8 	[%r118+6], %rs2094;
	st.shared.u8 	[%r118+7], %rs2095;
	st.shared.u8 	[%r118+8], %rs2096;
	st.shared.u8 	[%r118+9], %rs2097;
	st.shared.u8 	[%r118+10], %rs2098;
	st.shared.u8 	[%r118+11], %rs2099;
	st.shared.u8 	[%r118+12], %rs2100;
	st.shared.u8 	[%r118+13], %rs2101;
	st.shared.u8 	[%r118+14], %rs2102;
	st.shared.u8 	[%r118+15], %rs2103;
	st.shared.u8 	[%r118+16], %rs2104;
	st.shared.u8 	[%r118+17], %rs2105;
	st.shared.u8 	[%r118+18], %rs2106;
	st.shared.u8 	[%r118+19], %rs2107;
	st.shared.u8 	[%r118+20], %rs2108;
	st.shared.u8 	[%r118+21], %rs2109;
	st.shared.u8 	[%r118+22], %rs2110;
	st.shared.u8 	[%r118+23], %rs2111;
	st.shared.u8 	[%r118+24], %rs2112;
	st.shared.u8 	[%r118+25], %rs2113;
	st.shared.u8 	[%r118+26], %rs2114;
	st.shared.u8 	[%r118+27], %rs2115;
	st.shared.u8 	[%r118+28], %rs2116;
	st.shared.u8 	[%r118+29], %rs2117;
	st.shared.u8 	[%r118+30], %rs2118;
	st.shared.u8 	[%r118+31], %rs2119;
	st.shared.u8 	[%r118+32], %rs2120;
	add.s32 	%r281, %r281, 1;
	st.local.u8 	[%rd4], %rs3273;
	st.local.u8 	[%rd4+1], %rs3272;
	st.local.u8 	[%rd4+2], %rs3271;
	st.local.u8 	[%rd4+3], %rs3270;
	st.local.u8 	[%rd4+4], %rs3269;
	st.local.u8 	[%rd4+5], %rs3268;
	st.local.u8 	[%rd4+6], %rs3267;
	st.local.u8 	[%rd4+7], %rs3266;
	st.local.u8 	[%rd4+8], %rs3265;
	st.local.u8 	[%rd4+9], %rs3264;
	st.local.u8 	[%rd4+10], %rs3263;
	st.local.u8 	[%rd4+11], %rs3262;
	st.local.u8 	[%rd4+12], %rs3261;
	st.local.u8 	[%rd4+13], %rs3260;
	st.local.u8 	[%rd4+14], %rs3259;
	st.local.u8 	[%rd4+15], %rs3258;
	st.local.u8 	[%rd4+16], %rs3257;
	st.local.u8 	[%rd4+17], %rs3256;
	st.local.u8 	[%rd4+18], %rs3255;
	st.local.u8 	[%rd4+19], %rs3254;
	st.local.u8 	[%rd4+20], %rs3253;
	st.local.u8 	[%rd4+21], %rs3252;
	st.local.u8 	[%rd4+22], %rs3251;
	st.local.u8 	[%rd4+23], %rs3250;
	st.local.u8 	[%rd4+24], %rs3249;
	st.local.u8 	[%rd4+25], %rs3248;
	st.local.u8 	[%rd4+26], %rs3247;
	st.local.u8 	[%rd4+27], %rs3246;
	st.local.u8 	[%rd4+28], %rs3245;
	st.local.u8 	[%rd4+29], %rs3244;
	st.local.u8 	[%rd4+30], %rs3243;
	st.local.u8 	[%rd4+31], %rs3242;
	st.local.u8 	[%rd4+32], %rs3241;
$L__BB2_55:
	setp.ne.s32 	%p68, %r272, 0;
	setp.ne.s32 	%p69, %r273, 0;
	and.pred  	%p4, %p69, %p187;
	and.pred  	%p5, %p68, %p4;
	not.pred 	%p70, %p5;
	@%p70 bra 	$L__BB2_58;
	ld.local.u8 	%rs2121, [%rd12+-8];
	setp.ne.s16 	%p71, %rs2121, 0;
	@%p71 bra 	$L__BB2_58;
	add.s64 	%rd121, %rd32, %rd28;
	ld.local.u8 	%rs2122, [%rd121];
	add.s64 	%rd123, %rd32, %rd95;
	st.local.u8 	[%rd123+-8], %rs2122;
	mov.b16 	%rs2123, 0;
	st.local.u8 	[%rd121], %rs2123;
	mov.u32 	%r121, _ZZ6expandP5BoardS0_iE1B;
	mad.lo.s32 	%r122, %r281, 726, %r121;
	ld.local.u8 	%rs2124, [%rd4];
	ld.local.u8 	%rs2125, [%rd4+1];
	ld.local.u8 	%rs2126, [%rd4+2];
	ld.local.u8 	%rs2127, [%rd4+3];
	ld.local.u8 	%rs2128, [%rd4+4];
	ld.local.u8 	%rs2129, [%rd4+5];
	ld.local.u8 	%rs2130, [%rd4+6];
	ld.local.u8 	%rs2131, [%rd4+7];
	ld.local.u8 	%rs2132, [%rd4+8];
	ld.local.u8 	%rs2133, [%rd4+9];
	ld.local.u8 	%rs2134, [%rd4+10];
	ld.local.u8 	%rs2135, [%rd4+11];
	ld.local.u8 	%rs2136, [%rd4+12];
	ld.local.u8 	%rs2137, [%rd4+13];
	ld.local.u8 	%rs2138, [%rd4+14];
	ld.local.u8 	%rs2139, [%rd4+15];
	ld.local.u8 	%rs2140, [%rd4+16];
	ld.local.u8 	%rs2141, [%rd4+17];
	ld.local.u8 	%rs2142, [%rd4+18];
	ld.local.u8 	%rs2143, [%rd4+19];
	ld.local.u8 	%rs2144, [%rd4+20];
	ld.local.u8 	%rs2145, [%rd4+21];
	ld.local.u8 	%rs2146, [%rd4+22];
	ld.local.u8 	%rs2147, [%rd4+23];
	ld.local.u8 	%rs2148, [%rd4+24];
	ld.local.u8 	%rs2149, [%rd4+25];
	ld.local.u8 	%rs2150, [%rd4+26];
	ld.local.u8 	%rs2151, [%rd4+27];
	ld.local.u8 	%rs2152, [%rd4+28];
	ld.local.u8 	%rs2153, [%rd4+29];
	ld.local.u8 	%rs2154, [%rd4+30];
	ld.local.u8 	%rs2155, [%rd4+31];
	ld.local.u8 	%rs2156, [%rd4+32];
	st.shared.u8 	[%r122], %rs2124;
	st.shared.u8 	[%r122+1], %rs2125;
	st.shared.u8 	[%r122+2], %rs2126;
	st.shared.u8 	[%r122+3], %rs2127;
	st.shared.u8 	[%r122+4], %rs2128;
	st.shared.u8 	[%r122+5], %rs2129;
	st.shared.u8 	[%r122+6], %rs2130;
	st.shared.u8 	[%r122+7], %rs2131;
	st.shared.u8 	[%r122+8], %rs2132;
	st.shared.u8 	[%r122+9], %rs2133;
	st.shared.u8 	[%r122+10], %rs2134;
	st.shared.u8 	[%r122+11], %rs2135;
	st.shared.u8 	[%r122+12], %rs2136;
	st.shared.u8 	[%r122+13], %rs2137;
	st.shared.u8 	[%r122+14], %rs2138;
	st.shared.u8 	[%r122+15], %rs2139;
	st.shared.u8 	[%r122+16], %rs2140;
	st.shared.u8 	[%r122+17], %rs2141;
	st.shared.u8 	[%r122+18], %rs2142;
	st.shared.u8 	[%r122+19], %rs2143;
	st.shared.u8 	[%r122+20], %rs2144;
	st.shared.u8 	[%r122+21], %rs2145;
	st.shared.u8 	[%r122+22], %rs2146;
	st.shared.u8 	[%r122+23], %rs2147;
	st.shared.u8 	[%r122+24], %rs2148;
	st.shared.u8 	[%r122+25], %rs2149;
	st.shared.u8 	[%r122+26], %rs2150;
	st.shared.u8 	[%r122+27], %rs2151;
	st.shared.u8 	[%r122+28], %rs2152;
	st.shared.u8 	[%r122+29], %rs2153;
	st.shared.u8 	[%r122+30], %rs2154;
	st.shared.u8 	[%r122+31], %rs2155;
	st.shared.u8 	[%r122+32], %rs2156;
	add.s32 	%r281, %r281, 1;
	st.local.u8 	[%rd4], %rs3273;
	st.local.u8 	[%rd4+1], %rs3272;
	st.local.u8 	[%rd4+2], %rs3271;
	st.local.u8 	[%rd4+3], %rs3270;
	st.local.u8 	[%rd4+4], %rs3269;
	st.local.u8 	[%rd4+5], %rs3268;
	st.local.u8 	[%rd4+6], %rs3267;
	st.local.u8 	[%rd4+7], %rs3266;
	st.local.u8 	[%rd4+8], %rs3265;
	st.local.u8 	[%rd4+9], %rs3264;
	st.local.u8 	[%rd4+10], %rs3263;
	st.local.u8 	[%rd4+11], %rs3262;
	st.local.u8 	[%rd4+12], %rs3261;
	st.local.u8 	[%rd4+13], %rs3260;
	st.local.u8 	[%rd4+14], %rs3259;
	st.local.u8 	[%rd4+15], %rs3258;
	st.local.u8 	[%rd4+16], %rs3257;
	st.local.u8 	[%rd4+17], %rs3256;
	st.local.u8 	[%rd4+18], %rs3255;
	st.local.u8 	[%rd4+19], %rs3254;
	st.local.u8 	[%rd4+20], %rs3253;
	st.local.u8 	[%rd4+21], %rs3252;
	st.local.u8 	[%rd4+22], %rs3251;
	st.local.u8 	[%rd4+23], %rs3250;
	st.local.u8 	[%rd4+24], %rs3249;
	st.local.u8 	[%rd4+25], %rs3248;
	st.local.u8 	[%rd4+26], %rs3247;
	st.local.u8 	[%rd4+27], %rs3246;
	st.local.u8 	[%rd4+28], %rs3245;
	st.local.u8 	[%rd4+29], %rs3244;
	st.local.u8 	[%rd4+30], %rs3243;
	st.local.u8 	[%rd4+31], %rs3242;
	st.local.u8 	[%rd4+32], %rs3241;
$L__BB2_58:
	not.pred 	%p72, %p4;
	@%p72 bra 	$L__BB2_61;
	ld.local.u8 	%rs2157, [%rd12];
	setp.ne.s16 	%p73, %rs2157, 0;
	@%p73 bra 	$L__BB2_61;
	add.s64 	%rd131, %rd32, %rd28;
	ld.local.u8 	%rs2158, [%rd131];
	add.s64 	%rd133, %rd32, %rd95;
	st.local.u8 	[%rd133], %rs2158;
	mov.b16 	%rs2159, 0;
	st.local.u8 	[%rd131], %rs2159;
	mov.u32 	%r125, _ZZ6expandP5BoardS0_iE1B;
	mad.lo.s32 	%r126, %r281, 726, %r125;
	ld.local.u8 	%rs2160, [%rd4];
	ld.local.u8 	%rs2161, [%rd4+1];
	ld.local.u8 	%rs2162, [%rd4+2];
	ld.local.u8 	%rs2163, [%rd4+3];
	ld.local.u8 	%rs2164, [%rd4+4];
	ld.local.u8 	%rs2165, [%rd4+5];
	ld.local.u8 	%rs2166, [%rd4+6];
	ld.local.u8 	%rs2167, [%rd4+7];
	ld.local.u8 	%rs2168, [%rd4+8];
	ld.local.u8 	%rs2169, [%rd4+9];
	ld.local.u8 	%rs2170, [%rd4+10];
	ld.local.u8 	%rs2171, [%rd4+11];
	ld.local.u8 	%rs2172, [%rd4+12];
	ld.local.u8 	%rs2173, [%rd4+13];
	ld.local.u8 	%rs2174, [%rd4+14];
	ld.local.u8 	%rs2175, [%rd4+15];
	ld.local.u8 	%rs2176, [%rd4+16];
	ld.local.u8 	%rs2177, [%rd4+17];
	ld.local.u8 	%rs2178, [%rd4+18];
	ld.local.u8 	%rs2179, [%rd4+19];
	ld.local.u8 	%rs2180, [%rd4+20];
	ld.local.u8 	%rs2181, [%rd4+21];
	ld.local.u8 	%rs2182, [%rd4+22];
	ld.local.u8 	%rs2183, [%rd4+23];
	ld.local.u8 	%rs2184, [%rd4+24];
	ld.local.u8 	%rs2185, [%rd4+25];
	ld.local.u8 	%rs2186, [%rd4+26];
	ld.local.u8 	%rs2187, [%rd4+27];
	ld.local.u8 	%rs2188, [%rd4+28];
	ld.local.u8 	%rs2189, [%rd4+29];
	ld.local.u8 	%rs2190, [%rd4+30];
	ld.local.u8 	%rs2191, [%rd4+31];
	ld.local.u8 	%rs2192, [%rd4+32];
	st.shared.u8 	[%r126], %rs2160;
	st.shared.u8 	[%r126+1], %rs2161;
	st.shared.u8 	[%r126+2], %rs2162;
	st.shared.u8 	[%r126+3], %rs2163;
	st.shared.u8 	[%r126+4], %rs2164;
	st.shared.u8 	[%r126+5], %rs2165;
	st.shared.u8 	[%r126+6], %rs2166;
	st.shared.u8 	[%r126+7], %rs2167;
	st.shared.u8 	[%r126+8], %rs2168;
	st.shared.u8 	[%r126+9], %rs2169;
	st.shared.u8 	[%r126+10], %rs2170;
	st.shared.u8 	[%r126+11], %rs2171;
	st.shared.u8 	[%r126+12], %rs2172;
	st.shared.u8 	[%r126+13], %rs2173;
	st.shared.u8 	[%r126+14], %rs2174;
	st.shared.u8 	[%r126+15], %rs2175;
	st.shared.u8 	[%r126+16], %rs2176;
	st.shared.u8 	[%r126+17], %rs2177;
	st.shared.u8 	[%r126+18], %rs2178;
	st.shared.u8 	[%r126+19], %rs2179;
	st.shared.u8 	[%r126+20], %rs2180;
	st.shared.u8 	[%r126+21], %rs2181;
	st.shared.u8 	[%r126+22], %rs2182;
	st.shared.u8 	[%r126+23], %rs2183;
	st.shared.u8 	[%r126+24], %rs2184;
	st.shared.u8 	[%r126+25], %rs2185;
	st.shared.u8 	[%r126+26], %rs2186;
	st.shared.u8 	[%r126+27], %rs2187;
	st.shared.u8 	[%r126+28], %rs2188;
	st.shared.u8 	[%r126+29], %rs2189;
	st.shared.u8 	[%r126+30], %rs2190;
	st.shared.u8 	[%r126+31], %rs2191;
	st.shared.u8 	[%r126+32], %rs2192;
	add.s32 	%r281, %r281, 1;
	st.local.u8 	[%rd4], %rs3273;
	st.local.u8 	[%rd4+1], %rs3272;
	st.local.u8 	[%rd4+2], %rs3271;
	st.local.u8 	[%rd4+3], %rs3270;
	st.local.u8 	[%rd4+4], %rs3269;
	st.local.u8 	[%rd4+5], %rs3268;
	st.local.u8 	[%rd4+6], %rs3267;
	st.local.u8 	[%rd4+7], %rs3266;
	st.local.u8 	[%rd4+8], %rs3265;
	st.local.u8 	[%rd4+9], %rs3264;
	st.local.u8 	[%rd4+10], %rs3263;
	st.local.u8 	[%rd4+11], %rs3262;
	st.local.u8 	[%rd4+12], %rs3261;
	st.local.u8 	[%rd4+13], %rs3260;
	st.local.u8 	[%rd4+14], %rs3259;
	st.local.u8 	[%rd4+15], %rs3258;
	st.local.u8 	[%rd4+16], %rs3257;
	st.local.u8 	[%rd4+17], %rs3256;
	st.local.u8 	[%rd4+18], %rs3255;
	st.local.u8 	[%rd4+19], %rs3254;
	st.local.u8 	[%rd4+20], %rs3253;
	st.local.u8 	[%rd4+21], %rs3252;
	st.local.u8 	[%rd4+22], %rs3251;
	st.local.u8 	[%rd4+23], %rs3250;
	st.local.u8 	[%rd4+24], %rs3249;
	st.local.u8 	[%rd4+25], %rs3248;
	st.local.u8 	[%rd4+26], %rs3247;
	st.local.u8 	[%rd4+27], %rs3246;
	st.local.u8 	[%rd4+28], %rs3245;
	st.local.u8 	[%rd4+29], %rs3244;
	st.local.u8 	[%rd4+30], %rs3243;
	st.local.u8 	[%rd4+31], %rs3242;
	st.local.u8 	[%rd4+32], %rs3241;
$L__BB2_61:
	setp.eq.b32 	%p74, %r25, 1;
	setp.eq.s32 	%p75, %r272, 3;
	setp.gt.u32 	%p76, %r273, 1;
	and.pred  	%p6, %p74, %p76;
	not.pred 	%p77, %p6;
	or.pred  	%p78, %p75, %p77;
	@%p78 bra 	$L__BB2_65;
	ld.local.u8 	%rs2193, [%rd12+8];
	setp.lt.u16 	%p79, %rs2193, 5;
	@%p79 bra 	$L__BB2_65;
	add.s32 	%r129, %r273, -2;
	cvt.u64.u32 	%rd138, %r129;
	add.s64 	%rd141, %rd30, %rd138;
	ld.local.u8 	%rs2194, [%rd141+8];
	setp.ne.s16 	%p80, %rs2194, 0;
	@%p80 bra 	$L__BB2_65;
	cvt.u64.u32 	%rd145, %r273;
	add.s64 	%rd146, %rd32, %rd145;
	ld.local.u8 	%rs2195, [%rd146];
	add.s64 	%rd147, %rd32, %rd138;
	st.local.u8 	[%rd147+8], %rs2195;
	mov.b16 	%rs2196, 0;
	st.local.u8 	[%rd146], %rs2196;
	add.s64 	%rd149, %rd32, %rd95;
	st.local.u8 	[%rd149+8], %rs2196;
	mov.u32 	%r132, _ZZ6expandP5BoardS0_iE1B;
	mad.lo.s32 	%r133, %r281, 726, %r132;
	ld.local.u8 	%rs2197, [%rd4];
	ld.local.u8 	%rs2198, [%rd4+1];
	ld.local.u8 	%rs2199, [%rd4+2];
	ld.local.u8 	%rs2200, [%rd4+3];
	ld.local.u8 	%rs2201, [%rd4+4];
	ld.local.u8 	%rs2202, [%rd4+5];
	ld.local.u8 	%rs2203, [%rd4+6];
	ld.local.u8 	%rs2204, [%rd4+7];
	ld.local.u8 	%rs2205, [%rd4+8];
	ld.local.u8 	%rs2206, [%rd4+9];
	ld.local.u8 	%rs2207, [%rd4+10];
	ld.local.u8 	%rs2208, [%rd4+11];
	ld.local.u8 	%rs2209, [%rd4+12];
	ld.local.u8 	%rs2210, [%rd4+13];
	ld.local.u8 	%rs2211, [%rd4+14];
	ld.local.u8 	%rs2212, [%rd4+15];
	ld.local.u8 	%rs2213, [%rd4+16];
	ld.local.u8 	%rs2214, [%rd4+17];
	ld.local.u8 	%rs2215, [%rd4+18];
	ld.local.u8 	%rs2216, [%rd4+19];
	ld.local.u8 	%rs2217, [%rd4+20];
	ld.local.u8 	%rs2218, [%rd4+21];
	ld.local.u8 	%rs2219, [%rd4+22];
	ld.local.u8 	%rs2220, [%rd4+23];
	ld.local.u8 	%rs2221, [%rd4+24];
	ld.local.u8 	%rs2222, [%rd4+25];
	ld.local.u8 	%rs2223, [%rd4+26];
	ld.local.u8 	%rs2224, [%rd4+27];
	ld.local.u8 	%rs2225, [%rd4+28];
	ld.local.u8 	%rs2226, [%rd4+29];
	ld.local.u8 	%rs2227, [%rd4+30];
	ld.local.u8 	%rs2228, [%rd4+31];
	ld.local.u8 	%rs2229, [%rd4+32];
	st.shared.u8 	[%r133], %rs2197;
	st.shared.u8 	[%r133+1], %rs2198;
	st.shared.u8 	[%r133+2], %rs2199;
	st.shared.u8 	[%r133+3], %rs2200;
	st.shared.u8 	[%r133+4], %rs2201;
	st.shared.u8 	[%r133+5], %rs2202;
	st.shared.u8 	[%r133+6], %rs2203;
	st.shared.u8 	[%r133+7], %rs2204;
	st.shared.u8 	[%r133+8], %rs2205;
	st.shared.u8 	[%r133+9], %rs2206;
	st.shared.u8 	[%r133+10], %rs2207;
	st.shared.u8 	[%r133+11], %rs2208;
	st.shared.u8 	[%r133+12], %rs2209;
	st.shared.u8 	[%r133+13], %rs2210;
	st.shared.u8 	[%r133+14], %rs2211;
	st.shared.u8 	[%r133+15], %rs2212;
	st.shared.u8 	[%r133+16], %rs2213;
	st.shared.u8 	[%r133+17], %rs2214;
	st.shared.u8 	[%r133+18], %rs2215;
	st.shared.u8 	[%r133+19], %rs2216;
	st.shared.u8 	[%r133+20], %rs2217;
	st.shared.u8 	[%r133+21], %rs2218;
	st.shared.u8 	[%r133+22], %rs2219;
	st.shared.u8 	[%r133+23], %rs2220;
	st.shared.u8 	[%r133+24], %rs2221;
	st.shared.u8 	[%r133+25], %rs2222;
	st.shared.u8 	[%r133+26], %rs2223;
	st.shared.u8 	[%r133+27], %rs2224;
	st.shared.u8 	[%r133+28], %rs2225;
	st.shared.u8 	[%r133+29], %rs2226;
	st.shared.u8 	[%r133+30], %rs2227;
	st.shared.u8 	[%r133+31], %rs2228;
	st.shared.u8 	[%r133+32], %rs2229;
	add.s32 	%r281, %r281, 1;
	st.local.u8 	[%rd4], %rs3273;
	st.local.u8 	[%rd4+1], %rs3272;
	st.local.u8 	[%rd4+2], %rs3271;
	st.local.u8 	[%rd4+3], %rs3270;
	st.local.u8 	[%rd4+4], %rs3269;
	st.local.u8 	[%rd4+5], %rs3268;
	st.local.u8 	[%rd4+6], %rs3267;
	st.local.u8 	[%rd4+7], %rs3266;
	st.local.u8 	[%rd4+8], %rs3265;
	st.local.u8 	[%rd4+9], %rs3264;
	st.local.u8 	[%rd4+10], %rs3263;
	st.local.u8 	[%rd4+11], %rs3262;
	st.local.u8 	[%rd4+12], %rs3261;
	st.local.u8 	[%rd4+13], %rs3260;
	st.local.u8 	[%rd4+14], %rs3259;
	st.local.u8 	[%rd4+15], %rs3258;
	st.local.u8 	[%rd4+16], %rs3257;
	st.local.u8 	[%rd4+17], %rs3256;
	st.local.u8 	[%rd4+18], %rs3255;
	st.local.u8 	[%rd4+19], %rs3254;
	st.local.u8 	[%rd4+20], %rs3253;
	st.local.u8 	[%rd4+21], %rs3252;
	st.local.u8 	[%rd4+22], %rs3251;
	st.local.u8 	[%rd4+23], %rs3250;
	st.local.u8 	[%rd4+24], %rs3249;
	st.local.u8 	[%rd4+25], %rs3248;
	st.local.u8 	[%rd4+26], %rs3247;
	st.local.u8 	[%rd4+27], %rs3246;
	st.local.u8 	[%rd4+28], %rs3245;
	st.local.u8 	[%rd4+29], %rs3244;
	st.local.u8 	[%rd4+30], %rs3243;
	st.local.u8 	[%rd4+31], %rs3242;
	st.local.u8 	[%rd4+32], %rs3241;
$L__BB2_65:
	setp.eq.s32 	%p81, %r272, 0;
	or.pred  	%p83, %p81, %p77;
	@%p83 bra 	$L__BB2_69;
	ld.local.u8 	%rs2230, [%rd12];
	setp.lt.u16 	%p84, %rs2230, 5;
	@%p84 bra 	$L__BB2_69;
	add.s32 	%r135, %r273, -2;
	cvt.u64.u32 	%rd154, %r135;
	add.s64 	%rd157, %rd30, %rd154;
	ld.local.u8 	%rs2231, [%rd157+-8];
	setp.ne.s16 	%p85, %rs2231, 0;
	@%p85 bra 	$L__BB2_69;
	cvt.u64.u32 	%rd161, %r273;
	add.s64 	%rd162, %rd32, %rd161;
	ld.local.u8 	%rs2232, [%rd162];
	add.s64 	%rd163, %rd32, %rd154;
	st.local.u8 	[%rd163+-8], %rs2232;
	mov.b16 	%rs2233, 0;
	st.local.u8 	[%rd162], %rs2233;
	add.s64 	%rd165, %rd32, %rd95;
	st.local.u8 	[%rd165], %rs2233;
	mov.u32 	%r138, _ZZ6expandP5BoardS0_iE1B;
	mad.lo.s32 	%r139, %r281, 726, %r138;
	ld.local.u8 	%rs2234, [%rd4];
	ld.local.u8 	%rs2235, [%rd4+1];
	ld.local.u8 	%rs2236, [%rd4+2];
	ld.local.u8 	%rs2237, [%rd4+3];
	ld.local.u8 	%rs2238, [%rd4+4];
	ld.local.u8 	%rs2239, [%rd4+5];
	ld.local.u8 	%rs2240, [%rd4+6];
	ld.local.u8 	%rs2241, [%rd4+7];
	ld.local.u8 	%rs2242, [%rd4+8];
	ld.local.u8 	%rs2243, [%rd4+9];
	ld.local.u8 	%rs2244, [%rd4+10];
	ld.local.u8 	%rs2245, [%rd4+11];
	ld.local.u8 	%rs2246, [%rd4+12];
	ld.local.u8 	%rs2247, [%rd4+13];
	ld.local.u8 	%rs2248, [%rd4+14];
	ld.local.u8 	%rs2249, [%rd4+15];
	ld.local.u8 	%rs2250, [%rd4+16];
	ld.local.u8 	%rs2251, [%rd4+17];
	ld.local.u8 	%rs2252, [%rd4+18];
	ld.local.u8 	%rs2253, [%rd4+19];
	ld.local.u8 	%rs2254, [%rd4+20];
	ld.local.u8 	%rs2255, [%rd4+21];
	ld.local.u8 	%rs2256, [%rd4+22];
	ld.local.u8 	%rs2257, [%rd4+23];
	ld.local.u8 	%rs2258, [%rd4+24];
	ld.local.u8 	%rs2259, [%rd4+25];
	ld.local.u8 	%rs2260, [%rd4+26];
	ld.local.u8 	%rs2261, [%rd4+27];
	ld.local.u8 	%rs2262, [%rd4+28];
	ld.local.u8 	%rs2263, [%rd4+29];
	ld.local.u8 	%rs2264, [%rd4+30];
	ld.local.u8 	%rs2265, [%rd4+31];
	ld.local.u8 	%rs2266, [%rd4+32];
	st.shared.u8 	[%r139], %rs2234;
	st.shared.u8 	[%r139+1], %rs2235;
	st.shared.u8 	[%r139+2], %rs2236;
	st.shared.u8 	[%r139+3], %rs2237;
	st.shared.u8 	[%r139+4], %rs2238;
	st.shared.u8 	[%r139+5], %rs2239;
	st.shared.u8 	[%r139+6], %rs2240;
	st.shared.u8 	[%r139+7], %rs2241;
	st.shared.u8 	[%r139+8], %rs2242;
	st.shared.u8 	[%r139+9], %rs2243;
	st.shared.u8 	[%r139+10], %rs2244;
	st.shared.u8 	[%r139+11], %rs2245;
	st.shared.u8 	[%r139+12], %rs2246;
	st.shared.u8 	[%r139+13], %rs2247;
	st.shared.u8 	[%r139+14], %rs2248;
	st.shared.u8 	[%r139+15], %rs2249;
	st.shared.u8 	[%r139+16], %rs2250;
	st.shared.u8 	[%r139+17], %rs2251;
	st.shared.u8 	[%r139+18], %rs2252;
	st.shared.u8 	[%r139+19], %rs2253;
	st.shared.u8 	[%r139+20], %rs2254;
	st.shared.u8 	[%r139+21], %rs2255;
	st.shared.u8 	[%r139+22], %rs2256;
	st.shared.u8 	[%r139+23], %rs2257;
	st.shared.u8 	[%r139+24], %rs2258;
	st.shared.u8 	[%r139+25], %rs2259;
	st.shared.u8 	[%r139+26], %rs2260;
	st.shared.u8 	[%r139+27], %rs2261;
	st.shared.u8 	[%r139+28], %rs2262;
	st.shared.u8 	[%r139+29], %rs2263;
	st.shared.u8 	[%r139+30], %rs2264;
	st.shared.u8 	[%r139+31], %rs2265;
	st.shared.u8 	[%r139+32], %rs2266;
	add.s32 	%r281, %r281, 1;
	st.local.u8 	[%rd4], %rs3273;
	st.local.u8 	[%rd4+1], %rs3272;
	st.local.u8 	[%rd4+2], %rs3271;
	st.local.u8 	[%rd4+3], %rs3270;
	st.local.u8 	[%rd4+4], %rs3269;
	st.local.u8 	[%rd4+5], %rs3268;
	st.local.u8 	[%rd4+6], %rs3267;
	st.local.u8 	[%rd4+7], %rs3266;
	st.local.u8 	[%rd4+8], %rs3265;
	st.local.u8 	[%rd4+9], %rs3264;
	st.local.u8 	[%rd4+10], %rs3263;
	st.local.u8 	[%rd4+11], %rs3262;
	st.local.u8 	[%rd4+12], %rs3261;
	st.local.u8 	[%rd4+13], %rs3260;
	st.local.u8 	[%rd4+14], %rs3259;
	st.local.u8 	[%rd4+15], %rs3258;
	st.local.u8 	[%rd4+16], %rs3257;
	st.local.u8 	[%rd4+17], %rs3256;
	st.local.u8 	[%rd4+18], %rs3255;
	st.local.u8 	[%rd4+19], %rs3254;
	st.local.u8 	[%rd4+20], %rs3253;
	st.local.u8 	[%rd4+21], %rs3252;
	st.local.u8 	[%rd4+22], %rs3251;
	st.local.u8 	[%rd4+23], %rs3250;
	st.local.u8 	[%rd4+24], %rs3249;
	st.local.u8 	[%rd4+25], %rs3248;
	st.local.u8 	[%rd4+26], %rs3247;
	st.local.u8 	[%rd4+27], %rs3246;
	st.local.u8 	[%rd4+28], %rs3245;
	st.local.u8 	[%rd4+29], %rs3244;
	st.local.u8 	[%rd4+30], %rs3243;
	st.local.u8 	[%rd4+31], %rs3242;
	st.local.u8 	[%rd4+32], %rs3241;
$L__BB2_69:
	@%p70 bra 	$L__BB2_73;
	ld.local.u8 	%rs2267, [%rd12+-8];
	setp.lt.u16 	%p87, %rs2267, 5;
	@%p87 bra 	$L__BB2_73;
	add.s64 	%rd173, %rd30, %rd28;
	ld.local.u8 	%rs2268, [%rd173+-10];
	setp.ne.s16 	%p88, %rs2268, 0;
	@%p88 bra 	$L__BB2_73;
	add.s64 	%rd177, %rd32, %rd28;
	ld.local.u8 	%rs2269, [%rd177];
	st.local.u8 	[%rd177+-10], %rs2269;
	mov.b16 	%rs2270, 0;
	st.local.u8 	[%rd177], %rs2270;
	add.s64 	%rd179, %rd32, %rd95;
	st.local.u8 	[%rd179+-8], %rs2270;
	mov.u32 	%r142, _ZZ6expandP5BoardS0_iE1B;
	mad.lo.s32 	%r143, %r281, 726, %r142;
	ld.local.u8 	%rs2271, [%rd4];
	ld.local.u8 	%rs2272, [%rd4+1];
	ld.local.u8 	%rs2273, [%rd4+2];
	ld.local.u8 	%rs2274, [%rd4+3];
	ld.local.u8 	%rs2275, [%rd4+4];
	ld.local.u8 	%rs2276, [%rd4+5];
	ld.local.u8 	%rs2277, [%rd4+6];
	ld.local.u8 	%rs2278, [%rd4+7];
	ld.local.u8 	%rs2279, [%rd4+8];
	ld.local.u8 	%rs2280, [%rd4+9];
	ld.local.u8 	%rs2281, [%rd4+10];
	ld.local.u8 	%rs2282, [%rd4+11];
	ld.local.u8 	%rs2283, [%rd4+12];
	ld.local.u8 	%rs2284, [%rd4+13];
	ld.local.u8 	%rs2285, [%rd4+14];
	ld.local.u8 	%rs2286, [%rd4+15];
	ld.local.u8 	%rs2287, [%rd4+16];
	ld.local.u8 	%rs2288, [%rd4+17];
	ld.local.u8 	%rs2289, [%rd4+18];
	ld.local.u8 	%rs2290, [%rd4+19];
	ld.local.u8 	%rs2291, [%rd4+20];
	ld.local.u8 	%rs2292, [%rd4+21];
	ld.local.u8 	%rs2293, [%rd4+22];
	ld.local.u8 	%rs2294, [%rd4+23];
	ld.local.u8 	%rs2295, [%rd4+24];
	ld.local.u8 	%rs2296, [%rd4+25];
	ld.local.u8 	%rs2297, [%rd4+26];
	ld.local.u8 	%rs2298, [%rd4+27];
	ld.local.u8 	%rs2299, [%rd4+28];
	ld.local.u8 	%rs2300, [%rd4+29];
	ld.local.u8 	%rs2301, [%rd4+30];
	ld.local.u8 	%rs2302, [%rd4+31];
	ld.local.u8 	%rs2303, [%rd4+32];
	st.shared.u8 	[%r143], %rs2271;
	st.shared.u8 	[%r143+1], %rs2272;
	st.shared.u8 	[%r143+2], %rs2273;
	st.shared.u8 	[%r143+3], %rs2274;
	st.shared.u8 	[%r143+4], %rs2275;
	st.shared.u8 	[%r143+5], %rs2276;
	st.shared.u8 	[%r143+6], %rs2277;
	st.shared.u8 	[%r143+7], %rs2278;
	st.shared.u8 	[%r143+8], %rs2279;
	st.shared.u8 	[%r143+9], %rs2280;
	st.shared.u8 	[%r143+10], %rs2281;
	st.shared.u8 	[%r143+11], %rs2282;
	st.shared.u8 	[%r143+12], %rs2283;
	st.shared.u8 	[%r143+13], %rs2284;
	st.shared.u8 	[%r143+14], %rs2285;
	st.shared.u8 	[%r143+15], %rs2286;
	st.shared.u8 	[%r143+16], %rs2287;
	st.shared.u8 	[%r143+17], %rs2288;
	st.shared.u8 	[%r143+18], %rs2289;
	st.shared.u8 	[%r143+19], %rs2290;
	st.shared.u8 	[%r143+20], %rs2291;
	st.shared.u8 	[%r143+21], %rs2292;
	st.shared.u8 	[%r143+22], %rs2293;
	st.shared.u8 	[%r143+23], %rs2294;
	st.shared.u8 	[%r143+24], %rs2295;
	st.shared.u8 	[%r143+25], %rs2296;
	st.shared.u8 	[%r143+26], %rs2297;
	st.shared.u8 	[%r143+27], %rs2298;
	st.shared.u8 	[%r143+28], %rs2299;
	st.shared.u8 	[%r143+29], %rs2300;
	st.shared.u8 	[%r143+30], %rs2301;
	st.shared.u8 	[%r143+31], %rs2302;
	st.shared.u8 	[%r143+32], %rs2303;
	add.s32 	%r281, %r281, 1;
	st.local.u8 	[%rd4], %rs3273;
	st.local.u8 	[%rd4+1], %rs3272;
	st.local.u8 	[%rd4+2], %rs3271;
	st.local.u8 	[%rd4+3], %rs3270;
	st.local.u8 	[%rd4+4], %rs3269;
	st.local.u8 	[%rd4+5], %rs3268;
	st.local.u8 	[%rd4+6], %rs3267;
	st.local.u8 	[%rd4+7], %rs3266;
	st.local.u8 	[%rd4+8], %rs3265;
	st.local.u8 	[%rd4+9], %rs3264;
	st.local.u8 	[%rd4+10], %rs3263;
	st.local.u8 	[%rd4+11], %rs3262;
	st.local.u8 	[%rd4+12], %rs3261;
	st.local.u8 	[%rd4+13], %rs3260;
	st.local.u8 	[%rd4+14], %rs3259;
	st.local.u8 	[%rd4+15], %rs3258;
	st.local.u8 	[%rd4+16], %rs3257;
	st.local.u8 	[%rd4+17], %rs3256;
	st.local.u8 	[%rd4+18], %rs3255;
	st.local.u8 	[%rd4+19], %rs3254;
	st.local.u8 	[%rd4+20], %rs3253;
	st.local.u8 	[%rd4+21], %rs3252;
	st.local.u8 	[%rd4+22], %rs3251;
	st.local.u8 	[%rd4+23], %rs3250;
	st.local.u8 	[%rd4+24], %rs3249;
	st.local.u8 	[%rd4+25], %rs3248;
	st.local.u8 	[%rd4+26], %rs3247;
	st.local.u8 	[%rd4+27], %rs3246;
	st.local.u8 	[%rd4+28], %rs3245;
	st.local.u8 	[%rd4+29], %rs3244;
	st.local.u8 	[%rd4+30], %rs3243;
	st.local.u8 	[%rd4+31], %rs3242;
	st.local.u8 	[%rd4+32], %rs3241;
$L__BB2_73:
	setp.eq.s32 	%p89, %r272, 3;
	or.pred  	%p91, %p89, %p72;
	@%p91 bra 	$L__BB2_77;
	ld.local.u8 	%rs2304, [%rd12];
	setp.lt.u16 	%p92, %rs2304, 5;
	@%p92 bra 	$L__BB2_77;
	ld.local.u8 	%rs2305, [%rd5+6];
	setp.ne.s16 	%p93, %rs2305, 0;
	@%p93 bra 	$L__BB2_77;
	add.s64 	%rd191, %rd32, %rd28;
	ld.local.u8 	%rs2306, [%rd191];
	st.local.u8 	[%rd191+6], %rs2306;
	mov.b16 	%rs2307, 0;
	st.local.u8 	[%rd191], %rs2307;
	add.s64 	%rd193, %rd32, %rd95;
	st.local.u8 	[%rd193], %rs2307;
	mov.u32 	%r146, _ZZ6expandP5BoardS0_iE1B;
	mad.lo.s32 	%r147, %r281, 726, %r146;
	ld.local.u8 	%rs2308, [%rd4];
	ld.local.u8 	%rs2309, [%rd4+1];
	ld.local.u8 	%rs2310, [%rd4+2];
	ld.local.u8 	%rs2311, [%rd4+3];
	ld.local.u8 	%rs2312, [%rd4+4];
	ld.local.u8 	%rs2313, [%rd4+5];
	ld.local.u8 	%rs2314, [%rd4+6];
	ld.local.u8 	%rs2315, [%rd4+7];
	ld.local.u8 	%rs2316, [%rd4+8];
	ld.local.u8 	%rs2317, [%rd4+9];
	ld.local.u8 	%rs2318, [%rd4+10];
	ld.local.u8 	%rs2319, [%rd4+11];
	ld.local.u8 	%rs2320, [%rd4+12];
	ld.local.u8 	%rs2321, [%rd4+13];
	ld.local.u8 	%rs2322, [%rd4+14];
	ld.local.u8 	%rs2323, [%rd4+15];
	ld.local.u8 	%rs2324, [%rd4+16];
	ld.local.u8 	%rs2325, [%rd4+17];
	ld.local.u8 	%rs2326, [%rd4+18];
	ld.local.u8 	%rs2327, [%rd4+19];
	ld.local.u8 	%rs2328, [%rd4+20];
	ld.local.u8 	%rs2329, [%rd4+21];
	ld.local.u8 	%rs2330, [%rd4+22];
	ld.local.u8 	%rs2331, [%rd4+23];
	ld.local.u8 	%rs2332, [%rd4+24];
	ld.local.u8 	%rs2333, [%rd4+25];
	ld.local.u8 	%rs2334, [%rd4+26];
	ld.local.u8 	%rs2335, [%rd4+27];
	ld.local.u8 	%rs2336, [%rd4+28];
	ld.local.u8 	%rs2337, [%rd4+29];
	ld.local.u8 	%rs2338, [%rd4+30];
	ld.local.u8 	%rs2339, [%rd4+31];
	ld.local.u8 	%rs2340, [%rd4+32];
	st.shared.u8 	[%r147], %rs2308;
	st.shared.u8 	[%r147+1], %rs2309;
	st.shared.u8 	[%r147+2], %rs2310;
	st.shared.u8 	[%r147+3], %rs2311;
	st.shared.u8 	[%r147+4], %rs2312;
	st.shared.u8 	[%r147+5], %rs2313;
	st.shared.u8 	[%r147+6], %rs2314;
	st.shared.u8 	[%r147+7], %rs2315;
	st.shared.u8 	[%r147+8], %rs2316;
	st.shared.u8 	[%r147+9], %rs2317;
	st.shared.u8 	[%r147+10], %rs2318;
	st.shared.u8 	[%r147+11], %rs2319;
	st.shared.u8 	[%r147+12], %rs2320;
	st.shared.u8 	[%r147+13], %rs2321;
	st.shared.u8 	[%r147+14], %rs2322;
	st.shared.u8 	[%r147+15], %rs2323;
	st.shared.u8 	[%r147+16], %rs2324;
	st.shared.u8 	[%r147+17], %rs2325;
	st.shared.u8 	[%r147+18], %rs2326;
	st.shared.u8 	[%r147+19], %rs2327;
	st.shared.u8 	[%r147+20], %rs2328;
	st.shared.u8 	[%r147+21], %rs2329;
	st.shared.u8 	[%r147+22], %rs2330;
	st.shared.u8 	[%r147+23], %rs2331;
	st.shared.u8 	[%r147+24], %rs2332;
	st.shared.u8 	[%r147+25], %rs2333;
	st.shared.u8 	[%r147+26], %rs2334;
	st.shared.u8 	[%r147+27], %rs2335;
	st.shared.u8 	[%r147+28], %rs2336;
	st.shared.u8 	[%r147+29], %rs2337;
	st.shared.u8 	[%r147+30], %rs2338;
	st.shared.u8 	[%r147+31], %rs2339;
	st.shared.u8 	[%r147+32], %rs2340;
	add.s32 	%r281, %r281, 1;
	st.local.u8 	[%rd4], %rs3273;
	st.local.u8 	[%rd4+1], %rs3272;
	st.local.u8 	[%rd4+2], %rs3271;
	st.local.u8 	[%rd4+3], %rs3270;
	st.local.u8 	[%rd4+4], %rs3269;
	st.local.u8 	[%rd4+5], %rs3268;
	st.local.u8 	[%rd4+6], %rs3267;
	st.local.u8 	[%rd4+7], %rs3266;
	st.local.u8 	[%rd4+8], %rs3265;
	st.local.u8 	[%rd4+9], %rs3264;
	st.local.u8 	[%rd4+10], %rs3263;
	st.local.u8 	[%rd4+11], %rs3262;
	st.local.u8 	[%rd4+12], %rs3261;
	st.local.u8 	[%rd4+13], %rs3260;
	st.local.u8 	[%rd4+14], %rs3259;
	st.local.u8 	[%rd4+15], %rs3258;
	st.local.u8 	[%rd4+16], %rs3257;
	st.local.u8 	[%rd4+17], %rs3256;
	st.local.u8 	[%rd4+18], %rs3255;
	st.local.u8 	[%rd4+19], %rs3254;
	st.local.u8 	[%rd4+20], %rs3253;
	st.local.u8 	[%rd4+21], %rs3252;
	st.local.u8 	[%rd4+22], %rs3251;
	st.local.u8 	[%rd4+23], %rs3250;
	st.local.u8 	[%rd4+24], %rs3249;
	st.local.u8 	[%rd4+25], %rs3248;
	st.local.u8 	[%rd4+26], %rs3247;
	st.local.u8 	[%rd4+27], %rs3246;
	st.local.u8 	[%rd4+28], %rs3245;
	st.local.u8 	[%rd4+29], %rs3244;
	st.local.u8 	[%rd4+30], %rs3243;
	st.local.u8 	[%rd4+31], %rs3242;
	st.local.u8 	[%rd4+32], %rs3241;
$L__BB2_77:
	add.s32 	%r273, %r273, 1;
	setp.ne.s32 	%p94, %r273, 8;
	@%p94 bra 	$L__BB2_7;
	setp.ne.s32 	%p95, %r6, 4;
	mov.u32 	%r272, %r6;
	@%p95 bra 	$L__BB2_6;
$L__BB2_79:
	bar.sync 	0;
	setp.gt.u32 	%p96, %r1, 483;
	@%p96 bra 	$L__BB2_149;
	setp.gt.u32 	%p97, %r1, 21;
	@%p97 bra 	$L__BB2_149;
	mad.lo.s32 	%r151, %r1, 693, %r3;
	ld.shared.u8 	%rs4626, [%r151];
	ld.shared.u8 	%rs4625, [%r151+1];
	ld.shared.u8 	%rs4624, [%r151+2];
	ld.shared.u8 	%rs4623, [%r151+3];
	ld.shared.u8 	%rs4622, [%r151+4];
	ld.shared.u8 	%rs4621, [%r151+5];
	ld.shared.u8 	%rs4620, [%r151+6];
	ld.shared.u8 	%rs4619, [%r151+7];
	ld.shared.u8 	%rs4618, [%r151+8];
	ld.shared.u8 	%rs4617, [%r151+9];
	ld.shared.u8 	%rs4616, [%r151+10];
	ld.shared.u8 	%rs4615, [%r151+11];
	ld.shared.u8 	%rs4614, [%r151+12];
	ld.shared.u8 	%rs4613, [%r151+13];
	ld.shared.u8 	%rs4612, [%r151+14];
	ld.shared.u8 	%rs4611, [%r151+15];
	ld.shared.u8 	%rs4610, [%r151+16];
	ld.shared.u8 	%rs4609, [%r151+17];
	ld.shared.u8 	%rs4608, [%r151+18];
	ld.shared.u8 	%rs4607, [%r151+19];
	ld.shared.u8 	%rs4606, [%r151+20];
	ld.shared.u8 	%rs4605, [%r151+21];
	ld.shared.u8 	%rs4604, [%r151+22];
	ld.shared.u8 	%rs4603, [%r151+23];
	ld.shared.u8 	%rs4602, [%r151+24];
	ld.shared.u8 	%rs4601, [%r151+25];
	ld.shared.u8 	%rs4600, [%r151+26];
	ld.shared.u8 	%rs4599, [%r151+27];
	ld.shared.u8 	%rs4598, [%r151+28];
	ld.shared.u8 	%rs4597, [%r151+29];
	ld.shared.u8 	%rs4596, [%r151+30];
	ld.shared.u8 	%rs4595, [%r151+31];
	ld.shared.u8 	%rs4594, [%r151+32];
	st.local.u8 	[%rd1], %rs4626;
	st.local.u8 	[%rd1+1], %rs4625;
	st.local.u8 	[%rd1+2], %rs4624;
	st.local.u8 	[%rd1+3], %rs4623;
	st.local.u8 	[%rd1+4], %rs4622;
	st.local.u8 	[%rd1+5], %rs4621;
	st.local.u8 	[%rd1+6], %rs4620;
	st.local.u8 	[%rd1+7], %rs4619;
	st.local.u8 	[%rd1+8], %rs4618;
	st.local.u8 	[%rd1+9], %rs4617;
	st.local.u8 	[%rd1+10], %rs4616;
	st.local.u8 	[%rd1+11], %rs4615;
	st.local.u8 	[%rd1+12], %rs4614;
	st.local.u8 	[%rd1+13], %rs4613;
	st.local.u8 	[%rd1+14], %rs4612;
	st.local.u8 	[%rd1+15], %rs4611;
	st.local.u8 	[%rd1+16], %rs4610;
	st.local.u8 	[%rd1+17], %rs4609;
	st.local.u8 	[%rd1+18], %rs4608;
	st.local.u8 	[%rd1+19], %rs4607;
	st.local.u8 	[%rd1+20], %rs4606;
	st.local.u8 	[%rd1+21], %rs4605;
	st.local.u8 	[%rd1+22], %rs4604;
	st.local.u8 	[%rd1+23], %rs4603;
	st.local.u8 	[%rd1+24], %rs4602;
	st.local.u8 	[%rd1+25], %rs4601;
	st.local.u8 	[%rd1+26], %rs4600;
	st.local.u8 	[%rd1+27], %rs4599;
	st.local.u8 	[%rd1+28], %rs4598;
	st.local.u8 	[%rd1+29], %rs4597;
	st.local.u8 	[%rd1+30], %rs4596;
	st.local.u8 	[%rd1+31], %rs4595;
	st.local.u8 	[%rd1+32], %rs4594;
	st.local.u8 	[%rd2], %rs4626;
	st.local.u8 	[%rd2+1], %rs4625;
	st.local.u8 	[%rd2+2], %rs4624;
	st.local.u8 	[%rd2+3], %rs4623;
	st.local.u8 	[%rd2+4], %rs4622;
	st.local.u8 	[%rd2+5], %rs4621;
	st.local.u8 	[%rd2+6], %rs4620;
	st.local.u8 	[%rd2+7], %rs4619;
	st.local.u8 	[%rd2+8], %rs4618;
	st.local.u8 	[%rd2+9], %rs4617;
	st.local.u8 	[%rd2+10], %rs4616;
	st.local.u8 	[%rd2+11], %rs4615;
	st.local.u8 	[%rd2+12], %rs4614;
	st.local.u8 	[%rd2+13], %rs4613;
	st.local.u8 	[%rd2+14], %rs4612;
	st.local.u8 	[%rd2+15], %rs4611;
	st.local.u8 	[%rd2+16], %rs4610;
	st.local.u8 	[%rd2+17], %rs4609;
	st.local.u8 	[%rd2+18], %rs4608;
	st.local.u8 	[%rd2+19], %rs4607;
	st.local.u8 	[%rd2+20], %rs4606;
	st.local.u8 	[%rd2+21], %rs4605;
	st.local.u8 	[%rd2+22], %rs4604;
	st.local.u8 	[%rd2+23], %rs4603;
	st.local.u8 	[%rd2+24], %rs4602;
	st.local.u8 	[%rd2+25], %rs4601;
	st.local.u8 	[%rd2+26], %rs4600;
	st.local.u8 	[%rd2+27], %rs4599;
	st.local.u8 	[%rd2+28], %rs4598;
	st.local.u8 	[%rd2+29], %rs4597;
	st.local.u8 	[%rd2+30], %rs4596;
	st.local.u8 	[%rd2+31], %rs4595;
	st.local.u8 	[%rd2+32], %rs4594;
	mov.b32 	%r290, 0;
	mov.u32 	%r309, %r290;
$L__BB2_82:
	add.s32 	%r46, %r290, 1;
	mov.b32 	%r292, 0;
	mul.wide.u32 	%rd195, %r290, 8;
	add.s64 	%rd196, %rd1, %rd195;
	add.s64 	%rd209, %rd2, %rd195;
$L__BB2_83:
	cvt.u64.u32 	%rd194, %r292;
	add.s64 	%rd197, %rd196, %rd194;
	ld.local.u8 	%rs728, [%rd197];
	or.b16  	%rs2341, %rs728, 2;
	setp.eq.s16 	%p98, %rs2341, 7;
	@%p98 bra 	$L__BB2_84;
	bra.uni 	$L__BB2_118;
$L__BB2_84:
	setp.eq.s32 	%p99, %r290, 3;
	and.b32  	%r153, %r292, 1;
	setp.eq.b32 	%p100, %r153, 1;
	not.pred 	%p101, %p100;
	or.pred  	%p102, %p99, %p101;
	@%p102 bra 	$L__BB2_90;
	add.s32 	%r155, %r292, -1;
	cvt.u64.u32 	%rd200, %r155;
	add.s64 	%rd201, %rd196, %rd200;
	ld.local.u8 	%rs2342, [%rd201+8];
	setp.ne.s16 	%p106, %rs2342, 0;
	@%p106 bra 	$L__BB2_91;
	setp.ne.s32 	%p107, %r292, 1;
	@%p107 bra 	$L__BB2_88;
	mov.b16 	%rs2344, 7;
	st.local.u8 	[%rd209+8], %rs2344;
	bra.uni 	$L__BB2_89;
$L__BB2_88:
	add.s64 	%rd205, %rd209, %rd194;
	ld.local.u8 	%rs2343, [%rd205];
	add.s64 	%rd207, %rd209, %rd200;
	st.local.u8 	[%rd207+8], %rs2343;
$L__BB2_89:
	cvt.u64.u32 	%rd210, %r292;
	add.s64 	%rd213, %rd209, %rd210;
	mov.b16 	%rs2345, 0;
	st.local.u8 	[%rd213], %rs2345;
	mov.u32 	%r157, %tid.x;
	mov.u32 	%r158, _ZZ6expandP5BoardS0_iE1B;
	mad.lo.s32 	%r159, %r157, 33, %r158;
	mad.lo.s32 	%r160, %r157, 693, %r159;
	mad.lo.s32 	%r161, %r309, 33, %r160;
	ld.local.u8 	%rs2346, [%rd2];
	ld.local.u8 	%rs2347, [%rd2+1];
	ld.local.u8 	%rs2348, [%rd2+2];
	ld.local.u8 	%rs2349, [%rd2+3];
	ld.local.u8 	%rs2350, [%rd2+4];
	ld.local.u8 	%rs2351, [%rd2+5];
	ld.local.u8 	%rs2352, [%rd2+6];
	ld.local.u8 	%rs2353, [%rd2+7];
	ld.local.u8 	%rs2354, [%rd2+8];
	ld.local.u8 	%rs2355, [%rd2+9];
	ld.local.u8 	%rs2356, [%rd2+10];
	ld.local.u8 	%rs2357, [%rd2+11];
	ld.local.u8 	%rs2358, [%rd2+12];
	ld.local.u8 	%rs2359, [%rd2+13];
	ld.local.u8 	%rs2360, [%rd2+14];
	ld.local.u8 	%rs2361, [%rd2+15];
	ld.local.u8 	%rs2362, [%rd2+16];
	ld.local.u8 	%rs2363, [%rd2+17];
	ld.local.u8 	%rs2364, [%rd2+18];
	ld.local.u8 	%rs2365, [%rd2+19];
	ld.local.u8 	%rs2366, [%rd2+20];
	ld.local.u8 	%rs2367, [%rd2+21];
	ld.local.u8 	%rs2368, [%rd2+22];
	ld.local.u8 	%rs2369, [%rd2+23];
	ld.local.u8 	%rs2370, [%rd2+24];
	ld.local.u8 	%rs2371, [%rd2+25];
	ld.local.u8 	%rs2372, [%rd2+26];
	ld.local.u8 	%rs2373, [%rd2+27];
	ld.local.u8 	%rs2374, [%rd2+28];
	ld.local.u8 	%rs2375, [%rd2+29];
	ld.local.u8 	%rs2376, [%rd2+30];
	ld.local.u8 	%rs2377, [%rd2+31];
	ld.local.u8 	%rs2378, [%rd2+32];
	st.shared.u8 	[%r161], %rs2346;
	st.shared.u8 	[%r161+1], %rs2347;
	st.shared.u8 	[%r161+2], %rs2348;
	st.shared.u8 	[%r161+3], %rs2349;
	st.shared.u8 	[%r161+4], %rs2350;
	st.shared.u8 	[%r161+5], %rs2351;
	st.shared.u8 	[%r161+6], %rs2352;
	st.shared.u8 	[%r161+7], %rs2353;
	st.shared.u8 	[%r161+8], %rs2354;
	st.shared.u8 	[%r161+9], %rs2355;
	st.shared.u8 	[%r161+10], %rs2356;
	st.shared.u8 	[%r161+11], %rs2357;
	st.shared.u8 	[%r161+12], %rs2358;
	st.shared.u8 	[%r161+13], %rs2359;
	st.shared.u8 	[%r161+14], %rs2360;
	st.shared.u8 	[%r161+15], %rs2361;
	st.shared.u8 	[%r161+16], %rs2362;
	st.shared.u8 	[%r161+17], %rs2363;
	st.shared.u8 	[%r161+18], %rs2364;
	st.shared.u8 	[%r161+19], %rs2365;
	st.shared.u8 	[%r161+20], %rs2366;
	st.shared.u8 	[%r161+21], %rs2367;
	st.shared.u8 	[%r161+22], %rs2368;
	st.shared.u8 	[%r161+23], %rs2369;
	st.shared.u8 	[%r161+24], %rs2370;
	st.shared.u8 	[%r161+25], %rs2371;
	st.shared.u8 	[%r161+26], %rs2372;
	st.shared.u8 	[%r161+27], %rs2373;
	st.shared.u8 	[%r161+28], %rs2374;
	st.shared.u8 	[%r161+29], %rs2375;
	st.shared.u8 	[%r161+30], %rs2376;
	st.shared.u8 	[%r161+31], %rs2377;
	st.shared.u8 	[%r161+32], %rs2378;
	add.s32 	%r309, %r309, 1;
	st.local.u8 	[%rd2], %rs4626;
	st.local.u8 	[%rd2+1], %rs4625;
	st.local.u8 	[%rd2+2], %rs4624;
	st.local.u8 	[%rd2+3], %rs4623;
	st.local.u8 	[%rd2+4], %rs4622;
	st.local.u8 	[%rd2+5], %rs4621;
	st.local.u8 	[%rd2+6], %rs4620;
	st.local.u8 	[%rd2+7], %rs4619;
	st.local.u8 	[%rd2+8], %rs4618;
	st.local.u8 	[%rd2+9], %rs4617;
	st.local.u8 	[%rd2+10], %rs4616;
	st.local.u8 	[%rd2+11], %rs4615;
	st.local.u8 	[%rd2+12], %rs4614;
	st.local.u8 	[%rd2+13], %rs4613;
	st.local.u8 	[%rd2+14], %rs4612;
	st.local.u8 	[%rd2+15], %rs4611;
	st.local.u8 	[%rd2+16], %rs4610;
	st.local.u8 	[%rd2+17], %rs4609;
	st.local.u8 	[%rd2+18], %rs4608;
	st.local.u8 	[%rd2+19], %rs4607;
	st.local.u8 	[%rd2+20], %rs4606;
	st.local.u8 	[%rd2+21], %rs4605;
	st.local.u8 	[%rd2+22], %rs4604;
	st.local.u8 	[%rd2+23], %rs4603;
	st.local.u8 	[%rd2+24], %rs4602;
	st.local.u8 	[%rd2+25], %rs4601;
	st.local.u8 	[%rd2+26], %rs4600;
	st.local.u8 	[%rd2+27], %rs4599;
	st.local.u8 	[%rd2+28], %rs4598;
	st.local.u8 	[%rd2+29], %rs4597;
	st.local.u8 	[%rd2+30], %rs4596;
	st.local.u8 	[%rd2+31], %rs4595;
	st.local.u8 	[%rd2+32], %rs4594;
	bra.uni 	$L__BB2_91;
$L__BB2_90:
	setp.eq.b32 	%p104, %r153, 1;
	not.pred 	%p105, %p104;
	mov.pred 	%p188, -1;
	@%p105 bra 	$L__BB2_96;
$L__BB2_91:
	add.s32 	%r162, %r292, -1;
	cvt.u64.u32 	%rd216, %r162;
	add.s64 	%rd217, %rd196, %rd216;
	ld.local.u8 	%rs2379, [%rd217];
	setp.ne.s16 	%p109, %rs2379, 0;
	mov.pred 	%p188, 0;
	@%p109 bra 	$L__BB2_96;
	setp.ne.s32 	%p110, %r292, 1;
	@%p110 bra 	$L__BB2_94;
	mov.b16 	%rs2381, 7;
	st.local.u8 	[%rd209+8], %rs2381;
	bra.uni 	$L__BB2_95;
$L__BB2_94:
	cvt.u64.u32 	%rd219, %r292;
	add.s64 	%rd220, %rd209, %rd219;
	ld.local.u8 	%rs2380, [%rd220];
	add.s64 	%rd222, %rd209, %rd216;
	st.local.u8 	[%rd222], %rs2380;
$L__BB2_95:
	cvt.u64.u32 	%rd223, %r292;
	add.s64 	%rd226, %rd209, %rd223;
	mov.b16 	%rs2382, 0;
	st.local.u8 	[%rd226], %rs2382;
	mov.u32 	%r164, %tid.x;
	mov.u32 	%r165, _ZZ6expandP5BoardS0_iE1B;
	mad.lo.s32 	%r166, %r164, 33, %r165;
	mad.lo.s32 	%r167, %r164, 693, %r166;
	mad.lo.s32 	%r168, %r309, 33, %r167;
	ld.local.u8 	%rs2383, [%rd2];
	ld.local.u8 	%rs2384, [%rd2+1];
	ld.local.u8 	%rs2385, [%rd2+2];
	ld.local.u8 	%rs2386, [%rd2+3];
	ld.local.u8 	%rs2387, [%rd2+4];
	ld.local.u8 	%rs2388, [%rd2+5];
	ld.local.u8 	%rs2389, [%rd2+6];
	ld.local.u8 	%rs2390, [%rd2+7];
	ld.local.u8 	%rs2391, [%rd2+8];
	ld.local.u8 	%rs2392, [%rd2+9];
	ld.local.u8 	%rs2393, [%rd2+10];
	ld.local.u8 	%rs2394, [%rd2+11];
	ld.local.u8 	%rs2395, [%rd2+12];
	ld.local.u8 	%rs2396, [%rd2+13];
	ld.local.u8 	%rs2397, [%rd2+14];
	ld.local.u8 	%rs2398, [%rd2+15];
	ld.local.u8 	%rs2399, [%rd2+16];
	ld.local.u8 	%rs2400, [%rd2+17];
	ld.local.u8 	%rs2401, [%rd2+18];
	ld.local.u8 	%rs2402, [%rd2+19];
	ld.local.u8 	%rs2403, [%rd2+20];
	ld.local.u8 	%rs2404, [%rd2+21];
	ld.local.u8 	%rs2405, [%rd2+22];
	ld.local.u8 	%rs2406, [%rd2+23];
	ld.local.u8 	%rs2407, [%rd2+24];
	ld.local.u8 	%rs2408, [%rd2+25];
	ld.local.u8 	%rs2409, [%rd2+26];
	ld.local.u8 	%rs2410, [%rd2+27];
	ld.local.u8 	%rs2411, [%rd2+28];
	ld.local.u8 	%rs2412, [%rd2+29];
	ld.local.u8 	%rs2413, [%rd2+30];
	ld.local.u8 	%rs2414, [%rd2+31];
	ld.local.u8 	%rs2415, [%rd2+32];
	st.shared.u8 	[%r168], %rs2383;
	st.shared.u8 	[%r168+1], %rs2384;
	st.shared.u8 	[%r168+2], %rs2385;
	st.shared.u8 	[%r168+3], %rs2386;
	st.shared.u8 	[%r168+4], %rs2387;
	st.shared.u8 	[%r168+5], %rs2388;
	st.shared.u8 	[%r168+6], %rs2389;
	st.shared.u8 	[%r168+7], %rs2390;
	st.shared.u8 	[%r168+8], %rs2391;
	st.shared.u8 	[%r168+9], %rs2392;
	st.shared.u8 	[%r168+10], %rs2393;
	st.shared.u8 	[%r168+11], %rs2394;
	st.shared.u8 	[%r168+12], %rs2395;
	st.shared.u8 	[%r168+13], %rs2396;
	st.shared.u8 	[%r168+14], %rs2397;
	st.shared.u8 	[%r168+15], %rs2398;
	st.shared.u8 	[%r168+16], %rs2399;
	st.shared.u8 	[%r168+17], %rs2400;
	st.shared.u8 	[%r168+18], %rs2401;
	st.shared.u8 	[%r168+19], %rs2402;
	st.shared.u8 	[%r168+20], %rs2403;
	st.shared.u8 	[%r168+21], %rs2404;
	st.shared.u8 	[%r168+22], %rs2405;
	st.shared.u8 	[%r168+23], %rs2406;
	st.shared.u8 	[%r168+24], %rs2407;
	st.shared.u8 	[%r168+25], %rs2408;
	st.shared.u8 	[%r168+26], %rs2409;
	st.shared.u8 	[%r168+27], %rs2410;
	st.shared.u8 	[%r168+28], %rs2411;
	st.shared.u8 	[%r168+29], %rs2412;
	st.shared.u8 	[%r168+30], %rs2413;
	st.shared.u8 	[%r168+31], %rs2414;
	st.shared.u8 	[%r168+32], %rs2415;
	add.s32 	%r309, %r309, 1;
	st.local.u8 	[%rd2], %rs4626;
	st.local.u8 	[%rd2+1], %rs4625;
	st.local.u8 	[%rd2+2], %rs4624;
	st.local.u8 	[%rd2+3], %rs4623;
	st.local.u8 	[%rd2+4], %rs4622;
	st.local.u8 	[%rd2+5], %rs4621;
	st.local.u8 	[%rd2+6], %rs4620;
	st.local.u8 	[%rd2+7], %rs4619;
	st.local.u8 	[%rd2+8], %rs4618;
	st.local.u8 	[%rd2+9], %rs4617;
	st.local.u8 	[%rd2+10], %rs4616;
	st.local.u8 	[%rd2+11], %rs4615;
	st.local.u8 	[%rd2+12], %rs4614;
	st.local.u8 	[%rd2+13], %rs4613;
	st.local.u8 	[%rd2+14], %rs4612;
	st.local.u8 	[%rd2+15], %rs4611;
	st.local.u8 	[%rd2+16], %rs4610;
	st.local.u8 	[%rd2+17], %rs4609;
	st.local.u8 	[%rd2+18], %rs4608;
	st.local.u8 	[%rd2+19], %rs4607;
	st.local.u8 	[%rd2+20], %rs4606;
	st.local.u8 	[%rd2+21], %rs4605;
	st.local.u8 	[%rd2+22], %rs4604;
	st.local.u8 	[%rd2+23], %rs4603;
	st.local.u8 	[%rd2+24], %rs4602;
	st.local.u8 	[%rd2+25], %rs4601;
	st.local.u8 	[%rd2+26], %rs4600;
	st.local.u8 	[%rd2+27], %rs4599;
	st.local.u8 	[%rd2+28], %rs4598;
	st.local.u8 	[%rd2+29], %rs4597;
	st.local.u8 	[%rd2+30], %rs4596;
	st.local.u8 	[%rd2+31], %rs4595;
	st.local.u8 	[%rd2+32], %rs4594;
$L__BB2_96:
	setp.eq.s32 	%p112, %r290, 0;
	not.pred 	%p113, %p188;
	or.pred  	%p114, %p112, %p113;
	@%p114 bra 	$L__BB2_99;
	cvt.u64.u32 	%rd229, %r292;
	add.s64 	%rd230, %rd196, %rd229;
	ld.local.u8 	%rs2416, [%rd230+-9];
	setp.ne.s16 	%p115, %rs2416, 0;
	@%p115 bra 	$L__BB2_99;
	add.s64 	%rd234, %rd209, %rd229;
	ld.local.u8 	%rs2417, [%rd234];
	st.local.u8 	[%rd234+-9], %rs2417;
	mov.b16 	%rs2418, 0;
	st.local.u8 	[%rd234], %rs2418;
	mov.u32 	%r169, %tid.x;
	mov.u32 	%r170, _ZZ6expandP5BoardS0_iE1B;
	mad.lo.s32 	%r171, %r169, 33, %r170;
	mad.lo.s32 	%r172, %r169, 693, %r171;
	mad.lo.s32 	%r173, %r309, 33, %r172;
	ld.local.u8 	%rs2419, [%rd2];
	ld.local.u8 	%rs2420, [%rd2+1];
	ld.local.u8 	%rs2421, [%rd2+2];
	ld.local.u8 	%rs2422, [%rd2+3];
	ld.local.u8 	%rs2423, [%rd2+4];
	ld.local.u8 	%rs2424, [%rd2+5];
	ld.local.u8 	%rs2425, [%rd2+6];
	ld.local.u8 	%rs2426, [%rd2+7];
	ld.local.u8 	%rs2427, [%rd2+8];
	ld.local.u8 	%rs2428, [%rd2+9];
	ld.local.u8 	%rs2429, [%rd2+10];
	ld.local.u8 	%rs2430, [%rd2+11];
	ld.local.u8 	%rs2431, [%rd2+12];
	ld.local.u8 	%rs2432, [%rd2+13];
	ld.local.u8 	%rs2433, [%rd2+14];
	ld.local.u8 	%rs2434, [%rd2+15];
	ld.local.u8 	%rs2435, [%rd2+16];
	ld.local.u8 	%rs2436, [%rd2+17];
	ld.local.u8 	%rs2437, [%rd2+18];
	ld.local.u8 	%rs2438, [%rd2+19];
	ld.local.u8 	%rs2439, [%rd2+20];
	ld.local.u8 	%rs2440, [%rd2+21];
	ld.local.u8 	%rs2441, [%rd2+22];
	ld.local.u8 	%rs2442, [%rd2+23];
	ld.local.u8 	%rs2443, [%rd2+24];
	ld.local.u8 	%rs2444, [%rd2+25];
	ld.local.u8 	%rs2445, [%rd2+26];
	ld.local.u8 	%rs2446, [%rd2+27];
	ld.local.u8 	%rs2447, [%rd2+28];
	ld.local.u8 	%rs2448, [%rd2+29];
	ld.local.u8 	%rs2449, [%rd2+30];
	ld.local.u8 	%rs2450, [%rd2+31];
	ld.local.u8 	%rs2451, [%rd2+32];
	st.shared.u8 	[%r173], %rs2419;
	st.shared.u8 	[%r173+1], %rs2420;
	st.shared.u8 	[%r173+2], %rs2421;
	st.shared.u8 	[%r173+3], %rs2422;
	st.shared.u8 	[%r173+4], %rs2423;
	st.shared.u8 	[%r173+5], %rs2424;
	st.shared.u8 	[%r173+6], %rs2425;
	st.shared.u8 	[%r173+7], %rs2426;
	st.shared.u8 	[%r173+8], %rs2427;
	st.shared.u8 	[%r173+9], %rs2428;
	st.shared.u8 	[%r173+10], %rs2429;
	st.shared.u8 	[%r173+11], %rs2430;
	st.shared.u8 	[%r173+12], %rs2431;
	st.shared.u8 	[%r173+13], %rs2432;
	st.shared.u8 	[%r173+14], %rs2433;
	st.shared.u8 	[%r173+15], %rs2434;
	st.shared.u8 	[%r173+16], %rs2435;
	st.shared.u8 	[%r173+17], %rs2436;
	st.shared.u8 	[%r173+18], %rs2437;
	st.shared.u8 	[%r173+19], %rs2438;
	st.shared.u8 	[%r173+20], %rs2439;
	st.shared.u8 	[%r173+21], %rs2440;
	st.shared.u8 	[%r173+22], %rs2441;
	st.shared.u8 	[%r173+23], %rs2442;
	st.shared.u8 	[%r173+24], %rs2443;
	st.shared.u8 	[%r173+25], %rs2444;
	st.shared.u8 	[%r173+26], %rs2445;
	st.shared.u8 	[%r173+27], %rs2446;
	st.shared.u8 	[%r173+28], %rs2447;
	st.shared.u8 	[%r173+29], %rs2448;
	st.shared.u8 	[%r173+30], %rs2449;
	st.shared.u8 	[%r173+31], %rs2450;
	st.shared.u8 	[%r173+32], %rs2451;
	add.s32 	%r309, %r309, 1;
	st.local.u8 	[%rd2], %rs4626;
	st.local.u8 	[%rd2+1], %rs4625;
	st.local.u8 	[%rd2+2], %rs4624;
	st.local.u8 	[%rd2+3], %rs4623;
	st.local.u8 	[%rd2+4], %rs4622;
	st.local.u8 	[%rd2+5], %rs4621;
	st.local.u8 	[%rd2+6], %rs4620;
	st.local.u8 	[%rd2+7], %rs4619;
	st.local.u8 	[%rd2+8], %rs4618;
	st.local.u8 	[%rd2+9], %rs4617;
	st.local.u8 	[%rd2+10], %rs4616;
	st.local.u8 	[%rd2+11], %rs4615;
	st.local.u8 	[%rd2+12], %rs4614;
	st.local.u8 	[%rd2+13], %rs4613;
	st.local.u8 	[%rd2+14], %rs4612;
	st.local.u8 	[%rd2+15], %rs4611;
	st.local.u8 	[%rd2+16], %rs4610;
	st.local.u8 	[%rd2+17], %rs4609;
	st.local.u8 	[%rd2+18], %rs4608;
	st.local.u8 	[%rd2+19], %rs4607;
	st.local.u8 	[%rd2+20], %rs4606;
	st.local.u8 	[%rd2+21], %rs4605;
	st.local.u8 	[%rd2+22], %rs4604;
	st.local.u8 	[%rd2+23], %rs4603;
	st.local.u8 	[%rd2+24], %rs4602;
	st.local.u8 	[%rd2+25], %rs4601;
	st.local.u8 	[%rd2+26], %rs4600;
	st.local.u8 	[%rd2+27], %rs4599;
	st.local.u8 	[%rd2+28], %rs4598;
	st.local.u8 	[%rd2+29], %rs4597;
	st.local.u8 	[%rd2+30], %rs4596;
	st.local.u8 	[%rd2+31], %rs4595;
	st.local.u8 	[%rd2+32], %rs4594;
$L__BB2_99:
	@%p113 bra 	$L__BB2_102;
	cvt.u64.u32 	%rd237, %r292;
	add.s64 	%rd238, %rd196, %rd237;
	ld.local.u8 	%rs2452, [%rd238+-1];
	setp.ne.s16 	%p117, %rs2452, 0;
	@%p117 bra 	$L__BB2_102;
	add.s64 	%rd242, %rd209, %rd237;
	ld.local.u8 	%rs2453, [%rd242];
	st.local.u8 	[%rd242+-1], %rs2453;
	mov.b16 	%rs2454, 0;
	st.local.u8 	[%rd242], %rs2454;
	mov.u32 	%r174, %tid.x;
	mov.u32 	%r175, _ZZ6expandP5BoardS0_iE1B;
	mad.lo.s32 	%r176, %r174, 33, %r175;
	mad.lo.s32 	%r177, %r174, 693, %r176;
	mad.lo.s32 	%r178, %r309, 33, %r177;
	ld.local.u8 	%rs2455, [%rd2];
	ld.local.u8 	%rs2456, [%rd2+1];
	ld.local.u8 	%rs2457, [%rd2+2];
	ld.local.u8 	%rs2458, [%rd2+3];
	ld.local.u8 	%rs2459, [%rd2+4];
	ld.local.u8 	%rs2460, [%rd2+5];
	ld.local.u8 	%rs2461, [%rd2+6];
	ld.local.u8 	%rs2462, [%rd2+7];
	ld.local.u8 	%rs2463, [%rd2+8];
	ld.local.u8 	%rs2464, [%rd2+9];
	ld.local.u8 	%rs2465, [%rd2+10];
	ld.local.u8 	%rs2466, [%rd2+11];
	ld.local.u8 	%rs2467, [%rd2+12];
	ld.local.u8 	%rs2468, [%rd2+13];
	ld.local.u8 	%rs2469, [%rd2+14];
	ld.local.u8 	%rs2470, [%rd2+15];
	ld.local.u8 	%rs2471, [%rd2+16];
	ld.local.u8 	%rs2472, [%rd2+17];
	ld.local.u8 	%rs2473, [%rd2+18];
	ld.local.u8 	%rs2474, [%rd2+19];
	ld.local.u8 	%rs2475, [%rd2+20];
	ld.local.u8 	%rs2476, [%rd2+21];
	ld.local.u8 	%rs2477, [%rd2+22];
	ld.local.u8 	%rs2478, [%rd2+23];
	ld.local.u8 	%rs2479, [%rd2+24];
	ld.local.u8 	%rs2480, [%rd2+25];
	ld.local.u8 	%rs2481, [%rd2+26];
	ld.local.u8 	%rs2482, [%rd2+27];
	ld.local.u8 	%rs2483, [%rd2+28];
	ld.local.u8 	%rs2484, [%rd2+29];
	ld.local.u8 	%rs2485, [%rd2+30];
	ld.local.u8 	%rs2486, [%rd2+31];
	ld.local.u8 	%rs2487, [%rd2+32];
	st.shared.u8 	[%r178], %rs2455;
	st.shared.u8 	[%r178+1], %rs2456;
	st.shared.u8 	[%r178+2], %rs2457;
	st.shared.u8 	[%r178+3], %rs2458;
	st.shared.u8 	[%r178+4], %rs2459;
	st.shared.u8 	[%r178+5], %rs2460;
	st.shared.u8 	[%r178+6], %rs2461;
	st.shared.u8 	[%r178+7], %rs2462;
	st.shared.u8 	[%r178+8], %rs2463;
	st.shared.u8 	[%r178+9], %rs2464;
	st.shared.u8 	[%r178+10], %rs2465;
	st.shared.u8 	[%r178+11], %rs2466;
	st.shared.u8 	[%r178+12], %rs2467;
	st.shared.u8 	[%r178+13], %rs2468;
	st.shared.u8 	[%r178+14], %rs2469;
	st.shared.u8 	[%r178+15], %rs2470;
	st.shared.u8 	[%r178+16], %rs2471;
	st.shared.u8 	[%r178+17], %rs2472;
	st.shared.u8 	[%r178+18], %rs2473;
	st.shared.u8 	[%r178+19], %rs2474;
	st.shared.u8 	[%r178+20], %rs2475;
	st.shared.u8 	[%r178+21], %rs2476;
	st.shared.u8 	[%r178+22], %rs2477;
	st.shared.u8 	[%r178+23], %rs2478;
	st.shared.u8 	[%r178+24], %rs2479;
	st.shared.u8 	[%r178+25], %rs2480;
	st.shared.u8 	[%r178+26], %rs2481;
	st.shared.u8 	[%r178+27], %rs2482;
	st.shared.u8 	[%r178+28], %rs2483;
	st.shared.u8 	[%r178+29], %rs2484;
	st.shared.u8 	[%r178+30], %rs2485;
	st.shared.u8 	[%r178+31], %rs2486;
	st.shared.u8 	[%r178+32], %rs2487;
	add.s32 	%r309, %r309, 1;
	st.local.u8 	[%rd2], %rs4626;
	st.local.u8 	[%rd2+1], %rs4625;
	st.local.u8 	[%rd2+2], %rs4624;
	st.local.u8 	[%rd2+3], %rs4623;
	st.local.u8 	[%rd2+4], %rs4622;
	st.local.u8 	[%rd2+5], %rs4621;
	st.local.u8 	[%rd2+6], %rs4620;
	st.local.u8 	[%rd2+7], %rs4619;
	st.local.u8 	[%rd2+8], %rs4618;
	st.local.u8 	[%rd2+9], %rs4617;
	st.local.u8 	[%rd2+10], %rs4616;
	st.local.u8 	[%rd2+11], %rs4615;
	st.local.u8 	[%rd2+12], %rs4614;
	st.local.u8 	[%rd2+13], %rs4613;
	st.local.u8 	[%rd2+14], %rs4612;
	st.local.u8 	[%rd2+15], %rs4611;
	st.local.u8 	[%rd2+16], %rs4610;
	st.local.u8 	[%rd2+17], %rs4609;
	st.local.u8 	[%rd2+18], %rs4608;
	st.local.u8 	[%rd2+19], %rs4607;
	st.local.u8 	[%rd2+20], %rs4606;
	st.local.u8 	[%rd2+21], %rs4605;
	st.local.u8 	[%rd2+22], %rs4604;
	st.local.u8 	[%rd2+23], %rs4603;
	st.local.u8 	[%rd2+24], %rs4602;
	st.local.u8 	[%rd2+25], %rs4601;
	st.local.u8 	[%rd2+26], %rs4600;
	st.local.u8 	[%rd2+27], %rs4599;
	st.local.u8 	[%rd2+28], %rs4598;
	st.local.u8 	[%rd2+29], %rs4597;
	st.local.u8 	[%rd2+30], %rs4596;
	st.local.u8 	[%rd2+31], %rs4595;
	st.local.u8 	[%rd2+32], %rs4594;
$L__BB2_102:
	and.b32  	%r179, %r292, 1;
	setp.eq.b32 	%p118, %r179, 1;
	setp.eq.s32 	%p119, %r290, 3;
	setp.gt.u32 	%p120, %r292, 1;
	and.pred  	%p8, %p118, %p120;
	not.pred 	%p121, %p8;
	or.pred  	%p122, %p119, %p121;
	@%p122 bra 	$L__BB2_106;
	add.s32 	%r180, %r292, -1;
	cvt.u64.u32 	%rd245, %r180;
	add.s64 	%rd246, %rd196, %rd245;
	ld.local.u8 	%rs2488, [%rd246+8];
	add.s16 	%rs2489, %rs2488, -1;
	and.b16  	%rs2490, %rs2489, 255;
	setp.gt.u16 	%p123, %rs2490, 3;
	@%p123 bra 	$L__BB2_106;
	add.s32 	%r181, %r292, -2;
	cvt.u64.u32 	%rd247, %r181;
	add.s64 	%rd250, %rd196, %rd247;
	ld.local.u8 	%rs2491, [%rd250+8];
	setp.ne.s16 	%p124, %rs2491, 0;
	@%p124 bra 	$L__BB2_106;
	cvt.u64.u32 	%rd252, %r292;
	add.s64 	%rd255, %rd209, %rd252;
	ld.local.u8 	%rs2492, [%rd255];
	add.s64 	%rd256, %rd209, %rd247;
	st.local.u8 	[%rd256+8], %rs2492;
	mov.b16 	%rs2493, 0;
	st.local.u8 	[%rd255], %rs2493;
	add.s64 	%rd258, %rd209, %rd245;
	st.local.u8 	[%rd258+8], %rs2493;
	mov.u32 	%r184, %tid.x;
	mov.u32 	%r185, _ZZ6expandP5BoardS0_iE1B;
	mad.lo.s32 	%r186, %r184, 33, %r185;
	mad.lo.s32 	%r187, %r184, 693, %r186;
	mad.lo.s32 	%r188, %r309, 33, %r187;
	ld.local.u8 	%rs2494, [%rd2];
	ld.local.u8 	%rs2495, [%rd2+1];
	ld.local.u8 	%rs2496, [%rd2+2];
	ld.local.u8 	%rs2497, [%rd2+3];
	ld.local.u8 	%rs2498, [%rd2+4];
	ld.local.u8 	%rs2499, [%rd2+5];
	ld.local.u8 	%rs2500, [%rd2+6];
	ld.local.u8 	%rs2501, [%rd2+7];
	ld.local.u8 	%rs2502, [%rd2+8];
	ld.local.u8 	%rs2503, [%rd2+9];
	ld.local.u8 	%rs2504, [%rd2+10];
	ld.local.u8 	%rs2505, [%rd2+11];
	ld.local.u8 	%rs2506, [%rd2+12];
	ld.local.u8 	%rs2507, [%rd2+13];
	ld.local.u8 	%rs2508, [%rd2+14];
	ld.local.u8 	%rs2509, [%rd2+15];
	ld.local.u8 	%rs2510, [%rd2+16];
	ld.local.u8 	%rs2511, [%rd2+17];
	ld.local.u8 	%rs2512, [%rd2+18];
	ld.local.u8 	%rs2513, [%rd2+19];
	ld.local.u8 	%rs2514, [%rd2+20];
	ld.local.u8 	%rs2515, [%rd2+21];
	ld.local.u8 	%rs2516, [%rd2+22];
	ld.local.u8 	%rs2517, [%rd2+23];
	ld.local.u8 	%rs2518, [%rd2+24];
	ld.local.u8 	%rs2519, [%rd2+25];
	ld.local.u8 	%rs2520, [%rd2+26];
	ld.local.u8 	%rs2521, [%rd2+27];
	ld.local.u8 	%rs2522, [%rd2+28];
	ld.local.u8 	%rs2523, [%rd2+29];
	ld.local.u8 	%rs2524, [%rd2+30];
	ld.local.u8 	%rs2525, [%rd2+31];
	ld.local.u8 	%rs2526, [%rd2+32];
	st.shared.u8 	[%r188], %rs2494;
	st.shared.u8 	[%r188+1], %rs2495;
	st.shared.u8 	[%r188+2], %rs2496;
	st.shared.u8 	[%r188+3], %rs2497;
	st.shared.u8 	[%r188+4], %rs2498;
	st.shared.u8 	[%r188+5], %rs2499;
	st.shared.u8 	[%r188+6], %rs2500;
	st.shared.u8 	[%r188+7], %rs2501;
	st.shared.u8 	[%r188+8], %rs2502;
	st.shared.u8 	[%r188+9], %rs2503;
	st.shared.u8 	[%r188+10], %rs2504;
	st.shared.u8 	[%r188+11], %rs2505;
	st.shared.u8 	[%r188+12], %rs2506;
	st.shared.u8 	[%r188+13], %rs2507;
	st.shared.u8 	[%r188+14], %rs2508;
	st.shared.u8 	[%r188+15], %rs2509;
	st.shared.u8 	[%r188+16], %rs2510;
	st.shared.u8 	[%r188+17], %rs2511;
	st.shared.u8 	[%r188+18], %rs2512;
	st.shared.u8 	[%r188+19], %rs2513;
	st.shared.u8 	[%r188+20], %rs2514;
	st.shared.u8 	[%r188+21], %rs2515;
	st.shared.u8 	[%r188+22], %rs2516;
	st.shared.u8 	[%r188+23], %rs2517;
	st.shared.u8 	[%r188+24], %rs2518;
	st.shared.u8 	[%r188+25], %rs2519;
	st.shared.u8 	[%r188+26], %rs2520;
	st.shared.u8 	[%r188+27], %rs2521;
	st.shared.u8 	[%r188+28], %rs2522;
	st.shared.u8 	[%r188+29], %rs2523;
	st.shared.u8 	[%r188+30], %rs2524;
	st.shared.u8 	[%r188+31], %rs2525;
	st.shared.u8 	[%r188+32], %rs2526;
	add.s32 	%r309, %r309, 1;
	st.local.u8 	[%rd2], %rs4626;
	st.local.u8 	[%rd2+1], %rs4625;
	st.local.u8 	[%rd2+2], %rs4624;
	st.local.u8 	[%rd2+3], %rs4623;
	st.local.u8 	[%rd2+4], %rs4622;
	st.local.u8 	[%rd2+5], %rs4621;
	st.local.u8 	[%rd2+6], %rs4620;
	st.local.u8 	[%rd2+7], %rs4619;
	st.local.u8 	[%rd2+8], %rs4618;
	st.local.u8 	[%rd2+9], %rs4617;
	st.local.u8 	[%rd2+10], %rs4616;
	st.local.u8 	[%rd2+11], %rs4615;
	st.local.u8 	[%rd2+12], %rs4614;
	st.local.u8 	[%rd2+13], %rs4613;
	st.local.u8 	[%rd2+14], %rs4612;
	st.local.u8 	[%rd2+15], %rs4611;
	st.local.u8 	[%rd2+16], %rs4610;
	st.local.u8 	[%rd2+17], %rs4609;
	st.local.u8 	[%rd2+18], %rs4608;
	st.local.u8 	[%rd2+19], %rs4607;
	st.local.u8 	[%rd2+20], %rs4606;
	st.local.u8 	[%rd2+21], %rs4605;
	st.local.u8 	[%rd2+22], %rs4604;
	st.local.u8 	[%rd2+23], %rs4603;
	st.local.u8 	[%rd2+24], %rs4602;
	st.local.u8 	[%rd2+25], %rs4601;
	st.local.u8 	[%rd2+26], %rs4600;
	st.local.u8 	[%rd2+27], %rs4599;
	st.local.u8 	[%rd2+28], %rs4598;
	st.local.u8 	[%rd2+29], %rs4597;
	st.local.u8 	[%rd2+30], %rs4596;
	st.local.u8 	[%rd2+31], %rs4595;
	st.local.u8 	[%rd2+32], %rs4594;
$L__BB2_106:
	setp.eq.s32 	%p125, %r290, 0;
	or.pred  	%p127, %p125, %p121;
	@%p127 bra 	$L__BB2_110;
	add.s32 	%r189, %r292, -1;
	cvt.u64.u32 	%rd261, %r189;
	add.s64 	%rd262, %rd196, %rd261;
	ld.local.u8 	%rs2527, [%rd262];
	add.s16 	%rs2528, %rs2527, -1;
	and.b16  	%rs2529, %rs2528, 255;
	setp.gt.u16 	%p128, %rs2529, 3;
	@%p128 bra 	$L__BB2_110;
	add.s32 	%r190, %r292, -2;
	cvt.u64.u32 	%rd263, %r190;
	add.s64 	%rd266, %rd196, %rd263;
	ld.local.u8 	%rs2530, [%rd266+-8];
	setp.ne.s16 	%p129, %rs2530, 0;
	@%p129 bra 	$L__BB2_110;
	cvt.u64.u32 	%rd268, %r292;
	add.s64 	%rd271, %rd209, %rd268;
	ld.local.u8 	%rs2531, [%rd271];
	add.s64 	%rd272, %rd209, %rd263;
	st.local.u8 	[%rd272+-8], %rs2531;
	mov.b16 	%rs2532, 0;
	st.local.u8 	[%rd271], %rs2532;
	add.s64 	%rd274, %rd209, %rd261;
	st.local.u8 	[%rd274], %rs2532;
	mov.u32 	%r193, %tid.x;
	mov.u32 	%r194, _ZZ6expandP5BoardS0_iE1B;
	mad.lo.s32 	%r195, %r193, 33, %r194;
	mad.lo.s32 	%r196, %r193, 693, %r195;
	mad.lo.s32 	%r197, %r309, 33, %r196;
	ld.local.u8 	%rs2533, [%rd2];
	ld.local.u8 	%rs2534, [%rd2+1];
	ld.local.u8 	%rs2535, [%rd2+2];
	ld.local.u8 	%rs2536, [%rd2+3];
	ld.local.u8 	%rs2537, [%rd2+4];
	ld.local.u8 	%rs2538, [%rd2+5];
	ld.local.u8 	%rs2539, [%rd2+6];
	ld.local.u8 	%rs2540, [%rd2+7];
	ld.local.u8 	%rs2541, [%rd2+8];
	ld.local.u8 	%rs2542, [%rd2+9];
	ld.local.u8 	%rs2543, [%rd2+10];
	ld.local.u8 	%rs2544, [%rd2+11];
	ld.local.u8 	%rs2545, [%rd2+12];
	ld.local.u8 	%rs2546, [%rd2+13];
	ld.local.u8 	%rs2547, [%rd2+14];
	ld.local.u8 	%rs2548, [%rd2+15];
	ld.local.u8 	%rs2549, [%rd2+16];
	ld.local.u8 	%rs2550, [%rd2+17];
	ld.local.u8 	%rs2551, [%rd2+18];
	ld.local.u8 	%rs2552, [%rd2+19];
	ld.local.u8 	%rs2553, [%rd2+20];
	ld.local.u8 	%rs2554, [%rd2+21];
	ld.local.u8 	%rs2555, [%rd2+22];
	ld.local.u8 	%rs2556, [%rd2+23];
	ld.local.u8 	%rs2557, [%rd2+24];
	ld.local.u8 	%rs2558, [%rd2+25];
	ld.local.u8 	%rs2559, [%rd2+26];
	ld.local.u8 	%rs2560, [%rd2+27];
	ld.local.u8 	%rs2561, [%rd2+28];
	ld.local.u8 	%rs2562, [%rd2+29];
	ld.local.u8 	%rs2563, [%rd2+30];
	ld.local.u8 	%rs2564, [%rd2+31];
	ld.local.u8 	%rs2565, [%rd2+32];
	st.shared.u8 	[%r197], %rs2533;
	st.shared.u8 	[%r197+1], %rs2534;
	st.shared.u8 	[%r197+2], %rs2535;
	st.shared.u8 	[%r197+3], %rs2536;
	st.shared.u8 	[%r197+4], %rs2537;
	st.shared.u8 	[%r197+5], %rs2538;
	st.shared.u8 	[%r197+6], %rs2539;
	st.shared.u8 	[%r197+7], %rs2540;
	st.shared.u8 	[%r197+8], %rs2541;
	st.shared.u8 	[%r197+9], %rs2542;
	st.shared.u8 	[%r197+10], %rs2543;
	st.shared.u8 	[%r197+11], %rs2544;
	st.shared.u8 	[%r197+12], %rs2545;
	st.shared.u8 	[%r197+13], %rs2546;
	st.shared.u8 	[%r197+14], %rs2547;
	st.shared.u8 	[%r197+15], %rs2548;
	st.shared.u8 	[%r197+16], %rs2549;
	st.shared.u8 	[%r197+17], %rs2550;
	st.shared.u8 	[%r197+18], %rs2551;
	st.shared.u8 	[%r197+19], %rs2552;
	st.shared.u8 	[%r197+20], %rs2553;
	st.shared.u8 	[%r197+21], %rs2554;
	st.shared.u8 	[%r197+22], %rs2555;
	st.shared.u8 	[%r197+23], %rs2556;
	st.shared.u8 	[%r197+24], %rs2557;
	st.shared.u8 	[%r197+25], %rs2558;
	st.shared.u8 	[%r197+26], %rs2559;
	st.shared.u8 	[%r197+27], %rs2560;
	st.shared.u8 	[%r197+28], %rs2561;
	st.shared.u8 	[%r197+29], %rs2562;
	st.shared.u8 	[%r197+30], %rs2563;
	st.shared.u8 	[%r197+31], %rs2564;
	st.shared.u8 	[%r197+32], %rs2565;
	add.s32 	%r309, %r309, 1;
	st.local.u8 	[%rd2], %rs4626;
	st.local.u8 	[%rd2+1], %rs4625;
	st.local.u8 	[%rd2+2], %rs4624;
	st.local.u8 	[%rd2+3], %rs4623;
	st.local.u8 	[%rd2+4], %rs4622;
	st.local.u8 	[%rd2+5], %rs4621;
	st.local.u8 	[%rd2+6], %rs4620;
	st.local.u8 	[%rd2+7], %rs4619;
	st.local.u8 	[%rd2+8], %rs4618;
	st.local.u8 	[%rd2+9], %rs4617;
	st.local.u8 	[%rd2+10], %rs4616;
	st.local.u8 	[%rd2+11], %rs4615;
	st.local.u8 	[%rd2+12], %rs4614;
	st.local.u8 	[%rd2+13], %rs4613;
	st.local.u8 	[%rd2+14], %rs4612;
	st.local.u8 	[%rd2+15], %rs4611;
	st.local.u8 	[%rd2+16], %rs4610;
	st.local.u8 	[%rd2+17], %rs4609;
	st.local.u8 	[%rd2+18], %rs4608;
	st.local.u8 	[%rd2+19], %rs4607;
	st.local.u8 	[%rd2+20], %rs4606;
	st.local.u8 	[%rd2+21], %rs4605;
	st.local.u8 	[%rd2+22], %rs4604;
	st.local.u8 	[%rd2+23], %rs4603;
	st.local.u8 	[%rd2+24], %rs4602;
	st.local.u8 	[%rd2+25], %rs4601;
	st.local.u8 	[%rd2+26], %rs4600;
	st.local.u8 	[%rd2+27], %rs4599;
	st.local.u8 	[%rd2+28], %rs4598;
	st.local.u8 	[%rd2+29], %rs4597;
	st.local.u8 	[%rd2+30], %rs4596;
	st.local.u8 	[%rd2+31], %rs4595;
	st.local.u8 	[%rd2+32], %rs4594;
$L__BB2_110:
	setp.eq.s32 	%p130, %r290, 0;
	setp.gt.u32 	%p131, %r292, 2;
	and.pred  	%p9, %p188, %p131;
	not.pred 	%p132, %p9;
	or.pred  	%p133, %p130, %p132;
	@%p133 bra 	$L__BB2_114;
	mul.wide.u32 	%rd275, %r290, 8;
	add.s64 	%rd276, %rd1, %rd275;
	add.s32 	%r198, %r292, -1;
	cvt.u64.u32 	%rd277, %r198;
	add.s64 	%rd278, %rd276, %rd277;
	ld.local.u8 	%rs2566, [%rd278+-8];
	add.s16 	%rs2567, %rs2566, -5;
	and.b16  	%rs2568, %rs2567, 255;
	setp.lt.u16 	%p134, %rs2568, 252;
	@%p134 bra 	$L__BB2_114;
	add.s32 	%r199, %r292, -2;
	cvt.u64.u32 	%rd279, %r199;
	add.s64 	%rd282, %rd276, %rd279;
	ld.local.u8 	%rs2569, [%rd282+-8];
	setp.ne.s16 	%p135, %rs2569, 0;
	@%p135 bra 	$L__BB2_114;
	cvt.u64.u32 	%rd284, %r292;
	add.s64 	%rd286, %rd2, %rd275;
	add.s64 	%rd287, %rd286, %rd284;
	ld.local.u8 	%rs2570, [%rd287];
	add.s64 	%rd288, %rd286, %rd279;
	st.local.u8 	[%rd288+-8], %rs2570;
	mov.b16 	%rs2571, 0;
	st.local.u8 	[%rd287], %rs2571;
	add.s64 	%rd290, %rd286, %rd277;
	st.local.u8 	[%rd290+-8], %rs2571;
	mov.u32 	%r202, %tid.x;
	mov.u32 	%r203, _ZZ6expandP5BoardS0_iE1B;
	mad.lo.s32 	%r204, %r202, 33, %r203;
	mad.lo.s32 	%r205, %r202, 693, %r204;
	mad.lo.s32 	%r206, %r309, 33, %r205;
	ld.local.u8 	%rs2572, [%rd2];
	ld.local.u8 	%rs2573, [%rd2+1];
	ld.local.u8 	%rs2574, [%rd2+2];
	ld.local.u8 	%rs2575, [%rd2+3];
	ld.local.u8 	%rs2576, [%rd2+4];
	ld.local.u8 	%rs2577, [%rd2+5];
	ld.local.u8 	%rs2578, [%rd2+6];
	ld.local.u8 	%rs2579, [%rd2+7];
	ld.local.u8 	%rs2580, [%rd2+8];
	ld.local.u8 	%rs2581, [%rd2+9];
	ld.local.u8 	%rs2582, [%rd2+10];
	ld.local.u8 	%rs2583, [%rd2+11];
	ld.local.u8 	%rs2584, [%rd2+12];
	ld.local.u8 	%rs2585, [%rd2+13];
	ld.local.u8 	%rs2586, [%rd2+14];
	ld.local.u8 	%rs2587, [%rd2+15];
	ld.local.u8 	%rs2588, [%rd2+16];
	ld.local.u8 	%rs2589, [%rd2+17];
	ld.local.u8 	%rs2590, [%rd2+18];
	ld.local.u8 	%rs2591, [%rd2+19];
	ld.local.u8 	%rs2592, [%rd2+20];
	ld.local.u8 	%rs2593, [%rd2+21];
	ld.local.u8 	%rs2594, [%rd2+22];
	ld.local.u8 	%rs2595, [%rd2+23];
	ld.local.u8 	%rs2596, [%rd2+24];
	ld.local.u8 	%rs2597, [%rd2+25];
	ld.local.u8 	%rs2598, [%rd2+26];
	ld.local.u8 	%rs2599, [%rd2+27];
	ld.local.u8 	%rs2600, [%rd2+28];
	ld.local.u8 	%rs2601, [%rd2+29];
	ld.local.u8 	%rs2602, [%rd2+30];
	ld.local.u8 	%rs2603, [%rd2+31];
	ld.local.u8 	%rs2604, [%rd2+32];
	st.shared.u8 	[%r206], %rs2572;
	st.shared.u8 	[%r206+1], %rs2573;
	st.shared.u8 	[%r206+2], %rs2574;
	st.shared.u8 	[%r206+3], %rs2575;
	st.shared.u8 	[%r206+4], %rs2576;
	st.shared.u8 	[%r206+5], %rs2577;
	st.shared.u8 	[%r206+6], %rs2578;
	st.shared.u8 	[%r206+7], %rs2579;
	st.shared.u8 	[%r206+8], %rs2580;
	st.shared.u8 	[%r206+9], %rs2581;
	st.shared.u8 	[%r206+10], %rs2582;
	st.shared.u8 	[%r206+11], %rs2583;
	st.shared.u8 	[%r206+12], %rs2584;
	st.shared.u8 	[%r206+13], %rs2585;
	st.shared.u8 	[%r206+14], %rs2586;
	st.shared.u8 	[%r206+15], %rs2587;
	st.shared.u8 	[%r206+16], %rs2588;
	st.shared.u8 	[%r206+17], %rs2589;
	st.shared.u8 	[%r206+18], %rs2590;
	st.shared.u8 	[%r206+19], %rs2591;
	st.shared.u8 	[%r206+20], %rs2592;
	st.shared.u8 	[%r206+21], %rs2593;
	st.shared.u8 	[%r206+22], %rs2594;
	st.shared.u8 	[%r206+23], %rs2595;
	st.shared.u8 	[%r206+24], %rs2596;
	st.shared.u8 	[%r206+25], %rs2597;
	st.shared.u8 	[%r206+26], %rs2598;
	st.shared.u8 	[%r206+27], %rs2599;
	st.shared.u8 	[%r206+28], %rs2600;
	st.shared.u8 	[%r206+29], %rs2601;
	st.shared.u8 	[%r206+30], %rs2602;
	st.shared.u8 	[%r206+31], %rs2603;
	st.shared.u8 	[%r206+32], %rs2604;
	add.s32 	%r309, %r309, 1;
	st.local.u8 	[%rd2], %rs4626;
	st.local.u8 	[%rd2+1], %rs4625;
	st.local.u8 	[%rd2+2], %rs4624;
	st.local.u8 	[%rd2+3], %rs4623;
	st.local.u8 	[%rd2+4], %rs4622;
	st.local.u8 	[%rd2+5], %rs4621;
	st.local.u8 	[%rd2+6], %rs4620;
	st.local.u8 	[%rd2+7], %rs4619;
	st.local.u8 	[%rd2+8], %rs4618;
	st.local.u8 	[%rd2+9], %rs4617;
	st.local.u8 	[%rd2+10], %rs4616;
	st.local.u8 	[%rd2+11], %rs4615;
	st.local.u8 	[%rd2+12], %rs4614;
	st.local.u8 	[%rd2+13], %rs4613;
	st.local.u8 	[%rd2+14], %rs4612;
	st.local.u8 	[%rd2+15], %rs4611;
	st.local.u8 	[%rd2+16], %rs4610;
	st.local.u8 	[%rd2+17], %rs4609;
	st.local.u8 	[%rd2+18], %rs4608;
	st.local.u8 	[%rd2+19], %rs4607;
	st.local.u8 	[%rd2+20], %rs4606;
	st.local.u8 	[%rd2+21], %rs4605;
	st.local.u8 	[%rd2+22], %rs4604;
	st.local.u8 	[%rd2+23], %rs4603;
	st.local.u8 	[%rd2+24], %rs4602;
	st.local.u8 	[%rd2+25], %rs4601;
	st.local.u8 	[%rd2+26], %rs4600;
	st.local.u8 	[%rd2+27], %rs4599;
	st.local.u8 	[%rd2+28], %rs4598;
	st.local.u8 	[%rd2+29], %rs4597;
	st.local.u8 	[%rd2+30], %rs4596;
	st.local.u8 	[%rd2+31], %rs4595;
	st.local.u8 	[%rd2+32], %rs4594;
$L__BB2_114:
	setp.eq.s32 	%p136, %r290, 3;
	or.pred  	%p138, %p136, %p132;
	@%p138 bra 	$L__BB2_118;
	mul.wide.u32 	%rd291, %r290, 8;
	add.s64 	%rd292, %rd1, %rd291;
	add.s32 	%r207, %r292, -1;
	cvt.u64.u32 	%rd293, %r207;
	add.s64 	%rd294, %rd292, %rd293;
	ld.local.u8 	%rs2605, [%rd294];
	add.s16 	%rs2606, %rs2605, -5;
	and.b16  	%rs2607, %rs2606, 255;
	setp.lt.u16 	%p139, %rs2607, 252;
	@%p139 bra 	$L__BB2_118;
	add.s32 	%r208, %r292, -2;
	cvt.u64.u32 	%rd295, %r208;
	add.s64 	%rd298, %rd292, %rd295;
	ld.local.u8 	%rs2608, [%rd298+8];
	setp.ne.s16 	%p140, %rs2608, 0;
	@%p140 bra 	$L__BB2_118;
	cvt.u64.u32 	%rd300, %r292;
	add.s64 	%rd302, %rd2, %rd291;
	add.s64 	%rd303, %rd302, %rd300;
	ld.local.u8 	%rs2609, [%rd303];
	add.s64 	%rd304, %rd302, %rd295;
	st.local.u8 	[%rd304+8], %rs2609;
	mov.b16 	%rs2610, 0;
	st.local.u8 	[%rd303], %rs2610;
	add.s64 	%rd306, %rd302, %rd293;
	st.local.u8 	[%rd306], %rs2610;
	mov.u32 	%r211, %tid.x;
	mov.u32 	%r212, _ZZ6expandP5BoardS0_iE1B;
	mad.lo.s32 	%r213, %r211, 33, %r212;
	mad.lo.s32 	%r214, %r211, 693, %r213;
	mad.lo.s32 	%r215, %r309, 33, %r214;
	ld.local.u8 	%rs2611, [%rd2];
	ld.local.u8 	%rs2612, [%rd2+1];
	ld.local.u8 	%rs2613, [%rd2+2];
	ld.local.u8 	%rs2614, [%rd2+3];
	ld.local.u8 	%rs2615, [%rd2+4];
	ld.local.u8 	%rs2616, [%rd2+5];
	ld.local.u8 	%rs2617, [%rd2+6];
	ld.local.u8 	%rs2618, [%rd2+7];
	ld.local.u8 	%rs2619, [%rd2+8];
	ld.local.u8 	%rs2620, [%rd2+9];
	ld.local.u8 	%rs2621, [%rd2+10];
	ld.local.u8 	%rs2622, [%rd2+11];
	ld.local.u8 	%rs2623, [%rd2+12];
	ld.local.u8 	%rs2624, [%rd2+13];
	ld.local.u8 	%rs2625, [%rd2+14];
	ld.local.u8 	%rs2626, [%rd2+15];
	ld.local.u8 	%rs2627, [%rd2+16];
	ld.local.u8 	%rs2628, [%rd2+17];
	ld.local.u8 	%rs2629, [%rd2+18];
	ld.local.u8 	%rs2630, [%rd2+19];
	ld.local.u8 	%rs2631, [%rd2+20];
	ld.local.u8 	%rs2632, [%rd2+21];
	ld.local.u8 	%rs2633, [%rd2+22];
	ld.local.u8 	%rs2634, [%rd2+23];
	ld.local.u8 	%rs2635, [%rd2+24];
	ld.local.u8 	%rs2636, [%rd2+25];
	ld.local.u8 	%rs2637, [%rd2+26];
	ld.local.u8 	%rs2638, [%rd2+27];
	ld.local.u8 	%rs2639, [%rd2+28];
	ld.local.u8 	%rs2640, [%rd2+29];
	ld.local.u8 	%rs2641, [%rd2+30];
	ld.local.u8 	%rs2642, [%rd2+31];
	ld.local.u8 	%rs2643, [%rd2+32];
	st.shared.u8 	[%r215], %rs2611;
	st.shared.u8 	[%r215+1], %rs2612;
	st.shared.u8 	[%r215+2], %rs2613;
	st.shared.u8 	[%r215+3], %rs2614;
	st.shared.u8 	[%r215+4], %rs2615;
	st.shared.u8 	[%r215+5], %rs2616;
	st.shared.u8 	[%r215+6], %rs2617;
	st.shared.u8 	[%r215+7], %rs2618;
	st.shared.u8 	[%r215+8], %rs2619;
	st.shared.u8 	[%r215+9], %rs2620;
	st.shared.u8 	[%r215+10], %rs2621;
	st.shared.u8 	[%r215+11], %rs2622;
	st.shared.u8 	[%r215+12], %rs2623;
	st.shared.u8 	[%r215+13], %rs2624;
	st.shared.u8 	[%r215+14], %rs2625;
	st.shared.u8 	[%r215+15], %rs2626;
	st.shared.u8 	[%r215+16], %rs2627;
	st.shared.u8 	[%r215+17], %rs2628;
	st.shared.u8 	[%r215+18], %rs2629;
	st.shared.u8 	[%r215+19], %rs2630;
	st.shared.u8 	[%r215+20], %rs2631;
	st.shared.u8 	[%r215+21], %rs2632;
	st.shared.u8 	[%r215+22], %rs2633;
	st.shared.u8 	[%r215+23], %rs2634;
	st.shared.u8 	[%r215+24], %rs2635;
	st.shared.u8 	[%r215+25], %rs2636;
	st.shared.u8 	[%r215+26], %rs2637;
	st.shared.u8 	[%r215+27], %rs2638;
	st.shared.u8 	[%r215+28], %rs2639;
	st.shared.u8 	[%r215+29], %rs2640;
	st.shared.u8 	[%r215+30], %rs2641;
	st.shared.u8 	[%r215+31], %rs2642;
	st.shared.u8 	[%r215+32], %rs2643;
	add.s32 	%r309, %r309, 1;
	st.local.u8 	[%rd2], %rs4626;
	st.local.u8 	[%rd2+1], %rs4625;
	st.local.u8 	[%rd2+2], %rs4624;
	st.local.u8 	[%rd2+3], %rs4623;
	st.local.u8 	[%rd2+4], %rs4622;
	st.local.u8 	[%rd2+5], %rs4621;
	st.local.u8 	[%rd2+6], %rs4620;
	st.local.u8 	[%rd2+7], %rs4619;
	st.local.u8 	[%rd2+8], %rs4618;
	st.local.u8 	[%rd2+9], %rs4617;
	st.local.u8 	[%rd2+10], %rs4616;
	st.local.u8 	[%rd2+11], %rs4615;
	st.local.u8 	[%rd2+12], %rs4614;
	st.local.u8 	[%rd2+13], %rs4613;
	st.local.u8 	[%rd2+14], %rs4612;
	st.local.u8 	[%rd2+15], %rs4611;
	st.local.u8 	[%rd2+16], %rs4610;
	st.local.u8 	[%rd2+17], %rs4609;
	st.local.u8 	[%rd2+18], %rs4608;
	st.local.u8 	[%rd2+19], %rs4607;
	st.local.u8 	[%rd2+20], %rs4606;
	st.local.u8 	[%rd2+21], %rs4605;
	st.local.u8 	[%rd2+22], %rs4604;
	st.local.u8 	[%rd2+23], %rs4603;
	st.local.u8 	[%rd2+24], %rs4602;
	st.local.u8 	[%rd2+25], %rs4601;
	st.local.u8 	[%rd2+26], %rs4600;
	st.local.u8 	[%rd2+27], %rs4599;
	st.local.u8 	[%rd2+28], %rs4598;
	st.local.u8 	[%rd2+29], %rs4597;
	st.local.u8 	[%rd2+30], %rs4596;
	st.local.u8 	[%rd2+31], %rs4595;
	st.local.u8 	[%rd2+32], %rs4594;
$L__BB2_118:
	setp.ne.s16 	%p141, %rs728, 7;
	@%p141 bra 	$L__BB2_147;
	setp.eq.s32 	%p142, %r290, 3;
	and.b32  	%r216, %r292, 1;
	setp.eq.b32 	%p143, %r216, 1;
	setp.ne.s32 	%p144, %r292, 7;
	and.pred  	%p10, %p144, %p143;
	not.pred 	%p145, %p10;
	or.pred  	%p146, %p142, %p145;
	@%p146 bra 	$L__BB2_122;
	mul.wide.u32 	%rd307, %r290, 8;
	add.s64 	%rd308, %rd1, %rd307;
	cvt.u64.u32 	%rd309, %r292;
	add.s64 	%rd310, %rd308, %rd309;
	ld.local.u8 	%rs2644, [%rd310+9];
	setp.ne.s16 	%p147, %rs2644, 0;
	@%p147 bra 	$L__BB2_122;
	add.s64 	%rd313, %rd2, %rd307;
	add.s64 	%rd314, %rd313, %rd309;
	ld.local.u8 	%rs2645, [%rd314];
	st.local.u8 	[%rd314+9], %rs2645;
	mov.b16 	%rs2646, 0;
	st.local.u8 	[%rd314], %rs2646;
	mov.u32 	%r217, %tid.x;
	mov.u32 	%r218, _ZZ6expandP5BoardS0_iE1B;
	mad.lo.s32 	%r219, %r217, 33, %r218;
	mad.lo.s32 	%r220, %r217, 693, %r219;
	mad.lo.s32 	%r221, %r309, 33, %r220;
	ld.local.u8 	%rs2647, [%rd2];
	ld.local.u8 	%rs2648, [%rd2+1];
	ld.local.u8 	%rs2649, [%rd2+2];
	ld.local.u8 	%rs2650, [%rd2+3];
	ld.local.u8 	%rs2651, [%rd2+4];
	ld.local.u8 	%rs2652, [%rd2+5];
	ld.local.u8 	%rs2653, [%rd2+6];
	ld.local.u8 	%rs2654, [%rd2+7];
	ld.local.u8 	%rs2655, [%rd2+8];
	ld.local.u8 	%rs2656, [%rd2+9];
	ld.local.u8 	%rs2657, [%rd2+10];
	ld.local.u8 	%rs2658, [%rd2+11];
	ld.local.u8 	%rs2659, [%rd2+12];
	ld.local.u8 	%rs2660, [%rd2+13];
	ld.local.u8 	%rs2661, [%rd2+14];
	ld.local.u8 	%rs2662, [%rd2+15];
	ld.local.u8 	%rs2663, [%rd2+16];
	ld.local.u8 	%rs2664, [%rd2+17];
	ld.local.u8 	%rs2665, [%rd2+18];
	ld.local.u8 	%rs2666, [%rd2+19];
	ld.local.u8 	%rs2667, [%rd2+20];
	ld.local.u8 	%rs2668, [%rd2+21];
	ld.local.u8 	%rs2669, [%rd2+22];
	ld.local.u8 	%rs2670, [%rd2+23];
	ld.local.u8 	%rs2671, [%rd2+24];
	ld.local.u8 	%rs2672, [%rd2+25];
	ld.local.u8 	%rs2673, [%rd2+26];
	ld.local.u8 	%rs2674, [%rd2+27];
	ld.local.u8 	%rs2675, [%rd2+28];
	ld.local.u8 	%rs2676, [%rd2+29];
	ld.local.u8 	%rs2677, [%rd2+30];
	ld.local.u8 	%rs2678, [%rd2+31];
	ld.local.u8 	%rs2679, [%rd2+32];
	st.shared.u8 	[%r221], %rs2647;
	st.shared.u8 	[%r221+1], %rs2648;
	st.shared.u8 	[%r221+2], %rs2649;
	st.shared.u8 	[%r221+3], %rs2650;
	st.shared.u8 	[%r221+4], %rs2651;
	st.shared.u8 	[%r221+5], %rs2652;
	st.shared.u8 	[%r221+6], %rs2653;
	st.shared.u8 	[%r221+7], %rs2654;
	st.shared.u8 	[%r221+8], %rs2655;
	st.shared.u8 	[%r221+9], %rs2656;
	st.shared.u8 	[%r221+10], %rs2657;
	st.shared.u8 	[%r221+11], %rs2658;
	st.shared.u8 	[%r221+12], %rs2659;
	st.shared.u8 	[%r221+13], %rs2660;
	st.shared.u8 	[%r221+14], %rs2661;
	st.shared.u8 	[%r221+15], %rs2662;
	st.shared.u8 	[%r221+16], %rs2663;
	st.shared.u8 	[%r221+17], %rs2664;
	st.shared.u8 	[%r221+18], %rs2665;
	st.shared.u8 	[%r221+19], %rs2666;
	st.shared.u8 	[%r221+20], %rs2667;
	st.shared.u8 	[%r221+21], %rs2668;
	st.shared.u8 	[%r221+22], %rs2669;
	st.shared.u8 	[%r221+23], %rs2670;
	st.shared.u8 	[%r221+24], %rs2671;
	st.shared.u8 	[%r221+25], %rs2672;
	st.shared.u8 	[%r221+26], %rs2673;
	st.shared.u8 	[%r221+27], %rs2674;
	st.shared.u8 	[%r221+28], %rs2675;
	st.shared.u8 	[%r221+29], %rs2676;
	st.shared.u8 	[%r221+30], %rs2677;
	st.shared.u8 	[%r221+31], %rs2678;
	st.shared.u8 	[%r221+32], %rs2679;
	add.s32 	%r309, %r309, 1;
	st.local.u8 	[%rd2], %rs4626;
	st.local.u8 	[%rd2+1], %rs4625;
	st.local.u8 	[%rd2+2], %rs4624;
	st.local.u8 	[%rd2+3], %rs4623;
	st.local.u8 	[%rd2+4], %rs4622;
	st.local.u8 	[%rd2+5], %rs4621;
	st.local.u8 	[%rd2+6], %rs4620;
	st.local.u8 	[%rd2+7], %rs4619;
	st.local.u8 	[%rd2+8], %rs4618;
	st.local.u8 	[%rd2+9], %rs4617;
	st.local.u8 	[%rd2+10], %rs4616;
	st.local.u8 	[%rd2+11], %rs4615;
	st.local.u8 	[%rd2+12], %rs4614;
	st.local.u8 	[%rd2+13], %rs4613;
	st.local.u8 	[%rd2+14], %rs4612;
	st.local.u8 	[%rd2+15], %rs4611;
	st.local.u8 	[%rd2+16], %rs4610;
	st.local.u8 	[%rd2+17], %rs4609;
	st.local.u8 	[%rd2+18], %rs4608;
	st.local.u8 	[%rd2+19], %rs4607;
	st.local.u8 	[%rd2+20], %rs4606;
	st.local.u8 	[%rd2+21], %rs4605;
	st.local.u8 	[%rd2+22], %rs4604;
	st.local.u8 	[%rd2+23], %rs4603;
	st.local.u8 	[%rd2+24], %rs4602;
	st.local.u8 	[%rd2+25], %rs4601;
	st.local.u8 	[%rd2+26], %rs4600;
	st.local.u8 	[%rd2+27], %rs4599;
	st.local.u8 	[%rd2+28], %rs4598;
	st.local.u8 	[%rd2+29], %rs4597;
	st.local.u8 	[%rd2+30], %rs4596;
	st.local.u8 	[%rd2+31], %rs4595;
	st.local.u8 	[%rd2+32], %rs4594;
$L__BB2_122:
	@%p145 bra 	$L__BB2_125;
	mul.wide.u32 	%rd315, %r290, 8;
	add.s64 	%rd316, %rd1, %rd315;
	cvt.u64.u32 	%rd317, %r292;
	add.s64 	%rd318, %rd316, %rd317;
	ld.local.u8 	%rs2680, [%rd318+1];
	setp.ne.s16 	%p149, %rs2680, 0;
	@%p149 bra 	$L__BB2_125;
	add.s64 	%rd321, %rd2, %rd315;
	add.s64 	%rd322, %rd321, %rd317;
	ld.local.u8 	%rs2681, [%rd322];
	st.local.u8 	[%rd322+1], %rs2681;
	mov.b16 	%rs2682, 0;
	st.local.u8 	[%rd322], %rs2682;
	mov.u32 	%r222, %tid.x;
	mov.u32 	%r223, _ZZ6expandP5BoardS0_iE1B;
	mad.lo.s32 	%r224, %r222, 33, %r223;
	mad.lo.s32 	%r225, %r222, 693, %r224;
	mad.lo.s32 	%r226, %r309, 33, %r225;
	ld.local.u8 	%rs2683, [%rd2];
	ld.local.u8 	%rs2684, [%rd2+1];
	ld.local.u8 	%rs2685, [%rd2+2];
	ld.local.u8 	%rs2686, [%rd2+3];
	ld.local.u8 	%rs2687, [%rd2+4];
	ld.local.u8 	%rs2688, [%rd2+5];
	ld.local.u8 	%rs2689, [%rd2+6];
	ld.local.u8 	%rs2690, [%rd2+7];
	ld.local.u8 	%rs2691, [%rd2+8];
	ld.local.u8 	%rs2692, [%rd2+9];
	ld.local.u8 	%rs2693, [%rd2+10];
	ld.local.u8 	%rs2694, [%rd2+11];
	ld.local.u8 	%rs2695, [%rd2+12];
	ld.local.u8 	%rs2696, [%rd2+13];
	ld.local.u8 	%rs2697, [%rd2+14];
	ld.local.u8 	%rs2698, [%rd2+15];
	ld.local.u8 	%rs2699, [%rd2+16];
	ld.local.u8 	%rs2700, [%rd2+17];
	ld.local.u8 	%rs2701, [%rd2+18];
	ld.local.u8 	%rs2702, [%rd2+19];
	ld.local.u8 	%rs2703, [%rd2+20];
	ld.local.u8 	%rs2704, [%rd2+21];
	ld.local.u8 	%rs2705, [%rd2+22];
	ld.local.u8 	%rs2706, [%rd2+23];
	ld.local.u8 	%rs2707, [%rd2+24];
	ld.local.u8 	%rs2708, [%rd2+25];
	ld.local.u8 	%rs2709, [%rd2+26];
	ld.local.u8 	%rs2710, [%rd2+27];
	ld.local.u8 	%rs2711, [%rd2+28];
	ld.local.u8 	%rs2712, [%rd2+29];
	ld.local.u8 	%rs2713, [%rd2+30];
	ld.local.u8 	%rs2714, [%rd2+31];
	ld.local.u8 	%rs2715, [%rd2+32];
	st.shared.u8 	[%r226], %rs2683;
	st.shared.u8 	[%r226+1], %rs2684;
	st.shared.u8 	[%r226+2], %rs2685;
	st.shared.u8 	[%r226+3], %rs2686;
	st.shared.u8 	[%r226+4], %rs2687;
	st.shared.u8 	[%r226+5], %rs2688;
	st.shared.u8 	[%r226+6], %rs2689;
	st.shared.u8 	[%r226+7], %rs2690;
	st.shared.u8 	[%r226+8], %rs2691;
	st.shared.u8 	[%r226+9], %rs2692;
	st.shared.u8 	[%r226+10], %rs2693;
	st.shared.u8 	[%r226+11], %rs2694;
	st.shared.u8 	[%r226+12], %rs2695;
	st.shared.u8 	[%r226+13], %rs2696;
	st.shared.u8 	[%r226+14], %rs2697;
	st.shared.u8 	[%r226+15], %rs2698;
	st.shared.u8 	[%r226+16], %rs2699;
	st.shared.u8 	[%r226+17], %rs2700;
	st.shared.u8 	[%r226+18], %rs2701;
	st.shared.u8 	[%r226+19], %rs2702;
	st.shared.u8 	[%r226+20], %rs2703;
	st.shared.u8 	[%r226+21], %rs2704;
	st.shared.u8 	[%r226+22], %rs2705;
	st.shared.u8 	[%r226+23], %rs2706;
	st.shared.u8 	[%r226+24], %rs2707;
	st.shared.u8 	[%r226+25], %rs2708;
	st.shared.u8 	[%r226+26], %rs2709;
	st.shared.u8 	[%r226+27], %rs2710;
	st.shared.u8 	[%r226+28], %rs2711;
	st.shared.u8 	[%r226+29], %rs2712;
	st.shared.u8 	[%r226+30], %rs2713;
	st.shared.u8 	[%r226+31], %rs2714;
	st.shared.u8 	[%r226+32], %rs2715;
	add.s32 	%r309, %r309, 1;
	st.local.u8 	[%rd2], %rs4626;
	st.local.u8 	[%rd2+1], %rs4625;
	st.local.u8 	[%rd2+2], %rs4624;
	st.local.u8 	[%rd2+3], %rs4623;
	st.local.u8 	[%rd2+4], %rs4622;
	st.local.u8 	[%rd2+5], %rs4621;
	st.local.u8 	[%rd2+6], %rs4620;
	st.local.u8 	[%rd2+7], %rs4619;
	st.local.u8 	[%rd2+8], %rs4618;
	st.local.u8 	[%rd2+9], %rs4617;
	st.local.u8 	[%rd2+10], %rs4616;
	st.local.u8 	[%rd2+11], %rs4615;
	st.local.u8 	[%rd2+12], %rs4614;
	st.local.u8 	[%rd2+13], %rs4613;
	st.local.u8 	[%rd2+14], %rs4612;
	st.local.u8 	[%rd2+15], %rs4611;
	st.local.u8 	[%rd2+16], %rs4610;
	st.local.u8 	[%rd2+17], %rs4609;
	st.local.u8 	[%rd2+18], %rs4608;
	st.local.u8 	[%rd2+19], %rs4607;
	st.local.u8 	[%rd2+20], %rs4606;
	st.local.u8 	[%rd2+21], %rs4605;
	st.local.u8 	[%rd2+22], %rs4604;
	st.local.u8 	[%rd2+23], %rs4603;
	st.local.u8 	[%rd2+24], %rs4602;
	st.local.u8 	[%rd2+25], %rs4601;
	st.local.u8 	[%rd2+26], %rs4600;
	st.local.u8 	[%rd2+27], %rs4599;
	st.local.u8 	[%rd2+28], %rs4598;
	st.local.u8 	[%rd2+29], %rs4597;
	st.local.u8 	[%rd2+30], %rs4596;
	st.local.u8 	[%rd2+31], %rs4595;
	st.local.u8 	[%rd2+32], %rs4594;
$L__BB2_125:
	setp.eq.s32 	%p150, %r290, 0;
	setp.eq.b32 	%p151, %r216, 1;
	or.pred  	%p152, %p150, %p151;
	@%p152 bra 	$L__BB2_128;
	mul.wide.u32 	%rd323, %r290, 8;
	add.s64 	%rd324, %rd1, %rd323;
	cvt.u64.u32 	%rd325, %r292;
	add.s64 	%rd326, %rd324, %rd325;
	ld.local.u8 	%rs2716, [%rd326+-7];
	setp.ne.s16 	%p154, %rs2716, 0;
	@%p154 bra 	$L__BB2_129;
	add.s64 	%rd329, %rd2, %rd323;
	add.s64 	%rd330, %rd329, %rd325;
	ld.local.u8 	%rs2717, [%rd330];
	st.local.u8 	[%rd330+-7], %rs2717;
	mov.b16 	%rs2718, 0;
	st.local.u8 	[%rd330], %rs2718;
	mov.u32 	%r227, %tid.x;
	mov.u32 	%r228, _ZZ6expandP5BoardS0_iE1B;
	mad.lo.s32 	%r229, %r227, 33, %r228;
	mad.lo.s32 	%r230, %r227, 693, %r229;
	mad.lo.s32 	%r231, %r309, 33, %r230;
	ld.local.u8 	%rs2719, [%rd2];
	ld.local.u8 	%rs2720, [%rd2+1];
	ld.local.u8 	%rs2721, [%rd2+2];
	ld.local.u8 	%rs2722, [%rd2+3];
	ld.local.u8 	%rs2723, [%rd2+4];
	ld.local.u8 	%rs2724, [%rd2+5];
	ld.local.u8 	%rs2725, [%rd2+6];
	ld.local.u8 	%rs2726, [%rd2+7];
	ld.local.u8 	%rs2727, [%rd2+8];
	ld.local.u8 	%rs2728, [%rd2+9];
	ld.local.u8 	%rs2729, [%rd2+10];
	ld.local.u8 	%rs2730, [%rd2+11];
	ld.local.u8 	%rs2731, [%rd2+12];
	ld.local.u8 	%rs2732, [%rd2+13];
	ld.local.u8 	%rs2733, [%rd2+14];
	ld.local.u8 	%rs2734, [%rd2+15];
	ld.local.u8 	%rs2735, [%rd2+16];
	ld.local.u8 	%rs2736, [%rd2+17];
	ld.local.u8 	%rs2737, [%rd2+18];
	ld.local.u8 	%rs2738, [%rd2+19];
	ld.local.u8 	%rs2739, [%rd2+20];
	ld.local.u8 	%rs2740, [%rd2+21];
	ld.local.u8 	%rs2741, [%rd2+22];
	ld.local.u8 	%rs2742, [%rd2+23];
	ld.local.u8 	%rs2743, [%rd2+24];
	ld.local.u8 	%rs2744, [%rd2+25];
	ld.local.u8 	%rs2745, [%rd2+26];
	ld.local.u8 	%rs2746, [%rd2+27];
	ld.local.u8 	%rs2747, [%rd2+28];
	ld.local.u8 	%rs2748, [%rd2+29];
	ld.local.u8 	%rs2749, [%rd2+30];
	ld.local.u8 	%rs2750, [%rd2+31];
	ld.local.u8 	%rs2751, [%rd2+32];
	st.shared.u8 	[%r231], %rs2719;
	st.shared.u8 	[%r231+1], %rs2720;
	st.shared.u8 	[%r231+2], %rs2721;
	st.shared.u8 	[%r231+3], %rs2722;
	st.shared.u8 	[%r231+4], %rs2723;
	st.shared.u8 	[%r231+5], %rs2724;
	st.shared.u8 	[%r231+6], %rs2725;
	st.shared.u8 	[%r231+7], %rs2726;
	st.shared.u8 	[%r231+8], %rs2727;
	st.shared.u8 	[%r231+9], %rs2728;
	st.shared.u8 	[%r231+10], %rs2729;
	st.shared.u8 	[%r231+11], %rs2730;
	st.shared.u8 	[%r231+12], %rs2731;
	st.shared.u8 	[%r231+13], %rs2732;
	st.shared.u8 	[%r231+14], %rs2733;
	st.shared.u8 	[%r231+15], %rs2734;
	st.shared.u8 	[%r231+16], %rs2735;
	st.shared.u8 	[%r231+17], %rs2736;
	st.shared.u8 	[%r231+18], %rs2737;
	st.shared.u8 	[%r231+19], %rs2738;
	st.shared.u8 	[%r231+20], %rs2739;
	st.shared.u8 	[%r231+21], %rs2740;
	st.shared.u8 	[%r231+22], %rs2741;
	st.shared.u8 	[%r231+23], %rs2742;
	st.shared.u8 	[%r231+24], %rs2743;
	st.shared.u8 	[%r231+25], %rs2744;
	st.shared.u8 	[%r231+26], %rs2745;
	st.shared.u8 	[%r231+27], %rs2746;
	st.shared.u8 	[%r231+28], %rs2747;
	st.shared.u8 	[%r231+29], %rs2748;
	st.shared.u8 	[%r231+30], %rs2749;
	st.shared.u8 	[%r231+31], %rs2750;
	st.shared.u8 	[%r231+32], %rs2751;
	add.s32 	%r309, %r309, 1;
	st.local.u8 	[%rd2], %rs4626;
	st.local.u8 	[%rd2+1], %rs4625;
	st.local.u8 	[%rd2+2], %rs4624;
	st.local.u8 	[%rd2+3], %rs4623;
	st.local.u8 	[%rd2+4], %rs4622;
	st.local.u8 	[%rd2+5], %rs4621;
	st.local.u8 	[%rd2+6], %rs4620;
	st.local.u8 	[%rd2+7], %rs4619;
	st.local.u8 	[%rd2+8], %rs4618;
	st.local.u8 	[%rd2+9], %rs4617;
	st.local.u8 	[%rd2+10], %rs4616;
	st.local.u8 	[%rd2+11], %rs4615;
	st.local.u8 	[%rd2+12], %rs4614;
	st.local.u8 	[%rd2+13], %rs4613;
	st.local.u8 	[%rd2+14], %rs4612;
	st.local.u8 	[%rd2+15], %rs4611;
	st.local.u8 	[%rd2+16], %rs4610;
	st.local.u8 	[%rd2+17], %rs4609;
	st.local.u8 	[%rd2+18], %rs4608;
	st.local.u8 	[%rd2+19], %rs4607;
	st.local.u8 	[%rd2+20], %rs4606;
	st.local.u8 	[%rd2+21], %rs4605;
	st.local.u8 	[%rd2+22], %rs4604;
	st.local.u8 	[%rd2+23], %rs4603;
	st.local.u8 	[%rd2+24], %rs4602;
	st.local.u8 	[%rd2+25], %rs4601;
	st.local.u8 	[%rd2+26], %rs4600;
	st.local.u8 	[%rd2+27], %rs4599;
	st.local.u8 	[%rd2+28], %rs4598;
	st.local.u8 	[%rd2+29], %rs4597;
	st.local.u8 	[%rd2+30], %rs4596;
	st.local.u8 	[%rd2+31], %rs4595;
	st.local.u8 	[%rd2+32], %rs4594;
	bra.uni 	$L__BB2_129;
$L__BB2_128:
	setp.ne.s32 	%p153, %r216, 0;
	@%p153 bra 	$L__BB2_131;
$L__BB2_129:
	mul.wide.u32 	%rd331, %r290, 8;
	add.s64 	%rd332, %rd1, %rd331;
	cvt.u64.u32 	%rd333, %r292;
	add.s64 	%rd334, %rd332, %rd333;
	ld.local.u8 	%rs2752, [%rd334+1];
	setp.ne.s16 	%p155, %rs2752, 0;
	@%p155 bra 	$L__BB2_131;
	add.s64 	%rd337, %rd2, %rd331;
	add.s64 	%rd338, %rd337, %rd333;
	ld.local.u8 	%rs2753, [%rd338];
	st.local.u8 	[%rd338+1], %rs2753;
	mov.b16 	%rs2754, 0;
	st.local.u8 	[%rd338], %rs2754;
	mov.u32 	%r232, %tid.x;
	mov.u32 	%r233, _ZZ6expandP5BoardS0_iE1B;
	mad.lo.s32 	%r234, %r232, 33, %r233;
	mad.lo.s32 	%r235, %r232, 693, %r234;
	mad.lo.s32 	%r236, %r309, 33, %r235;
	ld.local.u8 	%rs2755, [%rd2];
	ld.local.u8 	%rs2756, [%rd2+1];
	ld.local.u8 	%rs2757, [%rd2+2];
	ld.local.u8 	%rs2758, [%rd2+3];
	ld.local.u8 	%rs2759, [%rd2+4];
	ld.local.u8 	%rs2760, [%rd2+5];
	ld.local.u8 	%rs2761, [%rd2+6];
	ld.local.u8 	%rs2762, [%rd2+7];
	ld.local.u8 	%rs2763, [%rd2+8];
	ld.local.u8 	%rs2764, [%rd2+9];
	ld.local.u8 	%rs2765, [%rd2+10];
	ld.local.u8 	%rs2766, [%rd2+11];
	ld.local.u8 	%rs2767, [%rd2+12];
	ld.local.u8 	%rs2768, [%rd2+13];
	ld.local.u8 	%rs2769, [%rd2+14];
	ld.local.u8 	%rs2770, [%rd2+15];
	ld.local.u8 	%rs2771, [%rd2+16];
	ld.local.u8 	%rs2772, [%rd2+17];
	ld.local.u8 	%rs2773, [%rd2+18];
	ld.local.u8 	%rs2774, [%rd2+19];
	ld.local.u8 	%rs2775, [%rd2+20];
	ld.local.u8 	%rs2776, [%rd2+21];
	ld.local.u8 	%rs2777, [%rd2+22];
	ld.local.u8 	%rs2778, [%rd2+23];
	ld.local.u8 	%rs2779, [%rd2+24];
	ld.local.u8 	%rs2780, [%rd2+25];
	ld.local.u8 	%rs2781, [%rd2+26];
	ld.local.u8 	%rs2782, [%rd2+27];
	ld.local.u8 	%rs2783, [%rd2+28];
	ld.local.u8 	%rs2784, [%rd2+29];
	ld.local.u8 	%rs2785, [%rd2+30];
	ld.local.u8 	%rs2786, [%rd2+31];
	ld.local.u8 	%rs2787, [%rd2+32];
	st.shared.u8 	[%r236], %rs2755;
	st.shared.u8 	[%r236+1], %rs2756;
	st.shared.u8 	[%r236+2], %rs2757;
	st.shared.u8 	[%r236+3], %rs2758;
	st.shared.u8 	[%r236+4], %rs2759;
	st.shared.u8 	[%r236+5], %rs2760;
	st.shared.u8 	[%r236+6], %rs2761;
	st.shared.u8 	[%r236+7], %rs2762;
	st.shared.u8 	[%r236+8], %rs2763;
	st.shared.u8 	[%r236+9], %rs2764;
	st.shared.u8 	[%r236+10], %rs2765;
	st.shared.u8 	[%r236+11], %rs2766;
	st.shared.u8 	[%r236+12], %rs2767;
	st.shared.u8 	[%r236+13], %rs2768;
	st.shared.u8 	[%r236+14], %rs2769;
	st.shared.u8 	[%r236+15], %rs2770;
	st.shared.u8 	[%r236+16], %rs2771;
	st.shared.u8 	[%r236+17], %rs2772;
	st.shared.u8 	[%r236+18], %rs2773;
	st.shared.u8 	[%r236+19], %rs2774;
	st.shared.u8 	[%r236+20], %rs2775;
	st.shared.u8 	[%r236+21], %rs2776;
	st.shared.u8 	[%r236+22], %rs2777;
	st.shared.u8 	[%r236+23], %rs2778;
	st.shared.u8 	[%r236+24], %rs2779;
	st.shared.u8 	[%r236+25], %rs2780;
	st.shared.u8 	[%r236+26], %rs2781;
	st.shared.u8 	[%r236+27], %rs2782;
	st.shared.u8 	[%r236+28], %rs2783;
	st.shared.u8 	[%r236+29], %rs2784;
	st.shared.u8 	[%r236+30], %rs2785;
	st.shared.u8 	[%r236+31], %rs2786;
	st.shared.u8 	[%r236+32], %rs2787;
	add.s32 	%r309, %r309, 1;
	st.local.u8 	[%rd2], %rs4626;
	st.local.u8 	[%rd2+1], %rs4625;
	st.local.u8 	[%rd2+2], %rs4624;
	st.local.u8 	[%rd2+3], %rs4623;
	st.local.u8 	[%rd2+4], %rs4622;
	st.local.u8 	[%rd2+5], %rs4621;
	st.local.u8 	[%rd2+6], %rs4620;
	st.local.u8 	[%rd2+7], %rs4619;
	st.local.u8 	[%rd2+8], %rs4618;
	st.local.u8 	[%rd2+9], %rs4617;
	st.local.u8 	[%rd2+10], %rs4616;
	st.local.u8 	[%rd2+11], %rs4615;
	st.local.u8 	[%rd2+12], %rs4614;
	st.local.u8 	[%rd2+13], %rs4613;
	st.local.u8 	[%rd2+14], %rs4612;
	st.local.u8 	[%rd2+15], %rs4611;
	st.local.u8 	[%rd2+16], %rs4610;
	st.local.u8 	[%rd2+17], %rs4609;
	st.local.u8 	[%rd2+18], %rs4608;
	st.local.u8 	[%rd2+19], %rs4607;
	st.local.u8 	[%rd2+20], %rs4606;
	st.local.u8 	[%rd2+21], %rs4605;
	st.local.u8 	[%rd2+22], %rs4604;
	st.local.u8 	[%rd2+23], %rs4603;
	st.local.u8 	[%rd2+24], %rs4602;
	st.local.u8 	[%rd2+25], %rs4601;
	st.local.u8 	[%rd2+26], %rs4600;
	st.local.u8 	[%rd2+27], %rs4599;
	st.local.u8 	[%rd2+28], %rs4598;
	st.local.u8 	[%rd2+29], %rs4597;
	st.local.u8 	[%rd2+30], %rs4596;
	st.local.u8 	[%rd2+31], %rs4595;
	st.local.u8 	[%rd2+32], %rs4594;
$L__BB2_131:
	setp.eq.b32 	%p156, %r216, 1;
	setp.eq.s32 	%p157, %r290, 3;
	setp.lt.u32 	%p158, %r292, 6;
	and.pred  	%p11, %p156, %p158;
	not.pred 	%p159, %p11;
	or.pred  	%p160, %p157, %p159;
	@%p160 bra 	$L__BB2_135;
	mul.wide.u32 	%rd339, %r290, 8;
	add.s64 	%rd340, %rd1, %rd339;
	cvt.u64.u32 	%rd341, %r292;
	add.s64 	%rd14, %rd340, %rd341;
	ld.local.u8 	%rs2788, [%rd14+9];
	add.s16 	%rs2789, %rs2788, -5;
	and.b16  	%rs2790, %rs2789, 255;
	setp.lt.u16 	%p161, %rs2790, 252;
	@%p161 bra 	$L__BB2_135;
	ld.local.u8 	%rs2791, [%rd14+10];
	setp.ne.s16 	%p162, %rs2791, 0;
	@%p162 bra 	$L__BB2_135;
	add.s64 	%rd344, %rd2, %rd339;
	add.s64 	%rd345, %rd344, %rd341;
	ld.local.u8 	%rs2792, [%rd345];
	st.local.u8 	[%rd345+10], %rs2792;
	mov.b16 	%rs2793, 0;
	st.local.u8 	[%rd345], %rs2793;
	st.local.u8 	[%rd345+9], %rs2793;
	mov.u32 	%r238, %tid.x;
	mov.u32 	%r239, _ZZ6expandP5BoardS0_iE1B;
	mad.lo.s32 	%r240, %r238, 33, %r239;
	mad.lo.s32 	%r241, %r238, 693, %r240;
	mad.lo.s32 	%r242, %r309, 33, %r241;
	ld.local.u8 	%rs2794, [%rd2];
	ld.local.u8 	%rs2795, [%rd2+1];
	ld.local.u8 	%rs2796, [%rd2+2];
	ld.local.u8 	%rs2797, [%rd2+3];
	ld.local.u8 	%rs2798, [%rd2+4];
	ld.local.u8 	%rs2799, [%rd2+5];
	ld.local.u8 	%rs2800, [%rd2+6];
	ld.local.u8 	%rs2801, [%rd2+7];
	ld.local.u8 	%rs2802, [%rd2+8];
	ld.local.u8 	%rs2803, [%rd2+9];
	ld.local.u8 	%rs2804, [%rd2+10];
	ld.local.u8 	%rs2805, [%rd2+11];
	ld.local.u8 	%rs2806, [%rd2+12];
	ld.local.u8 	%rs2807, [%rd2+13];
	ld.local.u8 	%rs2808, [%rd2+14];
	ld.local.u8 	%rs2809, [%rd2+15];
	ld.local.u8 	%rs2810, [%rd2+16];
	ld.local.u8 	%rs2811, [%rd2+17];
	ld.local.u8 	%rs2812, [%rd2+18];
	ld.local.u8 	%rs2813, [%rd2+19];
	ld.local.u8 	%rs2814, [%rd2+20];
	ld.local.u8 	%rs2815, [%rd2+21];
	ld.local.u8 	%rs2816, [%rd2+22];
	ld.local.u8 	%rs2817, [%rd2+23];
	ld.local.u8 	%rs2818, [%rd2+24];
	ld.local.u8 	%rs2819, [%rd2+25];
	ld.local.u8 	%rs2820, [%rd2+26];
	ld.local.u8 	%rs2821, [%rd2+27];
	ld.local.u8 	%rs2822, [%rd2+28];
	ld.local.u8 	%rs2823, [%rd2+29];
	ld.local.u8 	%rs2824, [%rd2+30];
	ld.local.u8 	%rs2825, [%rd2+31];
	ld.local.u8 	%rs2826, [%rd2+32];
	st.shared.u8 	[%r242], %rs2794;
	st.shared.u8 	[%r242+1], %rs2795;
	st.shared.u8 	[%r242+2], %rs2796;
	st.shared.u8 	[%r242+3], %rs2797;
	st.shared.u8 	[%r242+4], %rs2798;
	st.shared.u8 	[%r242+5], %rs2799;
	st.shared.u8 	[%r242+6], %rs2800;
	st.shared.u8 	[%r242+7], %rs2801;
	st.shared.u8 	[%r242+8], %rs2802;
	st.shared.u8 	[%r242+9], %rs2803;
	st.shared.u8 	[%r242+10], %rs2804;
	st.shared.u8 	[%r242+11], %rs2805;
	st.shared.u8 	[%r242+12], %rs2806;
	st.shared.u8 	[%r242+13], %rs2807;
	st.shared.u8 	[%r242+14], %rs2808;
	st.shared.u8 	[%r242+15], %rs2809;
	st.shared.u8 	[%r242+16], %rs2810;
	st.shared.u8 	[%r242+17], %rs2811;
	st.shared.u8 	[%r242+18], %rs2812;
	st.shared.u8 	[%r242+19], %rs2813;
	st.shared.u8 	[%r242+20], %rs2814;
	st.shared.u8 	[%r242+21], %rs2815;
	st.shared.u8 	[%r242+22], %rs2816;
	st.shared.u8 	[%r242+23], %rs2817;
	st.shared.u8 	[%r242+24], %rs2818;
	st.shared.u8 	[%r242+25], %rs2819;
	st.shared.u8 	[%r242+26], %rs2820;
	st.shared.u8 	[%r242+27], %rs2821;
	st.shared.u8 	[%r242+28], %rs2822;
	st.shared.u8 	[%r242+29], %rs2823;
	st.shared.u8 	[%r242+30], %rs2824;
	st.shared.u8 	[%r242+31], %rs2825;
	st.shared.u8 	[%r242+32], %rs2826;
	add.s32 	%r309, %r309, 1;
	st.local.u8 	[%rd2], %rs4626;
	st.local.u8 	[%rd2+1], %rs4625;
	st.local.u8 	[%rd2+2], %rs4624;
	st.local.u8 	[%rd2+3], %rs4623;
	st.local.u8 	[%rd2+4], %rs4622;
	st.local.u8 	[%rd2+5], %rs4621;
	st.local.u8 	[%rd2+6], %rs4620;
	st.local.u8 	[%rd2+7], %rs4619;
	st.local.u8 	[%rd2+8], %rs4618;
	st.local.u8 	[%rd2+9], %rs4617;
	st.local.u8 	[%rd2+10], %rs4616;
	st.local.u8 	[%rd2+11], %rs4615;
	st.local.u8 	[%rd2+12], %rs4614;
	st.local.u8 	[%rd2+13], %rs4613;
	st.local.u8 	[%rd2+14], %rs4612;
	st.local.u8 	[%rd2+15], %rs4611;
	st.local.u8 	[%rd2+16], %rs4610;
	st.local.u8 	[%rd2+17], %rs4609;
	st.local.u8 	[%rd2+18], %rs4608;
	st.local.u8 	[%rd2+19], %rs4607;
	st.local.u8 	[%rd2+20], %rs4606;
	st.local.u8 	[%rd2+21], %rs4605;
	st.local.u8 	[%rd2+22], %rs4604;
	st.local.u8 	[%rd2+23], %rs4603;
	st.local.u8 	[%rd2+24], %rs4602;
	st.local.u8 	[%rd2+25], %rs4601;
	st.local.u8 	[%rd2+26], %rs4600;
	st.local.u8 	[%rd2+27], %rs4599;
	st.local.u8 	[%rd2+28], %rs4598;
	st.local.u8 	[%rd2+29], %rs4597;
	st.local.u8 	[%rd2+30], %rs4596;
	st.local.u8 	[%rd2+31], %rs4595;
	st.local.u8 	[%rd2+32], %rs4594;
$L__BB2_135:
	setp.eq.s32 	%p163, %r290, 0;
	or.pred  	%p165, %p163, %p159;
	@%p165 bra 	$L__BB2_139;
	mul.wide.u32 	%rd346, %r290, 8;
	add.s64 	%rd347, %rd1, %rd346;
	cvt.u64.u32 	%rd348, %r292;
	add.s64 	%rd15, %rd347, %rd348;
	ld.local.u8 	%rs2827, [%rd15+1];
	add.s16 	%rs2828, %rs2827, -5;
	and.b16  	%rs2829, %rs2828, 255;
	setp.lt.u16 	%p166, %rs2829, 252;
	@%p166 bra 	$L__BB2_139;
	ld.local.u8 	%rs2830, [%rd15+-6];
	setp.ne.s16 	%p167, %rs2830, 0;
	@%p167 bra 	$L__BB2_139;
	add.s64 	%rd351, %rd2, %rd346;
	add.s64 	%rd352, %rd351, %rd348;
	ld.local.u8 	%rs2831, [%rd352];
	st.local.u8 	[%rd352+-6], %rs2831;
	mov.b16 	%rs2832, 0;
	st.local.u8 	[%rd352], %rs2832;
	st.local.u8 	[%rd352+1], %rs2832;
	mov.u32 	%r243, %tid.x;
	mov.u32 	%r244, _ZZ6expandP5BoardS0_iE1B;
	mad.lo.s32 	%r245, %r243, 33, %r244;
	mad.lo.s32 	%r246, %r243, 693, %r245;
	mad.lo.s32 	%r247, %r309, 33, %r246;
	ld.local.u8 	%rs2833, [%rd2];
	ld.local.u8 	%rs2834, [%rd2+1];
	ld.local.u8 	%rs2835, [%rd2+2];
	ld.local.u8 	%rs2836, [%rd2+3];
	ld.local.u8 	%rs2837, [%rd2+4];
	ld.local.u8 	%rs2838, [%rd2+5];
	ld.local.u8 	%rs2839, [%rd2+6];
	ld.local.u8 	%rs2840, [%rd2+7];
	ld.local.u8 	%rs2841, [%rd2+8];
	ld.local.u8 	%rs2842, [%rd2+9];
	ld.local.u8 	%rs2843, [%rd2+10];
	ld.local.u8 	%rs2844, [%rd2+11];
	ld.local.u8 	%rs2845, [%rd2+12];
	ld.local.u8 	%rs2846, [%rd2+13];
	ld.local.u8 	%rs2847, [%rd2+14];
	ld.local.u8 	%rs2848, [%rd2+15];
	ld.local.u8 	%rs2849, [%rd2+16];
	ld.local.u8 	%rs2850, [%rd2+17];
	ld.local.u8 	%rs2851, [%rd2+18];
	ld.local.u8 	%rs2852, [%rd2+19];
	ld.local.u8 	%rs2853, [%rd2+20];
	ld.local.u8 	%rs2854, [%rd2+21];
	ld.local.u8 	%rs2855, [%rd2+22];
	ld.local.u8 	%rs2856, [%rd2+23];
	ld.local.u8 	%rs2857, [%rd2+24];
	ld.local.u8 	%rs2858, [%rd2+25];
	ld.local.u8 	%rs2859, [%rd2+26];
	ld.local.u8 	%rs2860, [%rd2+27];
	ld.local.u8 	%rs2861, [%rd2+28];
	ld.local.u8 	%rs2862, [%rd2+29];
	ld.local.u8 	%rs2863, [%rd2+30];
	ld.local.u8 	%rs2864, [%rd2+31];
	ld.local.u8 	%rs2865, [%rd2+32];
	st.shared.u8 	[%r247], %rs2833;
	st.shared.u8 	[%r247+1], %rs2834;
	st.shared.u8 	[%r247+2], %rs2835;
	st.shared.u8 	[%r247+3], %rs2836;
	st.shared.u8 	[%r247+4], %rs2837;
	st.shared.u8 	[%r247+5], %rs2838;
	st.shared.u8 	[%r247+6], %rs2839;
	st.shared.u8 	[%r247+7], %rs2840;
	st.shared.u8 	[%r247+8], %rs2841;
	st.shared.u8 	[%r247+9], %rs2842;
	st.shared.u8 	[%r247+10], %rs2843;
	st.shared.u8 	[%r247+11], %rs2844;
	st.shared.u8 	[%r247+12], %rs2845;
	st.shared.u8 	[%r247+13], %rs2846;
	st.shared.u8 	[%r247+14], %rs2847;
	st.shared.u8 	[%r247+15], %rs2848;
	st.shared.u8 	[%r247+16], %rs2849;
	st.shared.u8 	[%r247+17], %rs2850;
	st.shared.u8 	[%r247+18], %rs2851;
	st.shared.u8 	[%r247+19], %rs2852;
	st.shared.u8 	[%r247+20], %rs2853;
	st.shared.u8 	[%r247+21], %rs2854;
	st.shared.u8 	[%r247+22], %rs2855;
	st.shared.u8 	[%r247+23], %rs2856;
	st.shared.u8 	[%r247+24], %rs2857;
	st.shared.u8 	[%r247+25], %rs2858;
	st.shared.u8 	[%r247+26], %rs2859;
	st.shared.u8 	[%r247+27], %rs2860;
	st.shared.u8 	[%r247+28], %rs2861;
	st.shared.u8 	[%r247+29], %rs2862;
	st.shared.u8 	[%r247+30], %rs2863;
	st.shared.u8 	[%r247+31], %rs2864;
	st.shared.u8 	[%r247+32], %rs2865;
	add.s32 	%r309, %r309, 1;
	st.local.u8 	[%rd2], %rs4626;
	st.local.u8 	[%rd2+1], %rs4625;
	st.local.u8 	[%rd2+2], %rs4624;
	st.local.u8 	[%rd2+3], %rs4623;
	st.local.u8 	[%rd2+4], %rs4622;
	st.local.u8 	[%rd2+5], %rs4621;
	st.local.u8 	[%rd2+6], %rs4620;
	st.local.u8 	[%rd2+7], %rs4619;
	st.local.u8 	[%rd2+8], %rs4618;
	st.local.u8 	[%rd2+9], %rs4617;
	st.local.u8 	[%rd2+10], %rs4616;
	st.local.u8 	[%rd2+11], %rs4615;
	st.local.u8 	[%rd2+12], %rs4614;
	st.local.u8 	[%rd2+13], %rs4613;
	st.local.u8 	[%rd2+14], %rs4612;
	st.local.u8 	[%rd2+15], %rs4611;
	st.local.u8 	[%rd2+16], %rs4610;
	st.local.u8 	[%rd2+17], %rs4609;
	st.local.u8 	[%rd2+18], %rs4608;
	st.local.u8 	[%rd2+19], %rs4607;
	st.local.u8 	[%rd2+20], %rs4606;
	st.local.u8 	[%rd2+21], %rs4605;
	st.local.u8 	[%rd2+22], %rs4604;
	st.local.u8 	[%rd2+23], %rs4603;
	st.local.u8 	[%rd2+24], %rs4602;
	st.local.u8 	[%rd2+25], %rs4601;
	st.local.u8 	[%rd2+26], %rs4600;
	st.local.u8 	[%rd2+27], %rs4599;
	st.local.u8 	[%rd2+28], %rs4598;
	st.local.u8 	[%rd2+29], %rs4597;
	st.local.u8 	[%rd2+30], %rs4596;
	st.local.u8 	[%rd2+31], %rs4595;
	st.local.u8 	[%rd2+32], %rs4594;
$L__BB2_139:
	setp.eq.b32 	%p168, %r216, 1;
	not.pred 	%p169, %p168;
	setp.eq.s32 	%p170, %r290, 0;
	setp.lt.u32 	%p171, %r292, 5;
	and.pred  	%p12, %p169, %p171;
	not.pred 	%p172, %p12;
	or.pred  	%p173, %p170, %p172;
	@%p173 bra 	$L__BB2_143;
	mul.wide.u32 	%rd353, %r290, 8;
	add.s64 	%rd354, %rd1, %rd353;
	cvt.u64.u32 	%rd355, %r292;
	add.s64 	%rd16, %rd354, %rd355;
	ld.local.u8 	%rs2866, [%rd16+-7];
	add.s16 	%rs2867, %rs2866, -5;
	and.b16  	%rs2868, %rs2867, 255;
	setp.lt.u16 	%p174, %rs2868, 252;
	@%p174 bra 	$L__BB2_143;
	ld.local.u8 	%rs2869, [%rd16+-6];
	setp.ne.s16 	%p175, %rs2869, 0;
	@%p175 bra 	$L__BB2_143;
	add.s64 	%rd358, %rd2, %rd353;
	add.s64 	%rd359, %rd358, %rd355;
	ld.local.u8 	%rs2870, [%rd359];
	st.local.u8 	[%rd359+-6], %rs2870;
	mov.b16 	%rs2871, 0;
	st.local.u8 	[%rd359], %rs2871;
	st.local.u8 	[%rd359+-7], %rs2871;
	mov.u32 	%r249, %tid.x;
	mov.u32 	%r250, _ZZ6expandP5BoardS0_iE1B;
	mad.lo.s32 	%r251, %r249, 33, %r250;
	mad.lo.s32 	%r252, %r249, 693, %r251;
	mad.lo.s32 	%r253, %r309, 33, %r252;
	ld.local.u8 	%rs2872, [%rd2];
	ld.local.u8 	%rs2873, [%rd2+1];
	ld.local.u8 	%rs2874, [%rd2+2];
	ld.local.u8 	%rs2875, [%rd2+3];
	ld.local.u8 	%rs2876, [%rd2+4];
	ld.local.u8 	%rs2877, [%rd2+5];
	ld.local.u8 	%rs2878, [%rd2+6];
	ld.local.u8 	%rs2879, [%rd2+7];
	ld.local.u8 	%rs2880, [%rd2+8];
	ld.local.u8 	%rs2881, [%rd2+9];
	ld.local.u8 	%rs2882, [%rd2+10];
	ld.local.u8 	%rs2883, [%rd2+11];
	ld.local.u8 	%rs2884, [%rd2+12];
	ld.local.u8 	%rs2885, [%rd2+13];
	ld.local.u8 	%rs2886, [%rd2+14];
	ld.local.u8 	%rs2887, [%rd2+15];
	ld.local.u8 	%rs2888, [%rd2+16];
	ld.local.u8 	%rs2889, [%rd2+17];
	ld.local.u8 	%rs2890, [%rd2+18];
	ld.local.u8 	%rs2891, [%rd2+19];
	ld.local.u8 	%rs2892, [%rd2+20];
	ld.local.u8 	%rs2893, [%rd2+21];
	ld.local.u8 	%rs2894, [%rd2+22];
	ld.local.u8 	%rs2895, [%rd2+23];
	ld.local.u8 	%rs2896, [%rd2+24];
	ld.local.u8 	%rs2897, [%rd2+25];
	ld.local.u8 	%rs2898, [%rd2+26];
	ld.local.u8 	%rs2899, [%rd2+27];
	ld.local.u8 	%rs2900, [%rd2+28];
	ld.local.u8 	%rs2901, [%rd2+29];
	ld.local.u8 	%rs2902, [%rd2+30];
	ld.local.u8 	%rs2903, [%rd2+31];
	ld.local.u8 	%rs2904, [%rd2+32];
	st.shared.u8 	[%r253], %rs2872;
	st.shared.u8 	[%r253+1], %rs2873;
	st.shared.u8 	[%r253+2], %rs2874;
	st.shared.u8 	[%r253+3], %rs2875;
	st.shared.u8 	[%r253+4], %rs2876;
	st.shared.u8 	[%r253+5], %rs2877;
	st.shared.u8 	[%r253+6], %rs2878;
	st.shared.u8 	[%r253+7], %rs2879;
	st.shared.u8 	[%r253+8], %rs2880;
	st.shared.u8 	[%r253+9], %rs2881;
	st.shared.u8 	[%r253+10], %rs2882;
	st.shared.u8 	[%r253+11], %rs2883;
	st.shared.u8 	[%r253+12], %rs2884;
	st.shared.u8 	[%r253+13], %rs2885;
	st.shared.u8 	[%r253+14], %rs2886;
	st.shared.u8 	[%r253+15], %rs2887;
	st.shared.u8 	[%r253+16], %rs2888;
	st.shared.u8 	[%r253+17], %rs2889;
	st.shared.u8 	[%r253+18], %rs2890;
	st.shared.u8 	[%r253+19], %rs2891;
	st.shared.u8 	[%r253+20], %rs2892;
	st.shared.u8 	[%r253+21], %rs2893;
	st.shared.u8 	[%r253+22], %rs2894;
	st.shared.u8 	[%r253+23], %rs2895;
	st.shared.u8 	[%r253+24], %rs2896;
	st.shared.u8 	[%r253+25], %rs2897;
	st.shared.u8 	[%r253+26], %rs2898;
	st.shared.u8 	[%r253+27], %rs2899;
	st.shared.u8 	[%r253+28], %rs2900;
	st.shared.u8 	[%r253+29], %rs2901;
	st.shared.u8 	[%r253+30], %rs2902;
	st.shared.u8 	[%r253+31], %rs2903;
	st.shared.u8 	[%r253+32], %rs2904;
	add.s32 	%r309, %r309, 1;
	st.local.u8 	[%rd2], %rs4626;
	st.local.u8 	[%rd2+1], %rs4625;
	st.local.u8 	[%rd2+2], %rs4624;
	st.local.u8 	[%rd2+3], %rs4623;
	st.local.u8 	[%rd2+4], %rs4622;
	st.local.u8 	[%rd2+5], %rs4621;
	st.local.u8 	[%rd2+6], %rs4620;
	st.local.u8 	[%rd2+7], %rs4619;
	st.local.u8 	[%rd2+8], %rs4618;
	st.local.u8 	[%rd2+9], %rs4617;
	st.local.u8 	[%rd2+10], %rs4616;
	st.local.u8 	[%rd2+11], %rs4615;
	st.local.u8 	[%rd2+12], %rs4614;
	st.local.u8 	[%rd2+13], %rs4613;
	st.local.u8 	[%rd2+14], %rs4612;
	st.local.u8 	[%rd2+15], %rs4611;
	st.local.u8 	[%rd2+16], %rs4610;
	st.local.u8 	[%rd2+17], %rs4609;
	st.local.u8 	[%rd2+18], %rs4608;
	st.local.u8 	[%rd2+19], %rs4607;
	st.local.u8 	[%rd2+20], %rs4606;
	st.local.u8 	[%rd2+21], %rs4605;
	st.local.u8 	[%rd2+22], %rs4604;
	st.local.u8 	[%rd2+23], %rs4603;
	st.local.u8 	[%rd2+24], %rs4602;
	st.local.u8 	[%rd2+25], %rs4601;
	st.local.u8 	[%rd2+26], %rs4600;
	st.local.u8 	[%rd2+27], %rs4599;
	st.local.u8 	[%rd2+28], %rs4598;
	st.local.u8 	[%rd2+29], %rs4597;
	st.local.u8 	[%rd2+30], %rs4596;
	st.local.u8 	[%rd2+31], %rs4595;
	st.local.u8 	[%rd2+32], %rs4594;
$L__BB2_143:
	setp.eq.s32 	%p176, %r290, 3;
	or.pred  	%p178, %p176, %p172;
	@%p178 bra 	$L__BB2_147;
	mul.wide.u32 	%rd360, %r290, 8;
	add.s64 	%rd361, %rd1, %rd360;
	cvt.u64.u32 	%rd362, %r292;
	add.s64 	%rd17, %rd361, %rd362;
	ld.local.u8 	%rs2905, [%rd17+1];
	add.s16 	%rs2906, %rs2905, -5;
	and.b16  	%rs2907, %rs2906, 255;
	setp.lt.u16 	%p179, %rs2907, 252;
	@%p179 bra 	$L__BB2_147;
	ld.local.u8 	%rs2908, [%rd17+10];
	setp.ne.s16 	%p180, %rs2908, 0;
	@%p180 bra 	$L__BB2_147;
	add.s64 	%rd365, %rd2, %rd360;
	add.s64 	%rd366, %rd365, %rd362;
	ld.local.u8 	%rs2909, [%rd366];
	st.local.u8 	[%rd366+10], %rs2909;
	mov.b16 	%rs2910, 0;
	st.local.u8 	[%rd366], %rs2910;
	st.local.u8 	[%rd366+1], %rs2910;
	mov.u32 	%r254, %tid.x;
	mov.u32 	%r255, _ZZ6expandP5BoardS0_iE1B;
	mad.lo.s32 	%r256, %r254, 33, %r255;
	mad.lo.s32 	%r257, %r254, 693, %r256;
	mad.lo.s32 	%r258, %r309, 33, %r257;
	ld.local.u8 	%rs2911, [%rd2];
	ld.local.u8 	%rs2912, [%rd2+1];
	ld.local.u8 	%rs2913, [%rd2+2];
	ld.local.u8 	%rs2914, [%rd2+3];
	ld.local.u8 	%rs2915, [%rd2+4];
	ld.local.u8 	%rs2916, [%rd2+5];
	ld.local.u8 	%rs2917, [%rd2+6];
	ld.local.u8 	%rs2918, [%rd2+7];
	ld.local.u8 	%rs2919, [%rd2+8];
	ld.local.u8 	%rs2920, [%rd2+9];
	ld.local.u8 	%rs2921, [%rd2+10];
	ld.local.u8 	%rs2922, [%rd2+11];
	ld.local.u8 	%rs2923, [%rd2+12];
	ld.local.u8 	%rs2924, [%rd2+13];
	ld.local.u8 	%rs2925, [%rd2+14];
	ld.local.u8 	%rs2926, [%rd2+15];
	ld.local.u8 	%rs2927, [%rd2+16];
	ld.local.u8 	%rs2928, [%rd2+17];
	ld.local.u8 	%rs2929, [%rd2+18];
	ld.local.u8 	%rs2930, [%rd2+19];
	ld.local.u8 	%rs2931, [%rd2+20];
	ld.local.u8 	%rs2932, [%rd2+21];
	ld.local.u8 	%rs2933, [%rd2+22];
	ld.local.u8 	%rs2934, [%rd2+23];
	ld.local.u8 	%rs2935, [%rd2+24];
	ld.local.u8 	%rs2936, [%rd2+25];
	ld.local.u8 	%rs2937, [%rd2+26];
	ld.local.u8 	%rs2938, [%rd2+27];
	ld.local.u8 	%rs2939, [%rd2+28];
	ld.local.u8 	%rs2940, [%rd2+29];
	ld.local.u8 	%rs2941, [%rd2+30];
	ld.local.u8 	%rs2942, [%rd2+31];
	ld.local.u8 	%rs2943, [%rd2+32];
	st.shared.u8 	[%r258], %rs2911;
	st.shared.u8 	[%r258+1], %rs2912;
	st.shared.u8 	[%r258+2], %rs2913;
	st.shared.u8 	[%r258+3], %rs2914;
	st.shared.u8 	[%r258+4], %rs2915;
	st.shared.u8 	[%r258+5], %rs2916;
	st.shared.u8 	[%r258+6], %rs2917;
	st.shared.u8 	[%r258+7], %rs2918;
	st.shared.u8 	[%r258+8], %rs2919;
	st.shared.u8 	[%r258+9], %rs2920;
	st.shared.u8 	[%r258+10], %rs2921;
	st.shared.u8 	[%r258+11], %rs2922;
	st.shared.u8 	[%r258+12], %rs2923;
	st.shared.u8 	[%r258+13], %rs2924;
	st.shared.u8 	[%r258+14], %rs2925;
	st.shared.u8 	[%r258+15], %rs2926;
	st.shared.u8 	[%r258+16], %rs2927;
	st.shared.u8 	[%r258+17], %rs2928;
	st.shared.u8 	[%r258+18], %rs2929;
	st.shared.u8 	[%r258+19], %rs2930;
	st.shared.u8 	[%r258+20], %rs2931;
	st.shared.u8 	[%r258+21], %rs2932;
	st.shared.u8 	[%r258+22], %rs2933;
	st.shared.u8 	[%r258+23], %rs2934;
	st.shared.u8 	[%r258+24], %rs2935;
	st.shared.u8 	[%r258+25], %rs2936;
	st.shared.u8 	[%r258+26], %rs2937;
	st.shared.u8 	[%r258+27], %rs2938;
	st.shared.u8 	[%r258+28], %rs2939;
	st.shared.u8 	[%r258+29], %rs2940;
	st.shared.u8 	[%r258+30], %rs2941;
	st.shared.u8 	[%r258+31], %rs2942;
	st.shared.u8 	[%r258+32], %rs2943;
	add.s32 	%r309, %r309, 1;
	st.local.u8 	[%rd2], %rs4626;
	st.local.u8 	[%rd2+1], %rs4625;
	st.local.u8 	[%rd2+2], %rs4624;
	st.local.u8 	[%rd2+3], %rs4623;
	st.local.u8 	[%rd2+4], %rs4622;
	st.local.u8 	[%rd2+5], %rs4621;
	st.local.u8 	[%rd2+6], %rs4620;
	st.local.u8 	[%rd2+7], %rs4619;
	st.local.u8 	[%rd2+8], %rs4618;
	st.local.u8 	[%rd2+9], %rs4617;
	st.local.u8 	[%rd2+10], %rs4616;
	st.local.u8 	[%rd2+11], %rs4615;
	st.local.u8 	[%rd2+12], %rs4614;
	st.local.u8 	[%rd2+13], %rs4613;
	st.local.u8 	[%rd2+14], %rs4612;
	st.local.u8 	[%rd2+15], %rs4611;
	st.local.u8 	[%rd2+16], %rs4610;
	st.local.u8 	[%rd2+17], %rs4609;
	st.local.u8 	[%rd2+18], %rs4608;
	st.local.u8 	[%rd2+19], %rs4607;
	st.local.u8 	[%rd2+20], %rs4606;
	st.local.u8 	[%rd2+21], %rs4605;
	st.local.u8 	[%rd2+22], %rs4604;
	st.local.u8 	[%rd2+23], %rs4603;
	st.local.u8 	[%rd2+24], %rs4602;
	st.local.u8 	[%rd2+25], %rs4601;
	st.local.u8 	[%rd2+26], %rs4600;
	st.local.u8 	[%rd2+27], %rs4599;
	st.local.u8 	[%rd2+28], %rs4598;
	st.local.u8 	[%rd2+29], %rs4597;
	st.local.u8 	[%rd2+30], %rs4596;
	st.local.u8 	[%rd2+31], %rs4595;
	st.local.u8 	[%rd2+32], %rs4594;
$L__BB2_147:
	add.s32 	%r292, %r292, 1;
	setp.ne.s32 	%p181, %r292, 8;
	@%p181 bra 	$L__BB2_83;
	setp.ne.s32 	%p182, %r46, 4;
	mov.u32 	%r290, %r46;
	@%p182 bra 	$L__BB2_82;
$L__BB2_149:
	ld.param.u32 	%r269, [_Z6expandP5BoardS0_i_param_2];
	ld.param.u64 	%rd371, [_Z6expandP5BoardS0_i_param_1];
	cvta.to.global.u64 	%rd18, %rd371;
	mov.u32 	%r83, %tid.x;
	setp.gt.u32 	%p183, %r83, 483;
	mov.u32 	%r259, %ctaid.y;
	mov.u32 	%r260, %nctaid.x;
	mov.u32 	%r261, %ctaid.x;
	mad.lo.s32 	%r84, %r259, %r260, %r261;
	setp.ge.u32 	%p184, %r84, %r269;
	bar.sync 	0;
	or.pred  	%p185, %p183, %p184;
	@%p185 bra 	$L__BB2_151;
	mov.u32 	%r264, %ntid.x;
	mad.lo.s32 	%r265, %r84, %r264, %r83;
	mul.wide.u32 	%rd369, %r265, 33;
	add.s64 	%rd370, %rd18, %rd369;
	mov.u32 	%r266, _ZZ6expandP5BoardS0_iE1B;
	mad.lo.s32 	%r267, %r83, 33, %r266;
	ld.shared.u8 	%rs2977, [%r267];
	ld.shared.u8 	%rs2978, [%r267+1];
	ld.shared.u8 	%rs2979, [%r267+2];
	ld.shared.u8 	%rs2980, [%r267+3];
	ld.shared.u8 	%rs2981, [%r267+4];
	ld.shared.u8 	%rs2982, [%r267+5];
	ld.shared.u8 	%rs2983, [%r267+6];
	ld.shared.u8 	%rs2984, [%r267+7];
	ld.shared.u8 	%rs2985, [%r267+8];
	ld.shared.u8 	%rs2986, [%r267+9];
	ld.shared.u8 	%rs2987, [%r267+10];
	ld.shared.u8 	%rs2988, [%r267+11];
	ld.shared.u8 	%rs2989, [%r267+12];
	ld.shared.u8 	%rs2990, [%r267+13];
	ld.shared.u8 	%rs2991, [%r267+14];
	ld.shared.u8 	%rs2992, [%r267+15];
	ld.shared.u8 	%rs2993, [%r267+16];
	ld.shared.u8 	%rs2994, [%r267+17];
	ld.shared.u8 	%rs2995, [%r267+18];
	ld.shared.u8 	%rs2996, [%r267+19];
	ld.shared.u8 	%rs2997, [%r267+20];
	ld.shared.u8 	%rs2998, [%r267+21];
	ld.shared.u8 	%rs2999, [%r267+22];
	ld.shared.u8 	%rs3000, [%r267+23];
	ld.shared.u8 	%rs3001, [%r267+24];
	ld.shared.u8 	%rs3002, [%r267+25];
	ld.shared.u8 	%rs3003, [%r267+26];
	ld.shared.u8 	%rs3004, [%r267+27];
	ld.shared.u8 	%rs3005, [%r267+28];
	ld.shared.u8 	%rs3006, [%r267+29];
	ld.shared.u8 	%rs3007, [%r267+30];
	ld.shared.u8 	%rs3008, [%r267+31];
	ld.shared.u8 	%rs3009, [%r267+32];
	st.global.u8 	[%rd370], %rs2977;
	st.global.u8 	[%rd370+1], %rs2978;
	st.global.u8 	[%rd370+2], %rs2979;
	st.global.u8 	[%rd370+3], %rs2980;
	st.global.u8 	[%rd370+4], %rs2981;
	st.global.u8 	[%rd370+5], %rs2982;
	st.global.u8 	[%rd370+6], %rs2983;
	st.global.u8 	[%rd370+7], %rs2984;
	st.global.u8 	[%rd370+8], %rs2985;
	st.global.u8 	[%rd370+9], %rs2986;
	st.global.u8 	[%rd370+10], %rs2987;
	st.global.u8 	[%rd370+11], %rs2988;
	st.global.u8 	[%rd370+12], %rs2989;
	st.global.u8 	[%rd370+13], %rs2990;
	st.global.u8 	[%rd370+14], %rs2991;
	st.global.u8 	[%rd370+15], %rs2992;
	st.global.u8 	[%rd370+16], %rs2993;
	st.global.u8 	[%rd370+17], %rs2994;
	st.global.u8 	[%rd370+18], %rs2995;
	st.global.u8 	[%rd370+19], %rs2996;
	st.global.u8 	[%rd370+20], %rs2997;
	st.global.u8 	[%rd370+21], %rs2998;
	st.global.u8 	[%rd370+22], %rs2999;
	st.global.u8 	[%rd370+23], %rs3000;
	st.global.u8 	[%rd370+24], %rs3001;
	st.global.u8 	[%rd370+25], %rs3002;
	st.global.u8 	[%rd370+26], %rs3003;
	st.global.u8 	[%rd370+27], %rs3004;
	st.global.u8 	[%rd370+28], %rs3005;
	st.global.u8 	[%rd370+29], %rs3006;
	st.global.u8 	[%rd370+30], %rs3007;
	st.global.u8 	[%rd370+31], %rs3008;
	st.global.u8 	[%rd370+32], %rs3009;
	bra.uni 	$L__BB2_153;
$L__BB2_151:
	ld.param.u32 	%r270, [_Z6expandP5BoardS0_i_param_2];
	setp.ge.u32 	%p186, %r84, %r270;
	@%p186 bra 	$L__BB2_153;
	mov.u32 	%r262, %ntid.x;
	mad.lo.s32 	%r263, %r84, %r262, %r83;
	mul.wide.u32 	%rd367, %r263, 33;
	add.s64 	%rd368, %rd18, %rd367;
	ld.const.u8 	%rs2944, [bad_board];
	ld.const.u8 	%rs2945, [bad_board+1];
	ld.const.u8 	%rs2946, [bad_board+2];
	ld.const.u8 	%rs2947, [bad_board+3];
	ld.const.u8 	%rs2948, [bad_board+4];
	ld.const.u8 	%rs2949, [bad_board+5];
	ld.const.u8 	%rs2950, [bad_board+6];
	ld.const.u8 	%rs2951, [bad_board+7];
	ld.const.u8 	%rs2952, [bad_board+8];
	ld.const.u8 	%rs2953, [bad_board+9];
	ld.const.u8 	%rs2954, [bad_board+10];
	ld.const.u8 	%rs2955, [bad_board+11];
	ld.const.u8 	%rs2956, [bad_board+12];
	ld.const.u8 	%rs2957, [bad_board+13];
	ld.const.u8 	%rs2958, [bad_board+14];
	ld.const.u8 	%rs2959, [bad_board+15];
	ld.const.u8 	%rs2960, [bad_board+16];
	ld.const.u8 	%rs2961, [bad_board+17];
	ld.const.u8 	%rs2962, [bad_board+18];
	ld.const.u8 	%rs2963, [bad_board+19];
	ld.const.u8 	%rs2964, [bad_board+20];
	ld.const.u8 	%rs2965, [bad_board+21];
	ld.const.u8 	%rs2966, [bad_board+22];
	ld.const.u8 	%rs2967, [bad_board+23];
	ld.const.u8 	%rs2968, [bad_board+24];
	ld.const.u8 	%rs2969, [bad_board+25];
	ld.const.u8 	%rs2970, [bad_board+26];
	ld.const.u8 	%rs2971, [bad_board+27];
	ld.const.u8 	%rs2972, [bad_board+28];
	ld.const.u8 	%rs2973, [bad_board+29];
	ld.const.u8 	%rs2974, [bad_board+30];
	ld.const.u8 	%rs2975, [bad_board+31];
	ld.const.u8 	%rs2976, [bad_board+32];
	st.global.u8 	[%rd368], %rs2944;
	st.global.u8 	[%rd368+1], %rs2945;
	st.global.u8 	[%rd368+2], %rs2946;
	st.global.u8 	[%rd368+3], %rs2947;
	st.global.u8 	[%rd368+4], %rs2948;
	st.global.u8 	[%rd368+5], %rs2949;
	st.global.u8 	[%rd368+6], %rs2950;
	st.global.u8 	[%rd368+7], %rs2951;
	st.global.u8 	[%rd368+8], %rs2952;
	st.global.u8 	[%rd368+9], %rs2953;
	st.global.u8 	[%rd368+10], %rs2954;
	st.global.u8 	[%rd368+11], %rs2955;
	st.global.u8 	[%rd368+12], %rs2956;
	st.global.u8 	[%rd368+13], %rs2957;
	st.global.u8 	[%rd368+14], %rs2958;
	st.global.u8 	[%rd368+15], %rs2959;
	st.global.u8 	[%rd368+16], %rs2960;
	st.global.u8 	[%rd368+17], %rs2961;
	st.global.u8 	[%rd368+18], %rs2962;
	st.global.u8 	[%rd368+19], %rs2963;
	st.global.u8 	[%rd368+20], %rs2964;
	st.global.u8 	[%rd368+21], %rs2965;
	st.global.u8 	[%rd368+22], %rs2966;
	st.global.u8 	[%rd368+23], %rs2967;
	st.global.u8 	[%rd368+24], %rs2968;
	st.global.u8 	[%rd368+25], %rs2969;
	st.global.u8 	[%rd368+26], %rs2970;
	st.global.u8 	[%rd368+27], %rs2971;
	st.global.u8 	[%rd368+28], %rs2972;
	st.global.u8 	[%rd368+29], %rs2973;
	st.global.u8 	[%rd368+30], %rs2974;
	st.global.u8 	[%rd368+31], %rs2975;
	st.global.u8 	[%rd368+32], %rs2976;
$L__BB2_153:
	ret;

}


// ===== COMPILED SASS (sm_100) =====

	.target	sm_100

	.elftype	@"ET_EXEC"


//--------------------- .note.nv.tkinfo           --------------------------
	.section	.note.nv.tkinfo,"",@"SHT_NOTE"
	.sectionflags	@"SHF_NOTE_NV_TKINFO"
	.tkinfo
        /*0018*/ 	.word	0x00000002
        /*0030*/ 	.string	""
        /*0030*/ 	.string	"ptxas"
        /*0030*/ 	.string	"Cuda compilation tools, release 13.0, V13.0.88"
        /*0030*/ 	.string	"Build cuda_13.0.r13.0/compiler.36424714_0"
        /*0030*/ 	.string	"-arch sm_100 -m 64 "



//--------------------- .note.nv.cuinfo           --------------------------
	.section	.note.nv.cuinfo,"",@"SHT_NOTE"
	.sectionflags	@"SHF_NOTE_NV_CUINFO"
        /*0018*/ 	.short	0x0002
        /*001a*/ 	.short	0x0064
        /*001c*/ 	.short	0x0082
	.zero		2


//--------------------- .nv.info                  --------------------------
	.section	.nv.info,"",@"SHT_CUDA_INFO"
	.align	4


	//----- nvinfo : EIATTR_REGCOUNT
	.align		4
        /*0000*/ 	.byte	0x04, 0x2f
        /*0002*/ 	.short	(.L_3 - .L_2)
	.align		4
.L_2:
        /*0004*/ 	.word	index@(_Z18analyze_score_treePiS_)
        /*0008*/ 	.word	0x00000014


	//----- nvinfo : EIATTR_FRAME_SIZE
	.align		4
.L_3:
        /*000c*/ 	.byte	0x04, 0x11
        /*000e*/ 	.short	(.L_5 - .L_4)
	.align		4
.L_4:
        /*0010*/ 	.word	index@(_Z18analyze_score_treePiS_)
        /*0014*/ 	.word	0x00000000


	//----- nvinfo : EIATTR_REGCOUNT
	.align		4
.L_5:
        /*0018*/ 	.byte	0x04, 0x2f
        /*001a*/ 	.short	(.L_7 - .L_6)
	.align		4
.L_6:
        /*001c*/ 	.word	index@(_Z18analyze_board_treeP5BoardPi)
        /*0020*/ 	.word	0x00000014


	//----- nvinfo : EIATTR_FRAME_SIZE
	.align		4
.L_7:
        /*0024*/ 	.byte	0x04, 0x11
        /*0026*/ 	.short	(.L_9 - .L_8)
	.align		4
.L_8:
        /*0028*/ 	.word	index@(_Z18analyze_board_treeP5BoardPi)
        /*002c*/ 	.word	0x00000000


	//----- nvinfo : EIATTR_REGCOUNT
	.align		4
.L_9:
        /*0030*/ 	.byte	0x04, 0x2f
        /*0032*/ 	.short	(.L_11 - .L_10)
	.align		4
.L_10:
        /*0034*/ 	.word	index@(_Z6expandP5BoardS0_i)
        /*0038*/ 	.word	0x00000038


	//----- nvinfo : EIATTR_FRAME_SIZE
	.align		4
.L_11:
        /*003c*/ 	.byte	0x04, 0x11
        /*003e*/ 	.short	(.L_13 - .L_12)
	.align		4
.L_12:
        /*0040*/ 	.word	index@(_Z6expandP5BoardS0_i)
        /*0044*/ 	.word	0x00000048


	//----- nvinfo : EIATTR_MIN_STACK_SIZE
	.align		4
.L_13:
        /*0048*/ 	.byte	0x04, 0x12
        /*004a*/ 	.short	(.L_15 - .L_14)
	.align		4
.L_14:
        /*004c*/ 	.word	index@(_Z6expandP5BoardS0_i)
        /*0050*/ 	.word	0x00000048


	//----- nvinfo : EIATTR_MIN_STACK_SIZE
	.align		4
.L_15:
        /*0054*/ 	.byte	0x04, 0x12
        /*0056*/ 	.short	(.L_17 - .L_16)
	.align		4
.L_16:
        /*0058*/ 	.word	index@(_Z18analyze_board_treeP5BoardPi)
        /*005c*/ 	.word	0x00000000


	//----- nvinfo : EIATTR_MIN_STACK_SIZE
	.align		4
.L_17:
        /*0060*/ 	.byte	0x04, 0x12
        /*0062*/ 	.short	(.L_19 - .L_18)
	.align		4
.L_18:
        /*0064*/ 	.word	index@(_Z18analyze_score_treePiS_)
        /*0068*/ 	.word	0x00000000
.L_19:


//--------------------- .nv.compat                --------------------------
	.section	.nv.compat,"",@"SHT_CUDA_COMPAT_INFO"
	.align	4
        /*0000*/ 	.byte	0x02, 0x09, 0x00, 0x00, 0x02, 0x02, 0x01, 0x00, 0x02, 0x05, 0x05, 0x00, 0x03, 0x07, 0x01, 0x01
        /*0010*/ 	.byte	0x02, 0x03, 0x00, 0x00, 0x02, 0x06, 0x01, 0x00, 0x04, 0x0b, 0x08, 0x00, 0x09, 0x00, 0x00, 0x00
        /*0020*/ 	.byte	0x00, 0x00, 0x00, 0x00


//--------------------- .nv.info._Z6expandP5BoardS0_i --------------------------
	.section	.nv.info._Z6expandP5BoardS0_i,"",@"SHT_CUDA_INFO"
	.sectionflags	@""
	.align	4


	//----- nvinfo : EIATTR_CUDA_API_VERSION
	.align		4
        /*0000*/ 	.byte	0x04, 0x37
        /*0002*/ 	.short	(.L_21 - .L_20)
.L_20:
        /*0004*/ 	.word	0x00000082


	//----- nvinfo : EIATTR_KPARAM_INFO
	.align		4
.L_21:
        /*0008*/ 	.byte	0x04, 0x17
        /*000a*/ 	.short	(.L_23 - .L_22)
.L_22:
        /*000c*/ 	.word	0x00000000
        /*0010*/ 	.short	0x0002
        /*0012*/ 	.short	0x0010
        /*0014*/ 	.byte	0x00, 0xf0, 0x11, 0x00


	//----- nvinfo : EIATTR_KPARAM_INFO
	.align		4
.L_23:
        /*0018*/ 	.byte	0x04, 0x17
        /*001a*/ 	.short	(.L_25 - .L_24)
.L_24:
        /*001c*/ 	.word	0x00000000
        /*0020*/ 	.short	0x0001
        /*0022*/ 	.short	0x0008
        /*0024*/ 	.byte	0x00, 0xf5, 0x21, 0x00


	//----- nvinfo : EIATTR_KPARAM_INFO
	.align		4
.L_25:
        /*0028*/ 	.byte	0x04, 0x17
        /*002a*/ 	.short	(.L_27 - .L_26)
.L_26:
        /*002c*/ 	.word	0x00000000
        /*0030*/ 	.short	0x0000
        /*0032*/ 	.short	0x0000
        /*0034*/ 	.byte	0x00, 0xf5, 0x21, 0x00


	//----- nvinfo : EIATTR_SPARSE_MMA_MASK
	.align		4
.L_27:
        /*0038*/ 	.byte	0x03, 0x50
        /*003a*/ 	.short	0x0000


	//----- nvinfo : EIATTR_MAXREG_COUNT
	.align		4
        /*003c*/ 	.byte	0x03, 0x1b
        /*003e*/ 	.short	0x00ff


	//----- nvinfo : EIATTR_NUM_BARRIERS
	.align		4
        /*0040*/ 	.byte	0x02, 0x4c
        /*0042*/ 	.byte	0x01
	.zero		1


	//----- nvinfo : EIATTR_MERCURY_ISA_VERSION
	.align		4
        /*0044*/ 	.byte	0x03, 0x5f
        /*0046*/ 	.short	0x0101


	//----- nvinfo : EIATTR_VRC_CTA_INIT_COUNT
	.align		4
        /*0048*/ 	.byte	0x02, 0x4a
	.zero		1
	.zero		1


	//----- nvinfo : EIATTR_EXIT_INSTR_OFFSETS
	.align		4
        /*004c*/ 	.byte	0x04, 0x1c
        /*004e*/ 	.short	(.L_29 - .L_28)


	//   ....[0]....
.L_28:
        /*0050*/ 	.word	0x00011430


	//   ....[1]....
        /*0054*/ 	.word	0x00011440


	//   ....[2]....
        /*0058*/ 	.word	0x000118b0


	//----- nvinfo : EIATTR_CRS_STACK_SIZE
	.align		4
.L_29:
        /*005c*/ 	.byte	0x04, 0x1e
        /*005e*/ 	.short	(.L_31 - .L_30)
.L_30:
        /*0060*/ 	.word	0x00000000


	//----- nvinfo : EIATTR_CBANK_PARAM_SIZE
	.align		4
.L_31:
        /*0064*/ 	.byte	0x03, 0x19
        /*0066*/ 	.short	0x0014


	//----- nvinfo : EIATTR_PARAM_CBANK
	.align		4
        /*0068*/ 	.byte	0x04, 0x0a
        /*006a*/ 	.short	(.L_33 - .L_32)
	.align		4
.L_32:
        /*006c*/ 	.word	index@(.nv.constant0._Z6expandP5BoardS0_i)
        /*0070*/ 	.short	0x0380
        /*0072*/ 	.short	0x0014


	//----- nvinfo : EIATTR_SW_WAR
	.align		4
.L_33:
        /*0074*/ 	.byte	0x04, 0x36
        /*0076*/ 	.short	(.L_35 - .L_34)
.L_34:
        /*0078*/ 	.word	0x00000008
.L_35:


//--------------------- .nv.info._Z18analyze_board_treeP5BoardPi --------------------------
	.section	.nv.info._Z18analyze_board_treeP5BoardPi,"",@"SHT_CUDA_INFO"
	.sectionflags	@""
	.align	4


	//----- nvinfo : EIATTR_CUDA_API_VERSION
	.align		4
        /*0000*/ 	.byte	0x04, 0x37
        /*0002*/ 	.short	(.L_37 - .L_36)
.L_36:
        /*0004*/ 	.word	0x00000082


	//----- nvinfo : EIATTR_KPARAM_INFO
	.align		4
.L_37:
        /*0008*/ 	.byte	0x04, 0x17
        /*000a*/ 	.short	(.L_39 - .L_38)
.L_38:
        /*000c*/ 	.word	0x00000000
        /*0010*/ 	.short	0x0001
        /*0012*/ 	.short	0x0008
        /*0014*/ 	.byte	0x00, 0xf5, 0x21, 0x00


	//----- nvinfo : EIATTR_KPARAM_INFO
	.align		4
.L_39:
        /*0018*/ 	.byte	0x04, 0x17
        /*001a*/ 	.short	(.L_41 - .L_40)
.L_40:
        /*001c*/ 	.word	0x00000000
        /*0020*/ 	.short	0x0000
        /*0022*/ 	.short	0x0000
        /*0024*/ 	.byte	0x00, 0xf5, 0x21, 0x00


	//----- nvinfo : EIATTR_SPARSE_MMA_MASK
	.align		4
.L_41:
        /*0028*/ 	.byte	0x03, 0x50
        /*002a*/ 	.short	0x0000


	//----- nvinfo : EIATTR_MAXREG_COUNT
	.align		4
        /*002c*/ 	.byte	0x03, 0x1b
        /*002e*/ 	.short	0x00ff


	//----- nvinfo : EIATTR_NUM_BARRIERS
	.align		4
        /*0030*/ 	.byte	0x02, 0x4c
        /*0032*/ 	.byte	0x01
	.zero		1


	//----- nvinfo : EIATTR_MERCURY_ISA_VERSION
	.align		4
        /*0034*/ 	.byte	0x03, 0x5f
        /*0036*/ 	.short	0x0101


	//----- nvinfo : EIATTR_VRC_CTA_INIT_COUNT
	.align		4
        /*0038*/ 	.byte	0x02, 0x4a
	.zero		1
	.zero		1


	//----- nvinfo : EIATTR_EXIT_INSTR_OFFSETS
	.align		4
        /*003c*/ 	.byte	0x04, 0x1c
        /*003e*/ 	.short	(.L_43 - .L_42)


	//   ....[0]....
.L_42:
        /*0040*/ 	.word	0x000013a0


	//   ....[1]....
        /*0044*/ 	.word	0x000013f0


	//----- nvinfo : EIATTR_CRS_STACK_SIZE
	.align		4
.L_43:
        /*0048*/ 	.byte	0x04, 0x1e
        /*004a*/ 	.short	(.L_45 - .L_44)
.L_44:
        /*004c*/ 	.word	0x00000000


	//----- nvinfo : EIATTR_CBANK_PARAM_SIZE
	.align		4
.L_45:
        /*0050*/ 	.byte	0x03, 0x19
        /*0052*/ 	.short	0x0010


	//----- nvinfo : EIATTR_PARAM_CBANK
	.align		4
        /*0054*/ 	.byte	0x04, 0x0a
        /*0056*/ 	.short	(.L_47 - .L_46)
	.align		4
.L_46:
        /*0058*/ 	.word	index@(.nv.constant0._Z18analyze_board_treeP5BoardPi)
        /*005c*/ 	.short	0x0380
        /*005e*/ 	.short	0x0010


	//----- nvinfo : EIATTR_SW_WAR
	.align		4
.L_47:
        /*0060*/ 	.byte	0x04, 0x36
        /*0062*/ 	.short	(.L_49 - .L_48)
.L_48:
        /*0064*/ 	.word	0x00000008
.L_49:


//--------------------- .nv.info._Z18analyze_score_treePiS_ --------------------------
	.section	.nv.info._Z18analyze_score_treePiS_,"",@"SHT_CUDA_INFO"
	.sectionflags	@""
	.align	4


	//----- nvinfo : EIATTR_CUDA_API_VERSION
	.align		4
        /*0000*/ 	.byte	0x04, 0x37
        /*0002*/ 	.short	(.L_51 - .L_50)
.L_50:
        /*0004*/ 	.word	0x00000082


	//----- nvinfo : EIATTR_KPARAM_INFO
	.align		4
.L_51:
        /*0008*/ 	.byte	0x04, 0x17
        /*000a*/ 	.short	(.L_53 - .L_52)
.L_52:
        /*000c*/ 	.word	0x00000000
        /*0010*/ 	.short	0x0001
        /*0012*/ 	.short	0x0008
        /*0014*/ 	.byte	0x00, 0xf5, 0x21, 0x00


	//----- nvinfo : EIATTR_KPARAM_INFO
	.align		4
.L_53:
        /*0018*/ 	.byte	0x04, 0x17
        /*001a*/ 	.short	(.L_55 - .L_54)
.L_54:
        /*001c*/ 	.word	0x00000000
        /*0020*/ 	.short	0x0000
        /*0022*/ 	.short	0x0000
        /*0024*/ 	.byte	0x00, 0xf5, 0x21, 0x00


	//----- nvinfo : EIATTR_SPARSE_MMA_MASK
	.align		4
.L_55:
        /*0028*/ 	.byte	0x03, 0x50
        /*002a*/ 	.short	0x0000


	//----- nvinfo : EIATTR_MAXREG_COUNT
	.align		4
        /*002c*/ 	.byte	0x03, 0x1b
        /*002e*/ 	.short	0x00ff


	//----- nvinfo : EIATTR_MERCURY_ISA_VERSION
	.align		4
        /*0030*/ 	.byte	0x03, 0x5f
        /*0032*/ 	.short	0x0101


	//----- nvinfo : EIATTR_VRC_CTA_INIT_COUNT
	.align		4
        /*0034*/ 	.byte	0x02, 0x4a
	.zero		1
	.zero		1


	//----- nvinfo : EIATTR_EXIT_INSTR_OFFSETS
	.align		4
        /*0038*/ 	.byte	0x04, 0x1c
        /*003a*/ 	.short	(.L_57 - .L_56)


	//   ....[0]....
.L_56:
        /*003c*/ 	.word	0x00000800


	//   ....[1]....
        /*0040*/ 	.word	0x00000850


	//----- nvinfo : EIATTR_CRS_STACK_SIZE
	.align		4
.L_57:
        /*0044*/ 	.byte	0x04, 0x1e
        /*0046*/ 	.short	(.L_59 - .L_58)
.L_58:
        /*0048*/ 	.word	0x00000000


	//----- nvinfo : EIATTR_CBANK_PARAM_SIZE
	.align		4
.L_59:
        /*004c*/ 	.byte	0x03, 0x19
        /*004e*/ 	.short	0x0010


	//----- nvinfo : EIATTR_PARAM_CBANK
	.align		4
        /*0050*/ 	.byte	0x04, 0x0a
        /*0052*/ 	.short	(.L_61 - .L_60)
	.align		4
.L_60:
        /*0054*/ 	.word	index@(.nv.constant0._Z18analyze_score_treePiS_)
        /*0058*/ 	.short	0x0380
        /*005a*/ 	.short	0x0010


	//----- nvinfo : EIATTR_SW_WAR
	.align		4
.L_61:
        /*005c*/ 	.byte	0x04, 0x36
        /*005e*/ 	.short	(.L_63 - .L_62)
.L_62:
        /*0060*/ 	.word	0x00000008
.L_63:


//--------------------- .nv.callgraph             --------------------------
	.section	.nv.callgraph,"",@"SHT_CUDA_CALLGRAPH"
	.align	4
	.sectionentsize	8
	.align		4
        /*0000*/ 	.word	0x00000000
	.align		4
        /*0004*/ 	.word	0xffffffff
	.align		4
        /*0008*/ 	.word	0x00000000
	.align		4
        /*000c*/ 	.word	0xfffffffe
	.align		4
        /*0010*/ 	.word	0x00000000
	.align		4
        /*0014*/ 	.word	0xfffffffd
	.align		4
        /*0018*/ 	.word	0x00000000
	.align		4
        /*001c*/ 	.word	0xfffffffc


//--------------------- .nv.constant3             --------------------------
	.section	.nv.constant3,"a",@progbits
.nv.constant3:
	.type		bad_board,@object
	.size		bad_board,(.L_0 - bad_board)
bad_board:
	.zero		33
.L_0:


//--------------------- .nv.constant4             --------------------------
	.section	.nv.constant4,"a",@progbits
	.align	8
	.align		8
.nv.constant4:
        /*0000*/ 	.dword	outputBoard


//--------------------- .text._Z6expandP5BoardS0_i --------------------------
	.section	.text._Z6expandP5BoardS0_i,"ax",@progbits
	.align	128
        .global         _Z6expandP5BoardS0_i
        .type           _Z6expandP5BoardS0_i,@function
        .size           _Z6expandP5BoardS0_i,(.L_x_128 - _Z6expandP5BoardS0_i)
        .other          _Z6expandP5BoardS0_i,@"STO_CUDA_ENTRY STV_DEFAULT"
_Z6expandP5BoardS0_i:
.text._Z6expandP5BoardS0_i:
[----:B------:R-:W0:Y:S01]  /*0000*/  LDC R1, c[0x0][0x37c] ;  /* 0x0000df00ff017b82 */ /* 0x000e220000000800 */
[----:B------:R-:W1:Y:S07]  /*0010*/  S2R R7, SR_CTAID.Y ;  /* 0x0000000000077919 */ /* 0x000e6e0000002600 */
[----:B------:R-:W1:Y:S01]  /*0020*/  S2UR UR4, SR_CTAID.X ;  /* 0x00000000000479c3 */ /* 0x000e620000002500 */
[----:B------:R-:W2:Y:S01]  /*0030*/  LDCU UR6, c[0x0][0x390] ;  /* 0x00007200ff0677ac */ /* 0x000ea20008000800 */
[----:B------:R-:W-:Y:S01]  /*0040*/  BSSY.RECONVERGENT B0, `(.L_x_0) ;  /* 0x0000098000007945 */ /* 0x000fe20003800200 */
[----:B------:R-:W3:Y:S01]  /*0050*/  S2R R5, SR_TID.X ;  /* 0x0000000000057919 */ /* 0x000ee20000002100 */
[----:B0-----:R-:W-:Y:S01]  /*0060*/  VIADD R1, R1, 0xffffffb8 ;  /* 0xffffffb801017836 */ /* 0x001fe20000000000 */
[----:B------:R-:W0:Y:S03]  /*0070*/  LDCU.64 UR8, c[0x0][0x358] ;  /* 0x00006b00ff0877ac */ /* 0x000e260008000a00 */
[----:B------:R-:W1:Y:S08]  /*0080*/  LDC R0, c[0x0][0x370] ;  /* 0x0000dc00ff007b82 */ /* 0x000e700000000800 */
[----:B------:R-:W4:Y:S01]  /*0090*/  S2UR UR5, SR_CgaCtaId ;  /* 0x00000000000579c3 */ /* 0x000f220000008800 */
[----:B-1----:R-:W-:Y:S01]  /*00a0*/  IMAD R7, R7, R0, UR4 ;  /* 0x0000000407077e24 */ /* 0x002fe2000f8e0200 */
[----:B------:R-:W-:-:S04]  /*00b0*/  UMOV UR4, 0x400 ;  /* 0x0000040000047882 */ /* 0x000fc80000000000 */
[----:B--2---:R-:W-:Y:S01]  /*00c0*/  ISETP.GE.U32.AND P0, PT, R7, UR6, PT ;  /* 0x0000000607007c0c */ /* 0x004fe2000bf06070 */
[----:B----4-:R-:W-:-:S03]  /*00d0*/  ULEA UR4, UR5, UR4, 0x18 ;  /* 0x0000000405047291 */ /* 0x010fc6000f8ec0ff */
[----:B---3--:R-:W-:-:S03]  /*00e0*/  ISETP.NE.OR P0, PT, R5, RZ, P0 ;  /* 0x000000ff0500720c */ /* 0x008fc60000705670 */
[----:B------:R-:W-:-:S04]  /*00f0*/  IMAD.U32 R0, RZ, RZ, UR4 ;  /* 0x00000004ff007e24 */ /* 0x000fc8000f8e00ff */
[----:B------:R-:W-:-:S06]  /*0100*/  IMAD R23, R5, 0x21, R0 ;  /* 0x0000002105177824 */ /* 0x000fcc00078e0200 */
[----:B0-----:R-:W-:Y:S05]  /*0110*/  @P0 BRA `(.L_x_1) ;  /* 0x0000000400140947 */ /* 0x001fea0003800000 */
[----:B------:R-:W0:Y:S02]  /*0120*/  LDC.64 R2, c[0x0][0x380] ;  /* 0x0000e000ff027b82 */ /* 0x000e240000000a00 */
[----:B0-----:R-:W-:-:S05]  /*0130*/  IMAD.WIDE.U32 R2, R7, 0x21, R2 ;  /* 0x0000002107027825 */ /* 0x001fca00078e0002 */
[----:B------:R-:W2:Y:S04]  /*0140*/  LDG.E.U8 R7, desc[UR8][R2.64] ;  /* 0x0000000802077981 */ /* 0x000ea8000c1e1100 */
[----:B------:R-:W3:Y:S04]  /*0150*/  LDG.E.U8 R9, desc[UR8][R2.64+0x1] ;  /* 0x0000010802097981 */ /* 0x000ee8000c1e1100 */
[----:B------:R-:W4:Y:S04]  /*0160*/  LDG.E.U8 R11, desc[UR8][R2.64+0x2] ;  /* 0x00000208020b7981 */ /* 0x000f28000c1e1100 */
[----:B------:R-:W5:Y:S04]  /*0170*/  LDG.E.U8 R13, desc[UR8][R2.64+0x3] ;  /* 0x00000308020d7981 */ /* 0x000f68000c1e1100 */
        /* <DEDUP_REMOVED lines=29> */
[----:B--2---:R0:W-:Y:S04]  /*0350*/  STS.U8 [R0], R7 ;  /* 0x0000000700007388 */ /* 0x0041e80000000000 */
[----:B---3--:R0:W-:Y:S04]  /*0360*/  STS.U8 [R0+0x1], R9 ;  /* 0x0000010900007388 */ /* 0x0081e80000000000 */
[----:B----4-:R0:W-:Y:S04]  /*0370*/  STS.U8 [R0+0x2], R11 ;  /* 0x0000020b00007388 */ /* 0x0101e80000000000 */
[----:B-----5:R0:W-:Y:S04]  /*0380*/  STS.U8 [R0+0x3], R13 ;  /* 0x0000030d00007388 */ /* 0x0201e80000000000 */
[----:B------:R0:W-:Y:S04]  /*0390*/  STS.U8 [R0+0x4], R15 ;  /* 0x0000040f00007388 */ /* 0x0001e80000000000 */
        /* <DEDUP_REMOVED lines=27> */
[----:B------:R0:W-:Y:S01]  /*0550*/  STS.U8 [R0+0x20], R22 ;  /* 0x0000201600007388 */ /* 0x0001e20000000000 */
[----:B------:R-:W-:Y:S05]  /*0560*/  BRA `(.L_x_2) ;  /* 0x0000000400147947 */ /* 0x000fea0003800000 */
.L_x_1:
[----:B------:R-:W-:-:S04]  /*0570*/  ISETP.GT.U32.AND P0, PT, R5, 0x1e3, PT ;  /* 0x000001e30500780c */ /* 0x000fc80003f04070 */
[----:B------:R-:W-:-:S13]  /*0580*/  ISETP.GE.U32.OR P0, PT, R7, UR6, P0 ;  /* 0x0000000607007c0c */ /* 0x000fda0008706470 */
[----:B------:R-:W-:Y:S05]  /*0590*/  @P0 BRA `(.L_x_2) ;  /* 0x0000000400080947 */ /* 0x000fea0003800000 */
[----:B------:R-:W0:Y:S08]  /*05a0*/  LDC.U8 R2, c[0x3][RZ] ;  /* 0x00c00000ff027b82 */ /* 0x000e300000000000 */
[----:B------:R-:W1:Y:S08]  /*05b0*/  LDC.U8 R4, c[0x3][0x1] ;  /* 0x00c00040ff047b82 */ /* 0x000e700000000000 */
[----:B------:R-:W2:Y:S08]  /*05c0*/  LDC.U8 R6, c[0x3][0x2] ;  /* 0x00c00080ff067b82 */ /* 0x000eb00000000000 */
[----:B------:R-:W3:Y:S01]  /*05d0*/  LDC.U8 R8, c[0x3][0x3] ;  /* 0x00c000c0ff087b82 */ /* 0x000ee20000000000 */
[----:B0-----:R0:W-:Y:S07]  /*05e0*/  STS.U8 [R23], R2 ;  /* 0x0000000217007388 */ /* 0x0011ee0000000000 */
[----:B------:R-:W4:Y:S01]  /*05f0*/  LDC.U8 R10, c[0x3][0x4] ;  /* 0x00c00100ff0a7b82 */ /* 0x000f220000000000 */
[----:B-1----:R1:W-:Y:S07]  /*0600*/  STS.U8 [R23+0x1], R4 ;  /* 0x0000010417007388 */ /* 0x0023ee0000000000 */
[----:B------:R-:W5:Y:S01]  /*0610*/  LDC.U8 R12, c[0x3][0x5] ;  /* 0x00c00140ff0c7b82 */ /* 0x000f620000000000 */
[----:B--2---:R2:W-:Y:S07]  /*0620*/  STS.U8 [R23+0x2], R6 ;  /* 0x0000020617007388 */ /* 0x0045ee0000000000 */
[----:B------:R-:W0:Y:S01]  /*0630*/  LDC.U8 R14, c[0x3][0x6] ;  /* 0x00c00180ff0e7b82 */ /* 0x000e220000000000 */
[----:B---3--:R3:W-:Y:S07]  /*0640*/  STS.U8 [R23+0x3], R8 ;  /* 0x0000030817007388 */ /* 0x0087ee0000000000 */
[----:B------:R-:W1:Y:S01]  /*0650*/  LDC.U8 R16, c[0x3][0x7] ;  /* 0x00c001c0ff107b82 */ /* 0x000e620000000000 */
[----:B----4-:R4:W-:Y:S07]  /*0660*/  STS.U8 [R23+0x4], R10 ;  /* 0x0000040a17007388 */ /* 0x0109ee0000000000 */
[----:B------:R-:W2:Y:S01]  /*0670*/  LDC.U8 R18, c[0x3][0x8] ;  /* 0x00c00200ff127b82 */ /* 0x000ea20000000000 */
[----:B-----5:R5:W-:Y:S04]  /*0680*/  STS.U8 [R23+0x5], R12 ;  /* 0x0000050c17007388 */ /* 0x020be80000000000 */
[----:B0-----:R0:W-:Y:S03]  /*0690*/  STS.U8 [R23+0x6], R14 ;  /* 0x0000060e17007388 */ /* 0x0011e60000000000 */
[----:B------:R-:W3:Y:S01]  /*06a0*/  LDC.U8 R20, c[0x3][0x9] ;  /* 0x00c00240ff147b82 */ /* 0x000ee20000000000 */
[----:B-1----:R1:W-:Y:S07]  /*06b0*/  STS.U8 [R23+0x7], R16 ;  /* 0x0000071017007388 */ /* 0x0023ee0000000000 */
[----:B------:R-:W4:Y:S01]  /*06c0*/  LDC.U8 R22, c[0x3][0xa] ;  /* 0x00c00280ff167b82 */ /* 0x000f220000000000 */
[----:B--2---:R2:W-:Y:S07]  /*06d0*/  STS.U8 [R23+0x8], R18 ;  /* 0x0000081217007388 */ /* 0x0045ee0000000000 */
[----:B------:R-:W5:Y:S08]  /*06e0*/  LDC.U8 R2, c[0x3][0xb] ;  /* 0x00c002c0ff027b82 */ /* 0x000f700000000000 */
[----:B------:R-:W0:Y:S01]  /*06f0*/  LDC.U8 R4, c[0x3][0xc] ;  /* 0x00c00300ff047b82 */ /* 0x000e220000000000 */
[----:B---3--:R3:W-:Y:S07]  /*0700*/  STS.U8 [R23+0x9], R20 ;  /* 0x0000091417007388 */ /* 0x0087ee0000000000 */
[----:B------:R-:W1:Y:S01]  /*0710*/  LDC.U8 R6, c[0x3][0xd] ;  /* 0x00c00340ff067b82 */ /* 0x000e620000000000 */
[----:B----4-:R3:W-:Y:S07]  /*0720*/  STS.U8 [R23+0xa], R22 ;  /* 0x00000a1617007388 */ /* 0x0107ee0000000000 */
[----:B------:R-:W4:Y:S01]  /*0730*/  LDC.U8 R8, c[0x3][0xe] ;  /* 0x00c00380ff087b82 */ /* 0x000f220000000000 */
[----:B-----5:R3:W-:Y:S07]  /*0740*/  STS.U8 [R23+0xb], R2 ;  /* 0x00000b0217007388 */ /* 0x0207ee0000000000 */
[----:B------:R-:W5:Y:S01]  /*0750*/  LDC.U8 R10, c[0x3][0xf] ;  /* 0x00c003c0ff0a7b82 */ /* 0x000f620000000000 */
[----:B0-----:R3:W-:Y:S07]  /*0760*/  STS.U8 [R23+0xc], R4 ;  /* 0x00000c0417007388 */ /* 0x0017ee0000000000 */
[----:B------:R-:W0:Y:S01]  /*0770*/  LDC.U8 R12, c[0x3][0x10] ;  /* 0x00c00400ff0c7b82 */ /* 0x000e220000000000 */
[----:B-1----:R3:W-:Y:S07]  /*0780*/  STS.U8 [R23+0xd], R6 ;  /* 0x00000d0617007388 */ /* 0x0027ee0000000000 */
[----:B------:R-:W1:Y:S01]  /*0790*/  LDC.U8 R14, c[0x3][0x11] ;  /* 0x00c00440ff0e7b82 */ /* 0x000e620000000000 */
[----:B----4-:R3:W-:Y:S07]  /*07a0*/  STS.U8 [R23+0xe], R8 ;  /* 0x00000e0817007388 */ /* 0x0107ee0000000000 */
[----:B------:R-:W4:Y:S01]  /*07b0*/  LDC.U8 R16, c[0x3][0x12] ;  /* 0x00c00480ff107b82 */ /* 0x000f220000000000 */
[----:B-----5:R3:W-:Y:S07]  /*07c0*/  STS.U8 [R23+0xf], R10 ;  /* 0x00000f0a17007388 */ /* 0x0207ee0000000000 */
[----:B--2---:R-:W2:Y:S01]  /*07d0*/  LDC.U8 R18, c[0x3][0x13] ;  /* 0x00c004c0ff127b82 */ /* 0x004ea20000000000 */
[----:B0-----:R3:W-:Y:S07]  /*07e0*/  STS.U8 [R23+0x10], R12 ;  /* 0x0000100c17007388 */ /* 0x0017ee0000000000 */
[----:B------:R-:W0:Y:S01]  /*07f0*/  LDC.U8 R24, c[0x3][0x14] ;  /* 0x00c00500ff187b82 */ /* 0x000e220000000000 */
[----:B-1----:R3:W-:Y:S07]  /*0800*/  STS.U8 [R23+0x11], R14 ;  /* 0x0000110e17007388 */ /* 0x0027ee0000000000 */
[----:B------:R-:W1:Y:S01]  /*0810*/  LDC.U8 R26, c[0x3][0x15] ;  /* 0x00c00540ff1a7b82 */ /* 0x000e620000000000 */
[----:B----4-:R3:W-:Y:S07]  /*0820*/  STS.U8 [R23+0x12], R16 ;  /* 0x0000121017007388 */ /* 0x0107ee0000000000 */
[----:B------:R-:W4:Y:S01]  /*0830*/  LDC.U8 R28, c[0x3][0x16] ;  /* 0x00c00580ff1c7b82 */ /* 0x000f220000000000 */
[----:B--2---:R3:W-:Y:S07]  /*0840*/  STS.U8 [R23+0x13], R18 ;  /* 0x0000131217007388 */ /* 0x0047ee0000000000 */
[----:B------:R-:W2:Y:S01]  /*0850*/  LDC.U8 R30, c[0x3][0x17] ;  /* 0x00c005c0ff1e7b82 */ /* 0x000ea20000000000 */
        /* <DEDUP_REMOVED lines=18> */
[----:B-1----:R3:W-:Y:S04]  /*0980*/  STS.U8 [R23+0x1d], R42 ;  /* 0x00001d2a17007388 */ /* 0x0027e80000000000 */
[----:B----4-:R3:W-:Y:S04]  /*0990*/  STS.U8 [R23+0x1e], R44 ;  /* 0x00001e2c17007388 */ /* 0x0107e80000000000 */
[----:B--2---:R3:W-:Y:S04]  /*09a0*/  STS.U8 [R23+0x1f], R46 ;  /* 0x00001f2e17007388 */ /* 0x0047e80000000000 */
[----:B0-----:R3:W-:Y:S02]  /*09b0*/  STS.U8 [R23+0x20], R48 ;  /* 0x0000203017007388 */ /* 0x0017e40000000000 */
.L_x_2:
[----:B------:R-:W-:Y:S05]  /*09c0*/  BSYNC.RECONVERGENT B0 ;  /* 0x0000000000007941 */ /* 0x000fea0003800200 */
.L_x_0:
[----:B------:R-:W-:Y:S01]  /*09d0*/  BAR.SYNC.DEFER_BLOCKING 0x0 ;  /* 0x0000000000007b1d */ /* 0x000fe20000010000 */
[----:B------:R-:W-:-:S05]  /*09e0*/  ISETP.NE.AND P0, PT, R5, RZ, PT ;  /* 0x000000ff0500720c */ /* 0x000fca0003f05270 */
[----:B------:R-:W-:Y:S08]  /*09f0*/  BSSY.RECONVERGENT B0, `(.L_x_3) ;  /* 0x00007f1000007945 */ /* 0x000ff00003800200 */
[----:B------:R-:W-:Y:S05]  /*0a00*/  @P0 BRA `(.L_x_4) ;  /* 0x0000007c00bc0947 */ /* 0x000fea0003800000 */
[----:B---3--:R-:W1:Y:S01]  /*0a10*/  LDS.U8 R2, [R0] ;  /* 0x0000000000027984 */ /* 0x008e620000000000 */
[----:B0-----:R-:W-:Y:S02]  /*0a20*/  IMAD.MOV.U32 R19, RZ, RZ, RZ ;  /* 0x000000ffff137224 */ /* 0x001fe400078e00ff */
[----:B------:R-:W-:Y:S01]  /*0a30*/  IMAD.MOV.U32 R17, RZ, RZ, RZ ;  /* 0x000000ffff117224 */ /* 0x000fe200078e00ff */
[----:B------:R-:W0:Y:S04]  /*0a40*/  LDS.U8 R4, [R0+0x1] ;  /* 0x0000010000047984 */ /* 0x000e280000000000 */
[----:B------:R-:W2:Y:S04]  /*0a50*/  LDS.U8 R6, [R0+0x2] ;  /* 0x0000020000067984 */ /* 0x000ea80000000000 */
[----:B------:R-:W3:Y:S04]  /*0a60*/  LDS.U8 R8, [R0+0x3] ;  /* 0x0000030000087984 */ /* 0x000ee80000000000 */
[----:B------:R-:W4:Y:S04]  /*0a70*/  LDS.U8 R10, [R0+0x4] ;  /* 0x00000400000a7984 */ /* 0x000f280000000000 */
[----:B------:R-:W5:Y:S04]  /*0a80*/  LDS.U8 R12, [R0+0x5] ;  /* 0x00000500000c7984 */ /* 0x000f680000000000 */
        /* <DEDUP_REMOVED lines=27> */
[----:B-1----:R1:W-:Y:S04]  /*0c40*/  STL.U8 [R1], R2 ;  /* 0x0000000201007387 */ /* 0x0023e80000100000 */
[----:B------:R1:W-:Y:S04]  /*0c50*/  STL.U8 [R1+0x21], R2 ;  /* 0x0000210201007387 */ /* 0x0003e80000100000 */
[----:B0-----:R1:W-:Y:S04]  /*0c60*/  STL.U8 [R1+0x1], R4 ;  /* 0x0000010401007387 */ /* 0x0013e80000100000 */
[----:B------:R1:W-:Y:S04]  /*0c70*/  STL.U8 [R1+0x22], R4 ;  /* 0x0000220401007387 */ /* 0x0003e80000100000 */
[----:B--2---:R1:W-:Y:S04]  /*0c80*/  STL.U8 [R1+0x2], R6 ;  /* 0x0000020601007387 */ /* 0x0043e80000100000 */
[----:B------:R1:W-:Y:S04]  /*0c90*/  STL.U8 [R1+0x23], R6 ;  /* 0x0000230601007387 */ /* 0x0003e80000100000 */
[----:B---3--:R1:W-:Y:S04]  /*0ca0*/  STL.U8 [R1+0x3], R8 ;  /* 0x0000030801007387 */ /* 0x0083e80000100000 */
[----:B------:R1:W-:Y:S04]  /*0cb0*/  STL.U8 [R1+0x24], R8 ;  /* 0x0000240801007387 */ /* 0x0003e80000100000 */
[----:B----4-:R1:W-:Y:S04]  /*0cc0*/  STL.U8 [R1+0x4], R10 ;  /* 0x0000040a01007387 */ /* 0x0103e80000100000 */
[----:B------:R1:W-:Y:S04]  /*0cd0*/  STL.U8 [R1+0x25], R10 ;  /* 0x0000250a01007387 */ /* 0x0003e80000100000 */
[----:B-----5:R1:W-:Y:S04]  /*0ce0*/  STL.U8 [R1+0x5], R12 ;  /* 0x0000050c01007387 */ /* 0x0203e80000100000 */
[----:B------:R1:W-:Y:S04]  /*0cf0*/  STL.U8 [R1+0x26], R12 ;  /* 0x0000260c01007387 */ /* 0x0003e80000100000 */
        /* <DEDUP_REMOVED lines=53> */
[----:B------:R1:W-:Y:S02]  /*1050*/  STL.U8 [R1+0x41], R15 ;  /* 0x0000410f01007387 */ /* 0x0003e40000100000 */
.L_x_41:
[C---:B------:R-:W-:Y:S01]  /*1060*/  IADD3 R25, PT, PT, R17.reuse, 0x1, RZ ;  /* 0x0000000111197810 */ /* 0x040fe20007ffe0ff */
[----:B------:R-:W-:Y:S02]  /*1070*/  IMAD R27, R17, 0x8, R1 ;  /* 0x00000008111b7824 */ /* 0x000fe400078e0201 */
[----:B0-----:R-:W-:-:S07]  /*1080*/  IMAD.MOV.U32 R29, RZ, RZ, RZ ;  /* 0x000000ffff1d7224 */ /* 0x001fce00078e00ff */
.L_x_40:
[----:B0-----:R-:W-:-:S05]  /*1090*/  IMAD.IADD R31, R27, 0x1, R29 ;  /* 0x000000011b1f7824 */ /* 0x001fca00078e021d */
[----:B------:R-:W2:Y:S01]  /*10a0*/  LDL.U8 R37, [R31] ;  /* 0x000000001f257983 */ /* 0x000ea20000100000 */
[----:B------:R-:W-:Y:S01]  /*10b0*/  BSSY.RECONVERGENT B1, `(.L_x_5) ;  /* 0x00003b7000017945 */ /* 0x000fe20003800200 */
[----:B--2---:R-:W-:-:S04]  /*10c0*/  LOP3.LUT R21, R37, 0x2, RZ, 0xfc, !PT ;  /* 0x0000000225157812 */ /* 0x004fc800078efcff */
[----:B------:R-:W-:-:S04]  /*10d0*/  PRMT R21, R21, 0x9910, RZ ;  /* 0x0000991015157816 */ /* 0x000fc800000000ff */
[----:B------:R-:W-:-:S13]  /*10e0*/  ISETP.NE.AND P0, PT, R21, 0x3, PT ;  /* 0x000000031500780c */ /* 0x000fda0003f05270 */
[----:B------:R-:W-:Y:S05]  /*10f0*/  @P0 BRA `(.L_x_6) ;  /* 0x0000003800c80947 */ /* 0x000fea0003800000 */
[C---:B------:R-:W-:Y:S02]  /*1100*/  ISETP.GE.U32.AND P0, PT, R29.reuse, 0x6, PT ;  /* 0x000000061d00780c */ /* 0x040fe40003f06070 */
[----:B------:R-:W-:-:S04]  /*1110*/  LOP3.LUT R41, R29, 0x1, RZ, 0xc0, !PT ;  /* 0x000000011d297812 */ /* 0x000fc800078ec0ff */
[C---:B------:R-:W-:Y:S02]  /*1120*/  ISETP.EQ.U32.AND P1, PT, R41.reuse, 0x1, !P0 ;  /* 0x000000012900780c */ /* 0x040fe40004722070 */
[----:B------:R-:W-:Y:S02]  /*1130*/  ISETP.NE.U32.AND P0, PT, R41, 0x1, PT ;  /* 0x000000012900780c */ /* 0x000fe40003f05070 */
[C---:B------:R-:W-:Y:S02]  /*1140*/  ISETP.EQ.OR P2, PT, R17.reuse, 0x3, !P1 ;  /* 0x000000031100780c */ /* 0x040fe40004f42670 */
[----:B------:R-:W-:-:S11]  /*1150*/  ISETP.EQ.OR P0, PT, R17, RZ, !P0 ;  /* 0x000000ff1100720c */ /* 0x000fd60004702670 */
[----:B------:R-:W-:Y:S05]  /*1160*/  @P2 BRA `(.L_x_7) ;  /* 0x0000000400b82947 */ /* 0x000fea0003800000 */
[----:B------:R-:W2:Y:S01]  /*1170*/  LDL.U8 R21, [R31+0x9] ;  /* 0x000009001f157983 */ /* 0x000ea20000100000 */
[----:B------:R-:W-:Y:S01]  /*1180*/  BSSY.RECONVERGENT B2, `(.L_x_7) ;  /* 0x000006c000027945 */ /* 0x000fe20003800200 */
[----:B--2---:R-:W-:-:S13]  /*1190*/  ISETP.NE.AND P2, PT, R21, RZ, PT ;  /* 0x000000ff1500720c */ /* 0x004fda0003f45270 */
[----:B------:R-:W-:Y:S05]  /*11a0*/  @P2 BRA `(.L_x_8) ;  /* 0x0000000400a42947 */ /* 0x000fea0003800000 */
[----:B------:R-:W-:-:S05]  /*11b0*/  IMAD.IADD R47, R29, 0x1, R27 ;  /* 0x000000011d2f7824 */ /* 0x000fca00078e021b */
[----:B------:R-:W2:Y:S04]  /*11c0*/  LDL.U8 R45, [R47+0x21] ;  /* 0x000021002f2d7983 */ /* 0x000ea80000100000 */
[----:B------:R-:W-:Y:S04]  /*11d0*/  STL.U8 [R47+0x21], RZ ;  /* 0x000021ff2f007387 */ /* 0x000fe80000100000 */
[----:B--2---:R0:W-:Y:S04]  /*11e0*/  STL.U8 [R47+0x2a], R45 ;  /* 0x00002a2d2f007387 */ /* 0x0041e80000100000 */
[----:B------:R-:W2:Y:S01]  /*11f0*/  LDL.U8 R33, [R1+0x22] ;  /* 0x0000220001217983 */ /* 0x000ea20000100000 */
[----:B------:R-:W-:-:S03]  /*1200*/  IMAD R21, R19, 0x2d6, R0 ;  /* 0x000002d613157824 */ /* 0x000fc600078e0200 */
[----:B------:R-:W3:Y:S04]  /*1210*/  LDL.U8 R51, [R1+0x21] ;  /* 0x0000210001337983 */ /* 0x000ee80000100000 */
[----:B------:R-:W4:Y:S04]  /*1220*/  LDL.U8 R35, [R1+0x23] ;  /* 0x0000230001237983 */ /* 0x000f280000100000 */
[----:B------:R-:W5:Y:S04]  /*1230*/  LDL.U8 R39, [R1+0x24] ;  /* 0x0000240001277983 */ /* 0x000f680000100000 */
[----:B------:R-:W5:Y:S04]  /*1240*/  LDL.U8 R43, [R1+0x25] ;  /* 0x00002500012b7983 */ /* 0x000f680000100000 */
[----:B0-----:R-:W5:Y:S04]  /*1250*/  LDL.U8 R45, [R1+0x26] ;  /* 0x00002600012d7983 */ /* 0x001f680000100000 */
[----:B------:R-:W5:Y:S04]  /*1260*/  LDL.U8 R47, [R1+0x27] ;  /* 0x00002700012f7983 */ /* 0x000f680000100000 */
[----:B------:R-:W5:Y:S04]  /*1270*/  LDL.U8 R49, [R1+0x28] ;  /* 0x0000280001317983 */ /* 0x000f680000100000 */
[----:B------:R-:W5:Y:S04]  /*1280*/  LDL.U8 R53, [R1+0x2c] ;  /* 0x00002c0001357983 */ /* 0x000f680000100000 */
[----:B--2---:R0:W-:Y:S04]  /*1290*/  STS.U8 [R21+0x1], R33 ;  /* 0x0000012115007388 */ /* 0x0041e80000000000 */
[----:B0-----:R-:W2:Y:S04]  /*12a0*/  LDL.U8 R33, [R1+0x29] ;  /* 0x0000290001217983 */ /* 0x001ea80000100000 */
[----:B--2---:R0:W-:Y:S04]  /*12b0*/  STS.U8 [R21+0x8], R33 ;  /* 0x0000082115007388 */ /* 0x0041e80000000000 */
[----:B0-----:R-:W2:Y:S04]  /*12c0*/  LDL.U8 R33, [R1+0x32] ;  /* 0x0000320001217983 */ /* 0x001ea80000100000 */
[----:B---3--:R0:W-:Y:S04]  /*12d0*/  STS.U8 [R21], R51 ;  /* 0x0000003315007388 */ /* 0x0081e80000000000 */
[----:B----4-:R3:W-:Y:S04]  /*12e0*/  STS.U8 [R21+0x2], R35 ;  /* 0x0000022315007388 */ /* 0x0107e80000000000 */
[----:B-----5:R4:W-:Y:S04]  /*12f0*/  STS.U8 [R21+0x3], R39 ;  /* 0x0000032715007388 */ /* 0x0209e80000000000 */
[----:B0-----:R-:W5:Y:S04]  /*1300*/  LDL.U8 R51, [R1+0x2b] ;  /* 0x00002b0001337983 */ /* 0x001f680000100000 */
[----:B---3--:R-:W3:Y:S04]  /*1310*/  LDL.U8 R35, [R1+0x2a] ;  /* 0x00002a0001237983 */ /* 0x008ee80000100000 */
[----:B----4-:R-:W4:Y:S04]  /*1320*/  LDL.U8 R39, [R1+0x2d] ;  /* 0x00002d0001277983 */ /* 0x010f280000100000 */
[----:B--2---:R0:W-:Y:S04]  /*1330*/  STS.U8 [R21+0x11], R33 ;  /* 0x0000112115007388 */ /* 0x0041e80000000000 */
[----:B0-----:R-:W2:Y:S04]  /*1340*/  LDL.U8 R33, [R1+0x37] ;  /* 0x0000370001217983 */ /* 0x001ea80000100000 */
[----:B------:R0:W-:Y:S04]  /*1350*/  STS.U8 [R21+0x4], R43 ;  /* 0x0000042b15007388 */ /* 0x0001e80000000000 */
[----:B------:R1:W-:Y:S04]  /*1360*/  STS.U8 [R21+0x5], R45 ;  /* 0x0000052d15007388 */ /* 0x0003e80000000000 */
[----:B------:R1:W-:Y:S04]  /*1370*/  STS.U8 [R21+0x6], R47 ;  /* 0x0000062f15007388 */ /* 0x0003e80000000000 */
[----:B------:R1:W-:Y:S04]  /*1380*/  STS.U8 [R21+0x7], R49 ;  /* 0x0000073115007388 */ /* 0x0003e80000000000 */
[----:B---3--:R3:W-:Y:S04]  /*1390*/  STS.U8 [R21+0x9], R35 ;  /* 0x0000092315007388 */ /* 0x0087e80000000000 */
[----:B-----5:R-:W-:Y:S04]  /*13a0*/  STS.U8 [R21+0xa], R51 ;  /* 0x00000a3315007388 */ /* 0x020fe80000000000 */
[----:B------:R-:W-:Y:S04]  /*13b0*/  STS.U8 [R21+0xb], R53 ;  /* 0x00000b3515007388 */ /* 0x000fe80000000000 */
[----:B----4-:R4:W-:Y:S04]  /*13c0*/  STS.U8 [R21+0xc], R39 ;  /* 0x00000c2715007388 */ /* 0x0109e80000000000 */
[----:B0-----:R-:W5:Y:S04]  /*13d0*/  LDL.U8 R43, [R1+0x2e] ;  /* 0x00002e00012b7983 */ /* 0x001f680000100000 */
[----:B-1----:R-:W5:Y:S04]  /*13e0*/  LDL.U8 R45, [R1+0x2f] ;  /* 0x00002f00012d7983 */ /* 0x002f680000100000 */
[----:B------:R-:W5:Y:S04]  /*13f0*/  LDL.U8 R47, [R1+0x30] ;  /* 0x00003000012f7983 */ /* 0x000f680000100000 */
[----:B------:R-:W5:Y:S04]  /*1400*/  LDL.U8 R49, [R1+0x31] ;  /* 0x0000310001317983 */ /* 0x000f680000100000 */
[----:B---3--:R-:W3:Y:S04]  /*1410*/  LDL.U8 R35, [R1+0x33] ;  /* 0x0000330001237983 */ /* 0x008ee80000100000 */
[----:B----4-:R-:W4:Y:S04]  /*1420*/  LDL.U8 R39, [R1+0x34] ;  /* 0x0000340001277983 */ /* 0x010f280000100000 */
[----:B------:R-:W4:Y:S04]  /*1430*/  LDL.U8 R51, [R1+0x35] ;  /* 0x0000350001337983 */ /* 0x000f280000100000 */
[----:B------:R-:W4:Y:S04]  /*1440*/  LDL.U8 R53, [R1+0x36] ;  /* 0x0000360001357983 */ /* 0x000f280000100000 */
[----:B--2---:R0:W-:Y:S04]  /*1450*/  STS.U8 [R21+0x16], R33 ;  /* 0x0000162115007388 */ /* 0x0041e80000000000 */
[----:B0-----:R-:W2:Y:S04]  /*1460*/  LDL.U8 R33, [R1+0x3c] ;  /* 0x00003c0001217983 */ /* 0x001ea80000100000 */
[----:B-----5:R0:W-:Y:S04]  /*1470*/  STS.U8 [R21+0xd], R43 ;  /* 0x00000d2b15007388 */ /* 0x0201e80000000000 */
[----:B------:R1:W-:Y:S04]  /*1480*/  STS.U8 [R21+0xe], R45 ;  /* 0x00000e2d15007388 */ /* 0x0003e80000000000 */
[----:B------:R5:W-:Y:S04]  /*1490*/  STS.U8 [R21+0xf], R47 ;  /* 0x00000f2f15007388 */ /* 0x000be80000000000 */
[----:B------:R5:W-:Y:S04]  /*14a0*/  STS.U8 [R21+0x10], R49 ;  /* 0x0000103115007388 */ /* 0x000be80000000000 */
[----:B---3--:R3:W-:Y:S04]  /*14b0*/  STS.U8 [R21+0x12], R35 ;  /* 0x0000122315007388 */ /* 0x0087e80000000000 */
[----:B----4-:R4:W-:Y:S04]  /*14c0*/  STS.U8 [R21+0x13], R39 ;  /* 0x0000132715007388 */ /* 0x0109e80000000000 */
[----:B------:R4:W-:Y:S04]  /*14d0*/  STS.U8 [R21+0x14], R51 ;  /* 0x0000143315007388 */ /* 0x0009e80000000000 */
[----:B------:R4:W-:Y:S04]  /*14e0*/  STS.U8 [R21+0x15], R53 ;  /* 0x0000153515007388 */ /* 0x0009e80000000000 */
[----:B0-----:R-:W2:Y:S04]  /*14f0*/  LDL.U8 R43, [R1+0x38] ;  /* 0x00003800012b7983 */ /* 0x001ea80000100000 */
[----:B-1----:R-:W2:Y:S04]  /*1500*/  LDL.U8 R45, [R1+0x39] ;  /* 0x00003900012d7983 */ /* 0x002ea80000100000 */
[----:B-----5:R-:W5:Y:S04]  /*1510*/  LDL.U8 R47, [R1+0x3a] ;  /* 0x00003a00012f7983 */ /* 0x020f680000100000 */
[----:B------:R-:W5:Y:S04]  /*1520*/  LDL.U8 R49, [R1+0x3b] ;  /* 0x00003b0001317983 */ /* 0x000f680000100000 */
[----:B---3--:R-:W3:Y:S04]  /*1530*/  LDL.U8 R35, [R1+0x3d] ;  /* 0x00003d0001237983 */ /* 0x008ee80000100000 */
[----:B----4-:R-:W4:Y:S04]  /*1540*/  LDL.U8 R39, [R1+0x3e] ;  /* 0x00003e0001277983 */ /* 0x010f280000100000 */
[----:B------:R-:W4:Y:S04]  /*1550*/  LDL.U8 R51, [R1+0x3f] ;  /* 0x00003f0001337983 */ /* 0x000f280000100000 */
[----:B------:R-:W4:Y:S04]  /*1560*/  LDL.U8 R53, [R1+0x40] ;  /* 0x0000400001357983 */ /* 0x000f280000100000 */
[----:B--2---:R0:W-:Y:S04]  /*1570*/  STS.U8 [R21+0x1b], R33 ;  /* 0x00001b2115007388 */ /* 0x0041e80000000000 */
[----:B0-----:R-:W2:Y:S04]  /*1580*/  LDL.U8 R33, [R1+0x41] ;  /* 0x0000410001217983 */ /* 0x001ea80000100000 */
        /* <DEDUP_REMOVED lines=11> */
[----:B------:R0:W-:Y:S04]  /*1640*/  STS.U8 [R21+0x17], R43 ;  /* 0x0000172b15007388 */ /* 0x0001e80000000000 */
[----:B------:R0:W-:Y:S04]  /*1650*/  STS.U8 [R21+0x18], R45 ;  /* 0x0000182d15007388 */ /* 0x0001e80000000000 */
[----:B-----5:R0:W-:Y:S04]  /*1660*/  STS.U8 [R21+0x19], R47 ;  /* 0x0000192f15007388 */ /* 0x0201e80000000000 */
[----:B------:R0:W-:Y:S04]  /*1670*/  STS.U8 [R21+0x1a], R49 ;  /* 0x00001a3115007388 */ /* 0x0001e80000000000 */
[----:B---3--:R0:W-:Y:S04]  /*1680*/  STS.U8 [R21+0x1c], R35 ;  /* 0x00001c2315007388 */ /* 0x0081e80000000000 */
[----:B----4-:R0:W-:Y:S04]  /*1690*/  STS.U8 [R21+0x1d], R39 ;  /* 0x00001d2715007388 */ /* 0x0101e80000000000 */
[----:B------:R0:W-:Y:S04]  /*16a0*/  STS.U8 [R21+0x1e], R51 ;  /* 0x00001e3315007388 */ /* 0x0001e80000000000 */
[----:B------:R0:W-:Y:S04]  /*16b0*/  STS.U8 [R21+0x1f], R53 ;  /* 0x00001f3515007388 */ /* 0x0001e80000000000 */
        /* <DEDUP_REMOVED lines=21> */
[----:B------:R0:W-:Y:S01]  /*1810*/  STL.U8 [R1+0x41], R15 ;  /* 0x0000410f01007387 */ /* 0x0001e20000100000 */
[----:B------:R-:W-:-:S03]  /*1820*/  IADD3 R19, PT, PT, R19, 0x1, RZ ;  /* 0x0000000113137810 */ /* 0x000fc60007ffe0ff */
[----:B--2---:R0:W-:Y:S04]  /*1830*/  STS.U8 [R21+0x20], R33 ;  /* 0x0000202115007388 */ /* 0x0041e80000000000 */
.L_x_8:
[----:B------:R-:W-:Y:S05]  /*1840*/  BSYNC.RECONVERGENT B2 ;  /* 0x0000000000027941 */ /* 0x000fea0003800200 */
.L_x_7:
[----:B------:R-:W-:Y:S05]  /*1850*/  @!P1 BRA `(.L_x_9) ;  /* 0x0000000400b89947 */ /* 0x000fea0003800000 */
[----:B0-----:R-:W2:Y:S01]  /*1860*/  LDL.U8 R21, [R31+0x1] ;  /* 0x000001001f157983 */ /* 0x001ea20000100000 */
        /* <DEDUP_REMOVED lines=106> */
[----:B------:R-:W-:-:S03]  /*1f10*/  VIADD R19, R19, 0x1 ;  /* 0x0000000113137836 */ /* 0x000fc60000000000 */
[----:B--2---:R0:W-:Y:S04]  /*1f20*/  STS.U8 [R21+0x20], R33 ;  /* 0x0000202115007388 */ /* 0x0041e80000000000 */
.L_x_10:
[----:B------:R-:W-:Y:S05]  /*1f30*/  BSYNC.RECONVERGENT B2 ;  /* 0x0000000000027941 */ /* 0x000fea0003800200 */
.L_x_9:
[----:B------:R-:W-:Y:S01]  /*1f40*/  BSSY.RECONVERGENT B2, `(.L_x_11) ;  /* 0x00001df000027945 */ /* 0x000fe20003800200 */
[----:B0-----:R-:W-:-:S03]  /*1f50*/  IMAD.IADD R43, R29, 0x1, R27 ;  /* 0x000000011d2b7824 */ /* 0x001fc600078e021b */
[----:B------:R-:W-:Y:S05]  /*1f60*/  @P0 BRA `(.L_x_12) ;  /* 0x0000000400d40947 */ /* 0x000fea0003800000 */
[----:B------:R-:W2:Y:S01]  /*1f70*/  LDL.U8 R21, [R31+-0x7] ;  /* 0xfffff9001f157983 */ /* 0x000ea20000100000 */
[----:B------:R-:W-:Y:S01]  /*1f80*/  BSSY.RECONVERGENT B3, `(.L_x_13) ;  /* 0x0000072000037945 */ /* 0x000fe20003800200 */
[----:B--2---:R-:W-:-:S13]  /*1f90*/  ISETP.NE.AND P0, PT, R21, RZ, PT ;  /* 0x000000ff1500720c */ /* 0x004fda0003f05270 */
[----:B------:R-:W-:Y:S05]  /*1fa0*/  @P0 BRA `(.L_x_14) ;  /* 0x0000000400bc0947 */ /* 0x000fea0003800000 */
[----:B------:R-:W-:Y:S01]  /*1fb0*/  ISETP.NE.AND P0, PT, R29, 0x6, PT ;  /* 0x000000061d00780c */ /* 0x000fe20003f05270 */
[----:B------:R-:W-:-:S12]  /*1fc0*/  HFMA2 R33, -RZ, RZ, 0, 1.78813934326171875e-07 ;  /* 0x00000003ff217431 */ /* 0x000fd800000001ff */
[----:B------:R0:W-:Y:S04]  /*1fd0*/  @!P0 STL.U8 [R27+0x20], R33 ;  /* 0x000020211b008387 */ /* 0x0001e80000100000 */
[----:B------:R-:W2:Y:S04]  /*1fe0*/  @P0 LDL.U8 R39, [R43+0x21] ;  /* 0x000021002b270983 */ /* 0x000ea80000100000 */
[----:B------:R-:W-:Y:S01]  /*1ff0*/  STL.U8 [R43+0x21], RZ ;  /* 0x000021ff2b007387 */ /* 0x000fe20000100000 */
[----:B------:R-:W3:Y:S01]  /*2000*/  S2UR UR5, SR_CgaCtaId ;  /* 0x00000000000579c3 */ /* 0x000ee20000008800 */
[----:B------:R-:W-:-:S02]  /*2010*/  UMOV UR4, 0x400 ;  /* 0x0000040000047882 */ /* 0x000fc40000000000 */
[----:B--2---:R2:W-:Y:S04]  /*2020*/  @P0 STL.U8 [R43+0x1a], R39 ;  /* 0x00001a272b000387 */ /* 0x0045e80000100000 */
[----:B------:R-:W4:Y:S01]  /*2030*/  LDL.U8 R51, [R1+0x21] ;  /* 0x0000210001337983 */ /* 0x000f220000100000 */
[----:B---3--:R-:W-:-:S03]  /*2040*/  ULEA UR4, UR5, UR4, 0x18 ;  /* 0x0000000405047291 */ /* 0x008fc6000f8ec0ff */
[----:B0-----:R-:W3:Y:S03]  /*2050*/  LDL.U8 R33, [R1+0x22] ;  /* 0x0000220001217983 */ /* 0x001ee60000100000 */
[----:B------:R-:W-:Y:S01]  /*2060*/  IMAD.U32 R0, RZ, RZ, UR4 ;  /* 0x00000004ff007e24 */ /* 0x000fe2000f8e00ff */
[----:B------:R-:W5:Y:S03]  /*2070*/  LDL.U8 R35, [R1+0x23] ;  /* 0x0000230001237983 */ /* 0x000f660000100000 */
[C---:B------:R-:W-:Y:S01]  /*2080*/  IMAD R21, R19.reuse, 0x2d6, R0 ;  /* 0x000002d613157824 */ /* 0x040fe200078e0200 */
[----:B--2---:R-:W2:Y:S04]  /*2090*/  LDL.U8 R39, [R1+0x24] ;  /* 0x0000240001277983 */ /* 0x004ea80000100000 */
[----:B------:R-:W2:Y:S04]  /*20a0*/  LDL.U8 R45, [R1+0x25] ;  /* 0x00002500012d7983 */ /* 0x000ea80000100000 */
[----:B------:R-:W2:Y:S04]  /*20b0*/  LDL.U8 R47, [R1+0x26] ;  /* 0x00002600012f7983 */ /* 0x000ea80000100000 */
[----:B------:R-:W2:Y:S04]  /*20c0*/  LDL.U8 R49, [R1+0x27] ;  /* 0x0000270001317983 */ /* 0x000ea80000100000 */
[----:B------:R-:W2:Y:S04]  /*20d0*/  LDL.U8 R53, [R1+0x29] ;  /* 0x0000290001357983 */ /* 0x000ea80000100000 */
[----:B----4-:R0:W-:Y:S04]  /*20e0*/  STS.U8 [R21], R51 ;  /* 0x0000003315007388 */ /* 0x0101e80000000000 */
[----:B0-----:R-:W4:Y:S04]  /*20f0*/  LDL.U8 R51, [R1+0x28] ;  /* 0x0000280001337983 */ /* 0x001f280000100000 */
[----:B---3--:R0:W-:Y:S04]  /*2100*/  STS.U8 [R21+0x1], R33 ;  /* 0x0000012115007388 */ /* 0x0081e80000000000 */
[----:B-----5:R3:W-:Y:S04]  /*2110*/  STS.U8 [R21+0x2], R35 ;  /* 0x0000022315007388 */ /* 0x0207e80000000000 */
[----:B--2---:R2:W-:Y:S04]  /*2120*/  STS.U8 [R21+0x3], R39 ;  /* 0x0000032715007388 */ /* 0x0045e80000000000 */
[----:B------:R5:W-:Y:S04]  /*2130*/  STS.U8 [R21+0x4], R45 ;  /* 0x0000042d15007388 */ /* 0x000be80000000000 */
[----:B------:R1:W-:Y:S04]  /*2140*/  STS.U8 [R21+0x5], R47 ;  /* 0x0000052f15007388 */ /* 0x0003e80000000000 */
[----:B------:R1:W-:Y:S04]  /*2150*/  STS.U8 [R21+0x6], R49 ;  /* 0x0000063115007388 */ /* 0x0003e80000000000 */
[----:B------:R1:W-:Y:S04]  /*2160*/  STS.U8 [R21+0x8], R53 ;  /* 0x0000083515007388 */ /* 0x0003e80000000000 */
[----:B0-----:R-:W4:Y:S04]  /*2170*/  LDL.U8 R33, [R1+0x2a] ;  /* 0x00002a0001217983 */ /* 0x001f280000100000 */
[----:B---3--:R-:W3:Y:S04]  /*2180*/  LDL.U8 R35, [R1+0x2b] ;  /* 0x00002b0001237983 */ /* 0x008ee80000100000 */
[----:B--2---:R-:W2:Y:S04]  /*2190*/  LDL.U8 R39, [R1+0x2c] ;  /* 0x00002c0001277983 */ /* 0x004ea80000100000 */
[----:B-----5:R-:W5:Y:S04]  /*21a0*/  LDL.U8 R45, [R1+0x2d] ;  /* 0x00002d00012d7983 */ /* 0x020f680000100000 */
[----:B-1----:R-:W5:Y:S04]  /*21b0*/  LDL.U8 R47, [R1+0x2e] ;  /* 0x00002e00012f7983 */ /* 0x002f680000100000 */
[----:B------:R-:W5:Y:S04]  /*21c0*/  LDL.U8 R49, [R1+0x2f] ;  /* 0x00002f0001317983 */ /* 0x000f680000100000 */
[----:B------:R-:W5:Y:S04]  /*21d0*/  LDL.U8 R53, [R1+0x31] ;  /* 0x0000310001357983 */ /* 0x000f680000100000 */
[----:B----4-:R0:W-:Y:S04]  /*21e0*/  STS.U8 [R21+0x7], R51 ;  /* 0x0000073315007388 */ /* 0x0101e80000000000 */
[----:B0-----:R-:W4:Y:S04]  /*21f0*/  LDL.U8 R51, [R1+0x30] ;  /* 0x0000300001337983 */ /* 0x001f280000100000 */
[----:B------:R0:W-:Y:S04]  /*2200*/  STS.U8 [R21+0x9], R33 ;  /* 0x0000092115007388 */ /* 0x0001e80000000000 */
[----:B---3--:R1:W-:Y:S04]  /*2210*/  STS.U8 [R21+0xa], R35 ;  /* 0x00000a2315007388 */ /* 0x0083e80000000000 */
[----:B--2---:R2:W-:Y:S04]  /*2220*/  STS.U8 [R21+0xb], R39 ;  /* 0x00000b2715007388 */ /* 0x0045e80000000000 */
[----:B-----5:R3:W-:Y:S04]  /*2230*/  STS.U8 [R21+0xc], R45 ;  /* 0x00000c2d15007388 */ /* 0x0207e80000000000 */
[----:B------:R5:W-:Y:S04]  /*2240*/  STS.U8 [R21+0xd], R47 ;  /* 0x00000d2f15007388 */ /* 0x000be80000000000 */
[----:B------:R5:W-:Y:S04]  /*2250*/  STS.U8 [R21+0xe], R49 ;  /* 0x00000e3115007388 */ /* 0x000be80000000000 */
[----:B------:R5:W-:Y:S04]  /*2260*/  STS.U8 [R21+0x10], R53 ;  /* 0x0000103515007388 */ /* 0x000be80000000000 */
[----:B0-----:R-:W4:Y:S04]  /*2270*/  LDL.U8 R33, [R1+0x32] ;  /* 0x0000320001217983 */ /* 0x001f280000100000 */
[----:B-1----:R-:W4:Y:S04]  /*2280*/  LDL.U8 R35, [R1+0x33] ;  /* 0x0000330001237983 */ /* 0x002f280000100000 */
[----:B--2---:R-:W2:Y:S04]  /*2290*/  LDL.U8 R39, [R1+0x34] ;  /* 0x0000340001277983 */ /* 0x004ea80000100000 */
[----:B---3--:R-:W3:Y:S04]  /*22a0*/  LDL.U8 R45, [R1+0x35] ;  /* 0x00003500012d7983 */ /* 0x008ee80000100000 */
[----:B-----5:R-:W5:Y:S04]  /*22b0*/  LDL.U8 R47, [R1+0x36] ;  /* 0x00003600012f7983 */ /* 0x020f680000100000 */
[----:B------:R-:W5:Y:S04]  /*22c0*/  LDL.U8 R49, [R1+0x37] ;  /* 0x0000370001317983 */ /* 0x000f680000100000 */
[----:B------:R-:W5:Y:S04]  /*22d0*/  LDL.U8 R53, [R1+0x39] ;  /* 0x0000390001357983 */ /* 0x000f680000100000 */
[----:B----4-:R0:W-:Y:S04]  /*22e0*/  STS.U8 [R21+0xf], R51 ;  /* 0x00000f3315007388 */ /* 0x0101e80000000000 */
[----:B0-----:R-:W4:Y:S04]  /*22f0*/  LDL.U8 R51, [R1+0x38] ;  /* 0x0000380001337983 */ /* 0x001f280000100000 */
[----:B------:R0:W-:Y:S04]  /*2300*/  STS.U8 [R21+0x11], R33 ;  /* 0x0000112115007388 */ /* 0x0001e80000000000 */
[----:B------:R1:W-:Y:S04]  /*2310*/  STS.U8 [R21+0x12], R35 ;  /* 0x0000122315007388 */ /* 0x0003e80000000000 */
[----:B--2---:R2:W-:Y:S04]  /*2320*/  STS.U8 [R21+0x13], R39 ;  /* 0x0000132715007388 */ /* 0x0045e80000000000 */
[----:B---3--:R3:W-:Y:S04]  /*2330*/  STS.U8 [R21+0x14], R45 ;  /* 0x0000142d15007388 */ /* 0x0087e80000000000 */
[----:B-----5:R5:W-:Y:S04]  /*2340*/  STS.U8 [R21+0x15], R47 ;  /* 0x0000152f15007388 */ /* 0x020be80000000000 */
        /* <DEDUP_REMOVED lines=27> */
[----:B--2---:R0:W-:Y:S04]  /*2500*/  STS.U8 [R21+0x1b], R39 ;  /* 0x00001b2715007388 */ /* 0x0041e80000000000 */
[----:B---3--:R0:W-:Y:S04]  /*2510*/  STS.U8 [R21+0x1c], R45 ;  /* 0x00001c2d15007388 */ /* 0x0081e80000000000 */
[----:B-----5:R0:W-:Y:S04]  /*2520*/  STS.U8 [R21+0x1d], R47 ;  /* 0x00001d2f15007388 */ /* 0x0201e80000000000 */
        /* <DEDUP_REMOVED lines=22> */
[----:B----4-:R0:W-:Y:S04]  /*2690*/  STS.U8 [R21+0x1f], R51 ;  /* 0x00001f3315007388 */ /* 0x0101e80000000000 */
.L_x_14:
[----:B------:R-:W-:Y:S05]  /*26a0*/  BSYNC.RECONVERGENT B3 ;  /* 0x0000000000037941 */ /* 0x000fea0003800200 */
.L_x_13:
[----:B------:R-:W-:Y:S05]  /*26b0*/  BRA `(.L_x_15) ;  /* 0x0000000000087947 */ /* 0x000fea0003800000 */
.L_x_12:
[----:B------:R-:W-:-:S13]  /*26c0*/  ISETP.NE.AND P0, PT, R41, RZ, PT ;  /* 0x000000ff2900720c */ /* 0x000fda0003f05270 */
[----:B------:R-:W-:Y:S05]  /*26d0*/  @P0 BRA `(.L_x_16) ;  /* 0x0000000400cc0947 */ /* 0x000fea0003800000 */
.L_x_15:
[----:B0-----:R-:W2:Y:S02]  /*26e0*/  LDL.U8 R21, [R31+0x1] ;  /* 0x000001001f157983 */ /* 0x001ea40000100000 */
[----:B--2---:R-:W-:-:S13]  /*26f0*/  ISETP.NE.AND P0, PT, R21, RZ, PT ;  /* 0x000000ff1500720c */ /* 0x004fda0003f05270 */
[----:B------:R-:W-:Y:S05]  /*2700*/  @P0 BRA `(.L_x_17) ;  /* 0x0000001400880947 */ /* 0x000fea0003800000 */
[----:B------:R-:W-:Y:S01]  /*2710*/  ISETP.NE.AND P0, PT, R29, 0x6, PT ;  /* 0x000000061d00780c */ /* 0x000fe20003f05270 */
[----:B------:R-:W-:-:S12]  /*2720*/  IMAD.MOV.U32 R33, RZ, RZ, 0x3 ;  /* 0x00000003ff217424 */ /* 0x000fd800078e00ff */
        /* <DEDUP_REMOVED lines=9> */
[----:B------:R-:W-:Y:S01]  /*27c0*/  MOV R0, UR4 ;  /* 0x0000000400007c02 */ /* 0x000fe20008000f00 */
[----:B------:R-:W5:Y:S04]  /*27d0*/  LDL.U8 R35, [R1+0x23] ;  /* 0x0000230001237983 */ /* 0x000f680000100000 */
        /* <DEDUP_REMOVED lines=97> */
[----:B----4-:R0:W-:Y:S01]  /*2df0*/  STS.U8 [R21+0x1f], R51 ;  /* 0x00001f3315007388 */ /* 0x0101e20000000000 */
[----:B------:R-:W-:Y:S05]  /*2e00*/  BRA `(.L_x_17) ;  /* 0x0000000c00c87947 */ /* 0x000fea0003800000 */
.L_x_16:
[----:B------:R-:W-:-:S13]  /*2e10*/  ISETP.NE.AND P0, PT, R17, 0x3, PT ;  /* 0x000000031100780c */ /* 0x000fda0003f05270 */
[----:B------:R-:W-:Y:S05]  /*2e20*/  @!P0 BRA `(.L_x_18) ;  /* 0x0000000400e08947 */ /* 0x000fea0003800000 */
[----:B------:R-:W2:Y:S01]  /*2e30*/  LDL.U8 R21, [R31+0x9] ;  /* 0x000009001f157983 */ /* 0x000ea20000100000 */
[----:B------:R-:W-:Y:S01]  /*2e40*/  BSSY.RECONVERGENT B3, `(.L_x_18) ;  /* 0x0000076000037945 */ /* 0x000fe20003800200 */
[----:B--2---:R-:W-:-:S13]  /*2e50*/  ISETP.GE.U32.AND P0, PT, R21, 0x5, PT ;  /* 0x000000051500780c */ /* 0x004fda0003f06070 */
[----:B------:R-:W-:Y:S05]  /*2e60*/  @!P0 BRA `(.L_x_19) ;  /* 0x0000000400cc8947 */ /* 0x000fea0003800000 */
[----:B------:R-:W2:Y:S02]  /*2e70*/  LDL.U8 R21, [R31+0xa] ;  /* 0x00000a001f157983 */ /* 0x000ea40000100000 */
[----:B--2---:R-:W-:-:S13]  /*2e80*/  ISETP.NE.AND P0, PT, R21, RZ, PT ;  /* 0x000000ff1500720c */ /* 0x004fda0003f05270 */
[----:B------:R-:W-:Y:S05]  /*2e90*/  @P0 BRA `(.L_x_19) ;  /* 0x0000000400c00947 */ /* 0x000fea0003800000 */
[----:B------:R-:W-:-:S13]  /*2ea0*/  ISETP.NE.AND P0, PT, R29, 0x5, PT ;  /* 0x000000051d00780c */ /* 0x000fda0003f05270 */
[----:B------:R-:W2:Y:S01]  /*2eb0*/  @P0 LDL.U8 R33, [R43+0x21] ;  /* 0x000021002b210983 */ /* 0x000ea20000100000 */
[----:B------:R-:W-:Y:S01]  /*2ec0*/  IMAD.MOV.U32 R35, RZ, RZ, 0x3 ;  /* 0x00000003ff237424 */ /* 0x000fe200078e00ff */
[----:B------:R-:W0:Y:S01]  /*2ed0*/  S2UR UR5, SR_CgaCtaId ;  /* 0x00000000000579c3 */ /* 0x000e220000008800 */
[----:B------:R-:W-:Y:S01]  /*2ee0*/  UMOV UR4, 0x400 ;  /* 0x0000040000047882 */ /* 0x000fe20000000000 */
[----:B--2---:R2:W-:Y:S04]  /*2ef0*/  @P0 STL.U8 [R43+0x2b], R33 ;  /* 0x00002b212b000387 */ /* 0x0045e80000100000 */
[----:B------:R3:W-:Y:S04]  /*2f00*/  @!P0 STL.U8 [R27+0x30], R35 ;  /* 0x000030231b008387 */ /* 0x0007e80000100000 */
[----:B------:R-:W-:Y:S04]  /*2f10*/  STL.U8 [R43+0x21], RZ ;  /* 0x000021ff2b007387 */ /* 0x000fe80000100000 */
[----:B------:R-:W-:Y:S04]  /*2f20*/  STL.U8 [R43+0x2a], RZ ;  /* 0x00002aff2b007387 */ /* 0x000fe80000100000 */
[----:B------:R-:W4:Y:S01]  /*2f30*/  LDL.U8 R51, [R1+0x21] ;  /* 0x0000210001337983 */ /* 0x000f220000100000 */
[----:B0-----:R-:W-:-:S03]  /*2f40*/  ULEA UR4, UR5, UR4, 0x18 ;  /* 0x0000000405047291 */ /* 0x001fc6000f8ec0ff */
[----:B--2---:R-:W2:Y:S03]  /*2f50*/  LDL.U8 R33, [R1+0x22] ;  /* 0x0000220001217983 */ /* 0x004ea60000100000 */
[----:B------:R-:W-:Y:S01]  /*2f60*/  IMAD.U32 R0, RZ, RZ, UR4 ;  /* 0x00000004ff007e24 */ /* 0x000fe2000f8e00ff */
[----:B---3--:R-:W3:Y:S03]  /*2f70*/  LDL.U8 R35, [R1+0x23] ;  /* 0x0000230001237983 */ /* 0x008ee60000100000 */
[C---:B------:R-:W-:Y:S01]  /*2f80*/  IMAD R21, R19.reuse, 0x2d6, R0 ;  /* 0x000002d613157824 */ /* 0x040fe200078e0200 */
[----:B------:R-:W5:Y:S04]  /*2f90*/  LDL.U8 R39, [R1+0x24] ;  /* 0x0000240001277983 */ /* 0x000f680000100000 */
[----:B------:R-:W5:Y:S04]  /*2fa0*/  LDL.U8 R45, [R1+0x25] ;  /* 0x00002500012d7983 */ /* 0x000f680000100000 */
[----:B------:R-:W5:Y:S04]  /*2fb0*/  LDL.U8 R47, [R1+0x26] ;  /* 0x00002600012f7983 */ /* 0x000f680000100000 */
[----:B------:R-:W5:Y:S04]  /*2fc0*/  LDL.U8 R49, [R1+0x27] ;  /* 0x0000270001317983 */ /* 0x000f680000100000 */
[----:B------:R-:W5:Y:S04]  /*2fd0*/  LDL.U8 R53, [R1+0x29] ;  /* 0x0000290001357983 */ /* 0x000f680000100000 */
[----:B----4-:R0:W-:Y:S04]  /*2fe0*/  STS.U8 [R21], R51 ;  /* 0x0000003315007388 */ /* 0x0101e80000000000 */
[----:B0-----:R-:W4:Y:S04]  /*2ff0*/  LDL.U8 R51, [R1+0x28] ;  /* 0x0000280001337983 */ /* 0x001f280000100000 */
[----:B--2---:R0:W-:Y:S04]  /*3000*/  STS.U8 [R21+0x1], R33 ;  /* 0x0000012115007388 */ /* 0x0041e80000000000 */
[----:B---3--:R2:W-:Y:S04]  /*3010*/  STS.U8 [R21+0x2], R35 ;  /* 0x0000022315007388 */ /* 0x0085e80000000000 */
[----:B-----5:R3:W-:Y:S04]  /*3020*/  STS.U8 [R21+0x3], R39 ;  /* 0x0000032715007388 */ /* 0x0207e80000000000 */
[----:B------:R5:W-:Y:S04]  /*3030*/  STS.U8 [R21+0x4], R45 ;  /* 0x0000042d15007388 */ /* 0x000be80000000000 */
[----:B------:R1:W-:Y:S04]  /*3040*/  STS.U8 [R21+0x5], R47 ;  /* 0x0000052f15007388 */ /* 0x0003e80000000000 */
[----:B------:R1:W-:Y:S04]  /*3050*/  STS.U8 [R21+0x6], R49 ;  /* 0x0000063115007388 */ /* 0x0003e80000000000 */
[----:B------:R1:W-:Y:S04]  /*3060*/  STS.U8 [R21+0x8], R53 ;  /* 0x0000083515007388 */ /* 0x0003e80000000000 */
[----:B0-----:R-:W4:Y:S04]  /*3070*/  LDL.U8 R33, [R1+0x2a] ;  /* 0x00002a0001217983 */ /* 0x001f280000100000 */
[----:B--2---:R-:W2:Y:S04]  /*3080*/  LDL.U8 R35, [R1+0x2b] ;  /* 0x00002b0001237983 */ /* 0x004ea80000100000 */
[----:B---3--:R-:W3:Y:S04]  /*3090*/  LDL.U8 R39, [R1+0x2c] ;  /* 0x00002c0001277983 */ /* 0x008ee80000100000 */
[----:B-----5:R-:W5:Y:S04]  /*30a0*/  LDL.U8 R45, [R1+0x2d] ;  /* 0x00002d00012d7983 */ /* 0x020f680000100000 */
[----:B-1----:R-:W5:Y:S04]  /*30b0*/  LDL.U8 R47, [R1+0x2e] ;  /* 0x00002e00012f7983 */ /* 0x002f680000100000 */
[----:B------:R-:W5:Y:S04]  /*30c0*/  LDL.U8 R49, [R1+0x2f] ;  /* 0x00002f0001317983 */ /* 0x000f680000100000 */
[----:B------:R-:W5:Y:S04]  /*30d0*/  LDL.U8 R53, [R1+0x31] ;  /* 0x0000310001357983 */ /* 0x000f680000100000 */
[----:B----4-:R0:W-:Y:S04]  /*30e0*/  STS.U8 [R21+0x7], R51 ;  /* 0x0000073315007388 */ /* 0x0101e80000000000 */
[----:B0-----:R-:W4:Y:S04]  /*30f0*/  LDL.U8 R51, [R1+0x30] ;  /* 0x0000300001337983 */ /* 0x001f280000100000 */
[----:B------:R0:W-:Y:S04]  /*3100*/  STS.U8 [R21+0x9], R33 ;  /* 0x0000092115007388 */ /* 0x0001e80000000000 */
[----:B--2---:R1:W-:Y:S04]  /*3110*/  STS.U8 [R21+0xa], R35 ;  /* 0x00000a2315007388 */ /* 0x0043e80000000000 */
[----:B---3--:R2:W-:Y:S04]  /*3120*/  STS.U8 [R21+0xb], R39 ;  /* 0x00000b2715007388 */ /* 0x0085e80000000000 */
        /* <DEDUP_REMOVED lines=70> */
[----:B----4-:R0:W-:Y:S04]  /*3590*/  STS.U8 [R21+0x1f], R51 ;  /* 0x00001f3315007388 */ /* 0x0101e80000000000 */
.L_x_19:
[----:B------:R-:W-:Y:S05]  /*35a0*/  BSYNC.RECONVERGENT B3 ;  /* 0x0000000000037941 */ /* 0x000fea0003800200 */
.L_x_18:
[----:B------:R-:W-:-:S13]  /*35b0*/  ISETP.NE.AND P0, PT, R17, RZ, PT ;  /* 0x000000ff1100720c */ /* 0x000fda0003f05270 */
[----:B------:R-:W-:Y:S05]  /*35c0*/  @!P0 BRA `(.L_x_17) ;  /* 0x0000000400d88947 */ /* 0x000fea0003800000 */
[----:B0-----:R-:W2:Y:S02]  /*35d0*/  LDL.U8 R21, [R31+0x1] ;  /* 0x000001001f157983 */ /* 0x001ea40000100000 */
[----:B--2---:R-:W-:-:S13]  /*35e0*/  ISETP.GE.U32.AND P0, PT, R21, 0x5, PT ;  /* 0x000000051500780c */ /* 0x004fda0003f06070 */
[----:B------:R-:W-:Y:S05]  /*35f0*/  @!P0 BRA `(.L_x_17) ;  /* 0x0000000400cc8947 */ /* 0x000fea0003800000 */
[----:B------:R-:W2:Y:S02]  /*3600*/  LDL.U8 R21, [R31+-0x6] ;  /* 0xfffffa001f157983 */ /* 0x000ea40000100000 */
        /* <DEDUP_REMOVED lines=114> */
.L_x_17:
[----:B------:R-:W-:Y:S05]  /*3d30*/  BSYNC.RECONVERGENT B2 ;  /* 0x0000000000027941 */ /* 0x000fea0003800200 */
.L_x_11:
[----:B------:R-:W-:-:S04]  /*3d40*/  ISETP.GE.U32.AND P0, PT, R29, 0x5, PT ;  /* 0x000000051d00780c */ /* 0x000fc80003f06070 */
[----:B------:R-:W-:-:S04]  /*3d50*/  ISETP.NE.U32.AND P0, PT, R41, 0x1, !P0 ;  /* 0x000000012900780c */ /* 0x000fc80004705070 */
[----:B------:R-:W-:-:S13]  /*3d60*/  ISETP.EQ.OR P1, PT, R17, RZ, !P0 ;  /* 0x000000ff1100720c */ /* 0x000fda0004722670 */
[----:B------:R-:W-:Y:S05]  /*3d70*/  @P1 BRA `(.L_x_20) ;  /* 0x0000000400d41947 */ /* 0x000fea0003800000 */
[----:B0-----:R-:W2:Y:S01]  /*3d80*/  LDL.U8 R21, [R31+-0x7] ;  /* 0xfffff9001f157983 */ /* 0x001ea20000100000 */
[----:B------:R-:W-:Y:S01]  /*3d90*/  BSSY.RECONVERGENT B2, `(.L_x_20) ;  /* 0x0000073000027945 */ /* 0x000fe20003800200 */
[----:B--2---:R-:W-:-:S13]  /*3da0*/  ISETP.GE.U32.AND P1, PT, R21, 0x5, PT ;  /* 0x000000051500780c */ /* 0x004fda0003f26070 */
[----:B------:R-:W-:Y:S05]  /*3db0*/  @!P1 BRA `(.L_x_21) ;  /* 0x0000000400c09947 */ /* 0x000fea0003800000 */
[----:B------:R-:W2:Y:S02]  /*3dc0*/  LDL.U8 R21, [R31+-0x6] ;  /* 0xfffffa001f157983 */ /* 0x000ea40000100000 */
[----:B--2---:R-:W-:-:S13]  /*3dd0*/  ISETP.NE.AND P1, PT, R21, RZ, PT ;  /* 0x000000ff1500720c */ /* 0x004fda0003f25270 */
[----:B------:R-:W-:Y:S05]  /*3de0*/  @P1 BRA `(.L_x_21) ;  /* 0x0000000400b41947 */ /* 0x000fea0003800000 */
[----:B------:R-:W2:Y:S04]  /*3df0*/  LDL.U8 R39, [R43+0x21] ;  /* 0x000021002b277983 */ /* 0x000ea80000100000 */
[----:B------:R-:W-:Y:S04]  /*3e00*/  STL.U8 [R43+0x1a], RZ ;  /* 0x00001aff2b007387 */ /* 0x000fe80000100000 */
[----:B------:R-:W-:Y:S01]  /*3e10*/  STL.U8 [R43+0x21], RZ ;  /* 0x000021ff2b007387 */ /* 0x000fe20000100000 */
[----:B------:R-:W0:Y:S01]  /*3e20*/  S2UR UR5, SR_CgaCtaId ;  /* 0x00000000000579c3 */ /* 0x000e220000008800 */
[----:B------:R-:W-:-:S02]  /*3e30*/  UMOV UR4, 0x400 ;  /* 0x0000040000047882 */ /* 0x000fc40000000000 */
[----:B--2---:R2:W-:Y:S04]  /*3e40*/  STL.U8 [R43+0x1b], R39 ;  /* 0x00001b272b007387 */ /* 0x0045e80000100000 */
[----:B------:R-:W3:Y:S01]  /*3e50*/  LDL.U8 R33, [R1+0x22] ;  /* 0x0000220001217983 */ /* 0x000ee20000100000 */
[----:B0-----:R-:W-:-:S03]  /*3e60*/  ULEA UR4, UR5, UR4, 0x18 ;  /* 0x0000000405047291 */ /* 0x001fc6000f8ec0ff */
[----:B------:R-:W4:Y:S03]  /*3e70*/  LDL.U8 R51, [R1+0x21] ;  /* 0x0000210001337983 */ /* 0x000f260000100000 */
        /* <DEDUP_REMOVED lines=8> */
[----:B------:R-:W2:Y:S04]  /*3f00*/  LDL.U8 R53, [R1+0x2c] ;  /* 0x00002c0001357983 */ /* 0x000ea80000100000 */
[----:B---3--:R0:W-:Y:S04]  /*3f10*/  STS.U8 [R21+0x1], R33 ;  /* 0x0000012115007388 */ /* 0x0081e80000000000 */
[----:B0-----:R-:W3:Y:S04]  /*3f20*/  LDL.U8 R33, [R1+0x29] ;  /* 0x0000290001217983 */ /* 0x001ee80000100000 */
[----:B---3--:R0:W-:Y:S04]  /*3f30*/  STS.U8 [R21+0x8], R33 ;  /* 0x0000082115007388 */ /* 0x0081e80000000000 */
[----:B0-----:R-:W3:Y:S04]  /*3f40*/  LDL.U8 R33, [R1+0x32] ;  /* 0x0000320001217983 */ /* 0x001ee80000100000 */
[----:B----4-:R0:W-:Y:S04]  /*3f50*/  STS.U8 [R21], R51 ;  /* 0x0000003315007388 */ /* 0x0101e80000000000 */
[----:B-----5:R4:W-:Y:S04]  /*3f60*/  STS.U8 [R21+0x2], R35 ;  /* 0x0000022315007388 */ /* 0x0209e80000000000 */
[----:B--2---:R2:W-:Y:S04]  /*3f70*/  STS.U8 [R21+0x3], R39 ;  /* 0x0000032715007388 */ /* 0x0045e80000000000 */
[----:B0-----:R-:W5:Y:S04]  /*3f80*/  LDL.U8 R51, [R1+0x2b] ;  /* 0x00002b0001337983 */ /* 0x001f680000100000 */
[----:B----4-:R-:W4:Y:S04]  /*3f90*/  LDL.U8 R35, [R1+0x2a] ;  /* 0x00002a0001237983 */ /* 0x010f280000100000 */
[----:B--2---:R-:W2:Y:S04]  /*3fa0*/  LDL.U8 R39, [R1+0x2d] ;  /* 0x00002d0001277983 */ /* 0x004ea80000100000 */
[----:B---3--:R0:W-:Y:S04]  /*3fb0*/  STS.U8 [R21+0x11], R33 ;  /* 0x0000112115007388 */ /* 0x0081e80000000000 */
[----:B0-----:R-:W3:Y:S04]  /*3fc0*/  LDL.U8 R33, [R1+0x37] ;  /* 0x0000370001217983 */ /* 0x001ee80000100000 */
[----:B------:R0:W-:Y:S04]  /*3fd0*/  STS.U8 [R21+0x4], R41 ;  /* 0x0000042915007388 */ /* 0x0001e80000000000 */
[----:B------:R1:W-:Y:S04]  /*3fe0*/  STS.U8 [R21+0x5], R45 ;  /* 0x0000052d15007388 */ /* 0x0003e80000000000 */
[----:B------:R1:W-:Y:S04]  /*3ff0*/  STS.U8 [R21+0x6], R47 ;  /* 0x0000062f15007388 */ /* 0x0003e80000000000 */
[----:B------:R1:W-:Y:S04]  /*4000*/  STS.U8 [R21+0x7], R49 ;  /* 0x0000073115007388 */ /* 0x0003e80000000000 */
[----:B----4-:R4:W-:Y:S04]  /*4010*/  STS.U8 [R21+0x9], R35 ;  /* 0x0000092315007388 */ /* 0x0109e80000000000 */
[----:B-----5:R-:W-:Y:S04]  /*4020*/  STS.U8 [R21+0xa], R51 ;  /* 0x00000a3315007388 */ /* 0x020fe80000000000 */
[----:B------:R-:W-:Y:S04]  /*4030*/  STS.U8 [R21+0xb], R53 ;  /* 0x00000b3515007388 */ /* 0x000fe80000000000 */
[----:B--2---:R2:W-:Y:S04]  /*4040*/  STS.U8 [R21+0xc], R39 ;  /* 0x00000c2715007388 */ /* 0x0045e80000000000 */
[----:B0-----:R-:W5:Y:S04]  /*4050*/  LDL.U8 R41, [R1+0x2e] ;  /* 0x00002e0001297983 */ /* 0x001f680000100000 */
[----:B-1----:R-:W5:Y:S04]  /*4060*/  LDL.U8 R45, [R1+0x2f] ;  /* 0x00002f00012d7983 */ /* 0x002f680000100000 */
[----:B------:R-:W5:Y:S04]  /*4070*/  LDL.U8 R47, [R1+0x30] ;  /* 0x00003000012f7983 */ /* 0x000f680000100000 */
[----:B------:R-:W5:Y:S04]  /*4080*/  LDL.U8 R49, [R1+0x31] ;  /* 0x0000310001317983 */ /* 0x000f680000100000 */
[----:B----4-:R-:W4:Y:S04]  /*4090*/  LDL.U8 R35, [R1+0x33] ;  /* 0x0000330001237983 */ /* 0x010f280000100000 */
[----:B--2---:R-:W2:Y:S04]  /*40a0*/  LDL.U8 R39, [R1+0x34] ;  /* 0x0000340001277983 */ /* 0x004ea80000100000 */
[----:B------:R-:W2:Y:S04]  /*40b0*/  LDL.U8 R51, [R1+0x35] ;  /* 0x0000350001337983 */ /* 0x000ea80000100000 */
[----:B------:R-:W2:Y:S04]  /*40c0*/  LDL.U8 R53, [R1+0x36] ;  /* 0x0000360001357983 */ /* 0x000ea80000100000 */
[----:B---3--:R0:W-:Y:S04]  /*40d0*/  STS.U8 [R21+0x16], R33 ;  /* 0x0000162115007388 */ /* 0x0081e80000000000 */
[----:B0-----:R-:W3:Y:S04]  /*40e0*/  LDL.U8 R33, [R1+0x3c] ;  /* 0x00003c0001217983 */ /* 0x001ee80000100000 */
[----:B-----5:R0:W-:Y:S04]  /*40f0*/  STS.U8 [R21+0xd], R41 ;  /* 0x00000d2915007388 */ /* 0x0201e80000000000 */
[----:B------:R1:W-:Y:S04]  /*4100*/  STS.U8 [R21+0xe], R45 ;  /* 0x00000e2d15007388 */ /* 0x0003e80000000000 */
[----:B------:R5:W-:Y:S04]  /*4110*/  STS.U8 [R21+0xf], R47 ;  /* 0x00000f2f15007388 */ /* 0x000be80000000000 */
[----:B------:R5:W-:Y:S04]  /*4120*/  STS.U8 [R21+0x10], R49 ;  /* 0x0000103115007388 */ /* 0x000be80000000000 */
[----:B----4-:R4:W-:Y:S04]  /*4130*/  STS.U8 [R21+0x12], R35 ;  /* 0x0000122315007388 */ /* 0x0109e80000000000 */
[----:B--2---:R2:W-:Y:S04]  /*4140*/  STS.U8 [R21+0x13], R39 ;  /* 0x0000132715007388 */ /* 0x0045e80000000000 */
[----:B------:R2:W-:Y:S04]  /*4150*/  STS.U8 [R21+0x14], R51 ;  /* 0x0000143315007388 */ /* 0x0005e80000000000 */
[----:B------:R2:W-:Y:S04]  /*4160*/  STS.U8 [R21+0x15], R53 ;  /* 0x0000153515007388 */ /* 0x0005e80000000000 */
[----:B0-----:R-:W3:Y:S04]  /*4170*/  LDL.U8 R41, [R1+0x38] ;  /* 0x0000380001297983 */ /* 0x001ee80000100000 */
[----:B-1----:R-:W3:Y:S04]  /*4180*/  LDL.U8 R45, [R1+0x39] ;  /* 0x00003900012d7983 */ /* 0x002ee80000100000 */
[----:B-----5:R-:W5:Y:S04]  /*4190*/  LDL.U8 R47, [R1+0x3a] ;  /* 0x00003a00012f7983 */ /* 0x020f680000100000 */
[----:B------:R-:W5:Y:S04]  /*41a0*/  LDL.U8 R49, [R1+0x3b] ;  /* 0x00003b0001317983 */ /* 0x000f680000100000 */
[----:B----4-:R-:W4:Y:S04]  /*41b0*/  LDL.U8 R35, [R1+0x3d] ;  /* 0x00003d0001237983 */ /* 0x010f280000100000 */
[----:B--2---:R-:W2:Y:S04]  /*41c0*/  LDL.U8 R39, [R1+0x3e] ;  /* 0x00003e0001277983 */ /* 0x004ea80000100000 */
[----:B------:R-:W2:Y:S04]  /*41d0*/  LDL.U8 R51, [R1+0x3f] ;  /* 0x00003f0001337983 */ /* 0x000ea80000100000 */
[----:B------:R-:W2:Y:S04]  /*41e0*/  LDL.U8 R53, [R1+0x40] ;  /* 0x0000400001357983 */ /* 0x000ea80000100000 */
[----:B---3--:R0:W-:Y:S04]  /*41f0*/  STS.U8 [R21+0x1b], R33 ;  /* 0x00001b2115007388 */ /* 0x0081e80000000000 */
[----:B0-----:R-:W3:Y:S04]  /*4200*/  LDL.U8 R33, [R1+0x41] ;  /* 0x0000410001217983 */ /* 0x001ee80000100000 */
        /* <DEDUP_REMOVED lines=15> */
[----:B----4-:R0:W-:Y:S04]  /*4300*/  STS.U8 [R21+0x1c], R35 ;  /* 0x00001c2315007388 */ /* 0x0101e80000000000 */
[----:B--2---:R0:W-:Y:S04]  /*4310*/  STS.U8 [R21+0x1d], R39 ;  /* 0x00001d2715007388 */ /* 0x0041e80000000000 */
        /* <DEDUP_REMOVED lines=25> */
[----:B---3--:R0:W-:Y:S04]  /*44b0*/  STS.U8 [R21+0x20], R33 ;  /* 0x0000202115007388 */ /* 0x0081e80000000000 */
.L_x_21:
[----:B------:R-:W-:Y:S05]  /*44c0*/  BSYNC.RECONVERGENT B2 ;  /* 0x0000000000027941 */ /* 0x000fea0003800200 */
.L_x_20:
[----:B------:R-:W-:-:S13]  /*44d0*/  ISETP.EQ.OR P0, PT, R17, 0x3, !P0 ;  /* 0x000000031100780c */ /* 0x000fda0004702670 */
[----:B------:R-:W-:Y:S05]  /*44e0*/  @P0 BRA `(.L_x_6) ;  /* 0x0000000400cc0947 */ /* 0x000fea0003800000 */
[----:B0-----:R-:W2:Y:S02]  /*44f0*/  LDL.U8 R21, [R31+0x1] ;  /* 0x000001001f157983 */ /* 0x001ea40000100000 */
[----:B--2---:R-:W-:-:S13]  /*4500*/  ISETP.GE.U32.AND P0, PT, R21, 0x5, PT ;  /* 0x000000051500780c */ /* 0x004fda0003f06070 */
[----:B------:R-:W-:Y:S05]  /*4510*/  @!P0 BRA `(.L_x_6) ;  /* 0x0000000400c08947 */ /* 0x000fea0003800000 */
[----:B------:R-:W2:Y:S02]  /*4520*/  LDL.U8 R21, [R31+0xa] ;  /* 0x00000a001f157983 */ /* 0x000ea40000100000 */
        /* <DEDUP_REMOVED lines=11> */
[----:B------:R-:W-:Y:S01]  /*45e0*/  IMAD.U32 R0, RZ, RZ, UR4 ;  /* 0x00000004ff007e24 */ /* 0x000fe2000f8e00ff */
[----:B--2---:R-:W2:Y:S03]  /*45f0*/  LDL.U8 R39, [R1+0x24] ;  /* 0x0000240001277983 */ /* 0x004ea60000100000 */
[C---:B------:R-:W-:Y:S01]  /*4600*/  IMAD R21, R19.reuse, 0x2d6, R0 ;  /* 0x000002d613157824 */ /* 0x040fe200078e0200 */
[----:B------:R-:W5:Y:S04]  /*4610*/  LDL.U8 R51, [R1+0x21] ;  /* 0x0000210001337983 */ /* 0x000f680000100000 */
[----:B------:R-:W5:Y:S04]  /*4620*/  LDL.U8 R41, [R1+0x25] ;  /* 0x0000250001297983 */ /* 0x000f680000100000 */
[----:B------:R-:W5:Y:S04]  /*4630*/  LDL.U8 R43, [R1+0x26] ;  /* 0x00002600012b7983 */ /* 0x000f680000100000 */
[----:B------:R-:W5:Y:S04]  /*4640*/  LDL.U8 R45, [R1+0x27] ;  /* 0x00002700012d7983 */ /* 0x000f680000100000 */
[----:B------:R-:W5:Y:S04]  /*4650*/  LDL.U8 R47, [R1+0x28] ;  /* 0x00002800012f7983 */ /* 0x000f680000100000 */
[----:B------:R-:W5:Y:S04]  /*4660*/  LDL.U8 R49, [R1+0x29] ;  /* 0x0000290001317983 */ /* 0x000f680000100000 */
[----:B------:R-:W5:Y:S04]  /*4670*/  LDL.U8 R53, [R1+0x2d] ;  /* 0x00002d0001357983 */ /* 0x000f680000100000 */
[----:B---3--:R0:W-:Y:S04]  /*4680*/  STS.U8 [R21+0x1], R33 ;  /* 0x0000012115007388 */ /* 0x0081e80000000000 */
[----:B0-----:R-:W3:Y:S04]  /*4690*/  LDL.U8 R33, [R1+0x2a] ;  /* 0x00002a0001217983 */ /* 0x001ee80000100000 */
[----:B----4-:R0:W-:Y:S04]  /*46a0*/  STS.U8 [R21+0x2], R35 ;  /* 0x0000022315007388 */ /* 0x0101e80000000000 */
[----:B--2---:R2:W-:Y:S04]  /*46b0*/  STS.U8 [R21+0x3], R39 ;  /* 0x0000032715007388 */ /* 0x0045e80000000000 */
[----:B0-----:R-:W4:Y:S04]  /*46c0*/  LDL.U8 R35, [R1+0x2b] ;  /* 0x00002b0001237983 */ /* 0x001f280000100000 */
[----:B--2---:R-:W2:Y:S04]  /*46d0*/  LDL.U8 R39, [R1+0x2e] ;  /* 0x00002e0001277983 */ /* 0x004ea80000100000 */
[----:B---3--:R0:W-:Y:S04]  /*46e0*/  STS.U8 [R21+0x9], R33 ;  /* 0x0000092115007388 */ /* 0x0081e80000000000 */
[----:B0-----:R-:W3:Y:S04]  /*46f0*/  LDL.U8 R33, [R1+0x34] ;  /* 0x0000340001217983 */ /* 0x001ee80000100000 */
[----:B-----5:R0:W-:Y:S04]  /*4700*/  STS.U8 [R21], R51 ;  /* 0x0000003315007388 */ /* 0x0201e80000000000 */
[----:B------:R5:W-:Y:S04]  /*4710*/  STS.U8 [R21+0x4], R41 ;  /* 0x0000042915007388 */ /* 0x000be80000000000 */
[----:B------:R1:W-:Y:S04]  /*4720*/  STS.U8 [R21+0x5], R43 ;  /* 0x0000052b15007388 */ /* 0x0003e80000000000 */
[----:B------:R1:W-:Y:S04]  /*4730*/  STS.U8 [R21+0x6], R45 ;  /* 0x0000062d15007388 */ /* 0x0003e80000000000 */
[----:B------:R1:W-:Y:S04]  /*4740*/  STS.U8 [R21+0x7], R47 ;  /* 0x0000072f15007388 */ /* 0x0003e80000000000 */
[----:B------:R1:W-:Y:S04]  /*4750*/  STS.U8 [R21+0x8], R49 ;  /* 0x0000083115007388 */ /* 0x0003e80000000000 */
[----:B----4-:R4:W-:Y:S04]  /*4760*/  STS.U8 [R21+0xa], R35 ;  /* 0x00000a2315007388 */ /* 0x0109e80000000000 */
[----:B--2---:R2:W-:Y:S04]  /*4770*/  STS.U8 [R21+0xd], R39 ;  /* 0x00000d2715007388 */ /* 0x0045e80000000000 */
[----:B0-----:R-:W3:Y:S04]  /*4780*/  LDL.U8 R51, [R1+0x2c] ;  /* 0x00002c0001337983 */ /* 0x001ee80000100000 */
[----:B-----5:R-:W5:Y:S04]  /*4790*/  LDL.U8 R41, [R1+0x2f] ;  /* 0x00002f0001297983 */ /* 0x020f680000100000 */
[----:B-1----:R-:W5:Y:S04]  /*47a0*/  LDL.U8 R43, [R1+0x30] ;  /* 0x00003000012b7983 */ /* 0x002f680000100000 */
[----:B------:R-:W5:Y:S04]  /*47b0*/  LDL.U8 R45, [R1+0x31] ;  /* 0x00003100012d7983 */ /* 0x000f680000100000 */
[----:B------:R-:W5:Y:S04]  /*47c0*/  LDL.U8 R47, [R1+0x32] ;  /* 0x00003200012f7983 */ /* 0x000f680000100000 */
[----:B------:R-:W5:Y:S04]  /*47d0*/  LDL.U8 R49, [R1+0x33] ;  /* 0x0000330001317983 */ /* 0x000f680000100000 */
[----:B----4-:R-:W4:Y:S04]  /*47e0*/  LDL.U8 R35, [R1+0x35] ;  /* 0x0000350001237983 */ /* 0x010f280000100000 */
[----:B--2---:R-:W2:Y:S04]  /*47f0*/  LDL.U8 R39, [R1+0x36] ;  /* 0x0000360001277983 */ /* 0x004ea80000100000 */
[----:B---3--:R0:W-:Y:S04]  /*4800*/  STS.U8 [R21+0x13], R33 ;  /* 0x0000132115007388 */ /* 0x0081e80000000000 */
[----:B0-----:R-:W3:Y:S04]  /*4810*/  LDL.U8 R33, [R1+0x3a] ;  /* 0x00003a0001217983 */ /* 0x001ee80000100000 */
[----:B------:R0:W-:Y:S04]  /*4820*/  STS.U8 [R21+0xc], R53 ;  /* 0x00000c3515007388 */ /* 0x0001e80000000000 */
[----:B0-----:R-:W3:Y:S04]  /*4830*/  LDL.U8 R53, [R1+0x39] ;  /* 0x0000390001357983 */ /* 0x001ee80000100000 */
[----:B------:R-:W-:Y:S04]  /*4840*/  STS.U8 [R21+0xb], R51 ;  /* 0x00000b3315007388 */ /* 0x000fe80000000000 */
[----:B-----5:R0:W-:Y:S04]  /*4850*/  STS.U8 [R21+0xe], R41 ;  /* 0x00000e2915007388 */ /* 0x0201e80000000000 */
[----:B------:R1:W-:Y:S04]  /*4860*/  STS.U8 [R21+0xf], R43 ;  /* 0x00000f2b15007388 */ /* 0x0003e80000000000 */
[----:B------:R-:W-:Y:S04]  /*4870*/  STS.U8 [R21+0x10], R45 ;  /* 0x0000102d15007388 */ /* 0x000fe80000000000 */
[----:B------:R-:W-:Y:S04]  /*4880*/  STS.U8 [R21+0x11], R47 ;  /* 0x0000112f15007388 */ /* 0x000fe80000000000 */
[----:B------:R-:W-:Y:S04]  /*4890*/  STS.U8 [R21+0x12], R49 ;  /* 0x0000123115007388 */ /* 0x000fe80000000000 */
[----:B----4-:R4:W-:Y:S04]  /*48a0*/  STS.U8 [R21+0x14], R35 ;  /* 0x0000142315007388 */ /* 0x0109e80000000000 */
[----:B--2---:R2:W-:Y:S04]  /*48b0*/  STS.U8 [R21+0x15], R39 ;  /* 0x0000152715007388 */ /* 0x0045e80000000000 */
[----:B0-----:R-:W5:Y:S04]  /*48c0*/  LDL.U8 R41, [R1+0x37] ;  /* 0x0000370001297983 */ /* 0x001f680000100000 */
[----:B------:R-:W5:Y:S04]  /*48d0*/  LDL.U8 R51, [R1+0x38] ;  /* 0x0000380001337983 */ /* 0x000f680000100000 */
[----:B-1----:R-:W5:Y:S04]  /*48e0*/  LDL.U8 R43, [R1+0x3b] ;  /* 0x00003b00012b7983 */ /* 0x002f680000100000 */
[----:B----4-:R-:W4:Y:S04]  /*48f0*/  LDL.U8 R35, [R1+0x3c] ;  /* 0x00003c0001237983 */ /* 0x010f280000100000 */
[----:B------:R-:W4:Y:S04]  /*4900*/  LDL.U8 R45, [R1+0x3d] ;  /* 0x00003d00012d7983 */ /* 0x000f280000100000 */
[----:B------:R-:W4:Y:S04]  /*4910*/  LDL.U8 R47, [R1+0x3e] ;  /* 0x00003e00012f7983 */ /* 0x000f280000100000 */
[----:B------:R-:W4:Y:S04]  /*4920*/  LDL.U8 R49, [R1+0x3f] ;  /* 0x00003f0001317983 */ /* 0x000f280000100000 */
[----:B--2---:R-:W2:Y:S04]  /*4930*/  LDL.U8 R39, [R1+0x41] ;  /* 0x0000410001277983 */ /* 0x004ea80000100000 */
[----:B---3--:R0:W-:Y:S04]  /*4940*/  STS.U8 [R21+0x19], R33 ;  /* 0x0000192115007388 */ /* 0x0081e80000000000 */
[----:B0-----:R-:W3:Y:S04]  /*4950*/  LDL.U8 R33, [R1+0x40] ;  /* 0x0000400001217983 */ /* 0x001ee80000100000 */
        /* <DEDUP_REMOVED lines=11> */
[----:B-----5:R0:W-:Y:S04]  /*4a10*/  STS.U8 [R21+0x16], R41 ;  /* 0x0000162915007388 */ /* 0x0201e80000000000 */
[----:B------:R0:W-:Y:S04]  /*4a20*/  STS.U8 [R21+0x17], R51 ;  /* 0x0000173315007388 */ /* 0x0001e80000000000 */
[----:B------:R0:W-:Y:S04]  /*4a30*/  STS.U8 [R21+0x1a], R43 ;  /* 0x00001a2b15007388 */ /* 0x0001e80000000000 */
[----:B----4-:R0:W-:Y:S04]  /*4a40*/  STS.U8 [R21+0x1b], R35 ;  /* 0x00001b2315007388 */ /* 0x0101e80000000000 */
[----:B------:R0:W-:Y:S04]  /*4a50*/  STS.U8 [R21+0x1c], R45 ;  /* 0x00001c2d15007388 */ /* 0x0001e80000000000 */
[----:B------:R0:W-:Y:S04]  /*4a60*/  STS.U8 [R21+0x1d], R47 ;  /* 0x00001d2f15007388 */ /* 0x0001e80000000000 */
[----:B------:R0:W-:Y:S04]  /*4a70*/  STS.U8 [R21+0x1e], R49 ;  /* 0x00001e3115007388 */ /* 0x0001e80000000000 */
[----:B--2---:R0:W-:Y:S04]  /*4a80*/  STS.U8 [R21+0x20], R39 ;  /* 0x0000202715007388 */ /* 0x0041e80000000000 */
        /* <DEDUP_REMOVED lines=25> */
.L_x_6:
[----:B------:R-:W-:Y:S05]  /*4c20*/  BSYNC.RECONVERGENT B1 ;  /* 0x0000000000017941 */ /* 0x000fea0003800200 */
.L_x_5:
[----:B------:R-:W-:Y:S01]  /*4c30*/  ISETP.NE.AND P0, PT, R37, 0x3, PT ;  /* 0x000000032500780c */ /* 0x000fe20003f05270 */
[----:B------:R-:W-:-:S12]  /*4c40*/  BSSY.RECONVERGENT B1, `(.L_x_22) ;  /* 0x00003c5000017945 */ /* 0x000fd80003800200 */
[----:B------:R-:W-:Y:S05]  /*4c50*/  @P0 BRA `(.L_x_23) ;  /* 0x0000003c000c0947 */ /* 0x000fea0003800000 */
[C---:B0-----:R-:W-:Y:S01]  /*4c60*/  LOP3.LUT P0, R49, R29.reuse, 0x1, RZ, 0xc0, !PT ;  /* 0x000000011d317812 */ /* 0x041fe2000780c0ff */
[----:B------:R-:W-:Y:S01]  /*4c70*/  BSSY.RECONVERGENT B2, `(.L_x_24) ;  /* 0x00000ee000027945 */ /* 0x000fe20003800200 */
[----:B------:R-:W-:Y:S02]  /*4c80*/  IADD3 R39, PT, PT, R29, -0x1, RZ ;  /* 0xffffffff1d277810 */ /* 0x000fe40007ffe0ff */
[----:B------:R-:W-:-:S03]  /*4c90*/  ISETP.EQ.OR P0, PT, R17, 0x3, !P0 ;  /* 0x000000031100780c */ /* 0x000fc60004702670 */
[----:B------:R-:W-:-:S10]  /*4ca0*/  IMAD.IADD R37, R27, 0x1, R39 ;  /* 0x000000011b257824 */ /* 0x000fd400078e0227 */
[----:B------:R-:W-:Y:S05]  /*4cb0*/  @P0 BRA `(.L_x_25) ;  /* 0x0000000400d00947 */ /* 0x000fea0003800000 */
[----:B------:R-:W2:Y:S01]  /*4cc0*/  LDL.U8 R21, [R37+0x8] ;  /* 0x0000080025157983 */ /* 0x000ea20000100000 */
[----:B------:R-:W-:Y:S01]  /*4cd0*/  BSSY.RECONVERGENT B3, `(.L_x_26) ;  /* 0x0000071000037945 */ /* 0x000fe20003800200 */
[----:B--2---:R-:W-:-:S13]  /*4ce0*/  ISETP.NE.AND P0, PT, R21, RZ, PT ;  /* 0x000000ff1500720c */ /* 0x004fda0003f05270 */
[----:B------:R-:W-:Y:S05]  /*4cf0*/  @P0 BRA `(.L_x_27) ;  /* 0x0000000400b80947 */ /* 0x000fea0003800000 */
[----:B------:R-:W-:-:S05]  /*4d00*/  IMAD.IADD R45, R29, 0x1, R27 ;  /* 0x000000011d2d7824 */ /* 0x000fca00078e021b */
[----:B------:R-:W2:Y:S01]  /*4d10*/  LDL.U8 R41, [R45+0x21] ;  /* 0x000021002d297983 */ /* 0x000ea20000100000 */
[----:B------:R-:W-:Y:S01]  /*4d20*/  IMAD.IADD R43, R39, 0x1, R27 ;  /* 0x00000001272b7824 */ /* 0x000fe200078e021b */
[----:B------:R-:W0:Y:S01]  /*4d30*/  S2UR UR5, SR_CgaCtaId ;  /* 0x00000000000579c3 */ /* 0x000e220000008800 */
[----:B------:R-:W-:-:S03]  /*4d40*/  UMOV UR4, 0x400 ;  /* 0x0000040000047882 */ /* 0x000fc60000000000 */
[----:B--2---:R2:W-:Y:S04]  /*4d50*/  STL.U8 [R43+0x29], R41 ;  /* 0x000029292b007387 */ /* 0x0045e80000100000 */
[----:B------:R3:W-:Y:S04]  /*4d60*/  STL.U8 [R45+0x21], RZ ;  /* 0x000021ff2d007387 */ /* 0x0007e80000100000 */
[----:B------:R-:W4:Y:S01]  /*4d70*/  LDL.U8 R51, [R1+0x21] ;  /* 0x0000210001337983 */ /* 0x000f220000100000 */
[----:B0-----:R-:W-:-:S03]  /*4d80*/  ULEA UR4, UR5, UR4, 0x18 ;  /* 0x0000000405047291 */ /* 0x001fc6000f8ec0ff */
[----:B------:R-:W5:Y:S03]  /*4d90*/  LDL.U8 R33, [R1+0x22] ;  /* 0x0000220001217983 */ /* 0x000f660000100000 */
[----:B------:R-:W-:Y:S01]  /*4da0*/  MOV R0, UR4 ;  /* 0x0000000400007c02 */ /* 0x000fe20008000f00 */
[----:B------:R-:W5:Y:S04]  /*4db0*/  LDL.U8 R35, [R1+0x23] ;  /* 0x0000230001237983 */ /* 0x000f680000100000 */
[C---:B------:R-:W-:Y:S01]  /*4dc0*/  IMAD R21, R19.reuse, 0x2d6, R0 ;  /* 0x000002d613157824 */ /* 0x040fe200078e0200 */
[----:B--2---:R-:W2:Y:S04]  /*4dd0*/  LDL.U8 R41, [R1+0x24] ;  /* 0x0000240001297983 */ /* 0x004ea80000100000 */
[----:B------:R-:W2:Y:S04]  /*4de0*/  LDL.U8 R43, [R1+0x25] ;  /* 0x00002500012b7983 */ /* 0x000ea80000100000 */
[----:B---3--:R-:W3:Y:S04]  /*4df0*/  LDL.U8 R45, [R1+0x26] ;  /* 0x00002600012d7983 */ /* 0x008ee80000100000 */
[----:B------:R-:W3:Y:S04]  /*4e00*/  LDL.U8 R47, [R1+0x27] ;  /* 0x00002700012f7983 */ /* 0x000ee80000100000 */
[----:B------:R-:W3:Y:S04]  /*4e10*/  LDL.U8 R53, [R1+0x29] ;  /* 0x0000290001357983 */ /* 0x000ee80000100000 */
[----:B----4-:R0:W-:Y:S04]  /*4e20*/  STS.U8 [R21], R51 ;  /* 0x0000003315007388 */ /* 0x0101e80000000000 */
[----:B0-----:R-:W4:Y:S04]  /*4e30*/  LDL.U8 R51, [R1+0x28] ;  /* 0x0000280001337983 */ /* 0x001f280000100000 */
[----:B-----5:R0:W-:Y:S04]  /*4e40*/  STS.U8 [R21+0x1], R33 ;  /* 0x0000012115007388 */ /* 0x0201e80000000000 */
[----:B------:R5:W-:Y:S04]  /*4e50*/  STS.U8 [R21+0x2], R35 ;  /* 0x0000022315007388 */ /* 0x000be80000000000 */
[----:B--2---:R2:W-:Y:S04]  /*4e60*/  STS.U8 [R21+0x3], R41 ;  /* 0x0000032915007388 */ /* 0x0045e80000000000 */
[----:B------:R1:W-:Y:S04]  /*4e70*/  STS.U8 [R21+0x4], R43 ;  /* 0x0000042b15007388 */ /* 0x0003e80000000000 */
[----:B---3--:R3:W-:Y:S04]  /*4e80*/  STS.U8 [R21+0x5], R45 ;  /* 0x0000052d15007388 */ /* 0x0087e80000000000 */
[----:B------:R3:W-:Y:S04]  /*4e90*/  STS.U8 [R21+0x6], R47 ;  /* 0x0000062f15007388 */ /* 0x0007e80000000000 */
[----:B------:R3:W-:Y:S04]  /*4ea0*/  STS.U8 [R21+0x8], R53 ;  /* 0x0000083515007388 */ /* 0x0007e80000000000 */
[----:B0-----:R-:W4:Y:S04]  /*4eb0*/  LDL.U8 R33, [R1+0x2a] ;  /* 0x00002a0001217983 */ /* 0x001f280000100000 */
[----:B-----5:R-:W5:Y:S04]  /*4ec0*/  LDL.U8 R35, [R1+0x2b] ;  /* 0x00002b0001237983 */ /* 0x020f680000100000 */
[----:B--2---:R-:W2:Y:S04]  /*4ed0*/  LDL.U8 R41, [R1+0x2c] ;  /* 0x00002c0001297983 */ /* 0x004ea80000100000 */
[----:B-1----:R-:W2:Y:S04]  /*4ee0*/  LDL.U8 R43, [R1+0x2d] ;  /* 0x00002d00012b7983 */ /* 0x002ea80000100000 */
[----:B---3--:R-:W3:Y:S04]  /*4ef0*/  LDL.U8 R45, [R1+0x2e] ;  /* 0x00002e00012d7983 */ /* 0x008ee80000100000 */
[----:B------:R-:W3:Y:S04]  /*4f00*/  LDL.U8 R47, [R1+0x2f] ;  /* 0x00002f00012f7983 */ /* 0x000ee80000100000 */
[----:B------:R-:W3:Y:S04]  /*4f10*/  LDL.U8 R53, [R1+0x31] ;  /* 0x0000310001357983 */ /* 0x000ee80000100000 */
[----:B----4-:R0:W-:Y:S04]  /*4f20*/  STS.U8 [R21+0x7], R51 ;  /* 0x0000073315007388 */ /* 0x0101e80000000000 */
[----:B0-----:R-:W4:Y:S04]  /*4f30*/  LDL.U8 R51, [R1+0x30] ;  /* 0x0000300001337983 */ /* 0x001f280000100000 */
[----:B------:R0:W-:Y:S04]  /*4f40*/  STS.U8 [R21+0x9], R33 ;  /* 0x0000092115007388 */ /* 0x0001e80000000000 */
[----:B-----5:R1:W-:Y:S04]  /*4f50*/  STS.U8 [R21+0xa], R35 ;  /* 0x00000a2315007388 */ /* 0x0203e80000000000 */
[----:B--2---:R2:W-:Y:S04]  /*4f60*/  STS.U8 [R21+0xb], R41 ;  /* 0x00000b2915007388 */ /* 0x0045e80000000000 */
[----:B------:R5:W-:Y:S04]  /*4f70*/  STS.U8 [R21+0xc], R43 ;  /* 0x00000c2b15007388 */ /* 0x000be80000000000 */
[----:B---3--:R3:W-:Y:S04]  /*4f80*/  STS.U8 [R21+0xd], R45 ;  /* 0x00000d2d15007388 */ /* 0x0087e80000000000 */
[----:B------:R3:W-:Y:S04]  /*4f90*/  STS.U8 [R21+0xe], R47 ;  /* 0x00000e2f15007388 */ /* 0x0007e80000000000 */
[----:B------:R3:W-:Y:S04]  /*4fa0*/  STS.U8 [R21+0x10], R53 ;  /* 0x0000103515007388 */ /* 0x0007e80000000000 */
[----:B0-----:R-:W4:Y:S04]  /*4fb0*/  LDL.U8 R33, [R1+0x32] ;  /* 0x0000320001217983 */ /* 0x001f280000100000 */
[----:B-1----:R-:W4:Y:S04]  /*4fc0*/  LDL.U8 R35, [R1+0x33] ;  /* 0x0000330001237983 */ /* 0x002f280000100000 */
[----:B--2---:R-:W2:Y:S04]  /*4fd0*/  LDL.U8 R41, [R1+0x34] ;  /* 0x0000340001297983 */ /* 0x004ea80000100000 */
[----:B-----5:R-:W5:Y:S04]  /*4fe0*/  LDL.U8 R43, [R1+0x35] ;  /* 0x00003500012b7983 */ /* 0x020f680000100000 */
[----:B---3--:R-:W3:Y:S04]  /*4ff0*/  LDL.U8 R45, [R1+0x36] ;  /* 0x00003600012d7983 */ /* 0x008ee80000100000 */
[----:B------:R-:W3:Y:S04]  /*5000*/  LDL.U8 R47, [R1+0x37] ;  /* 0x00003700012f7983 */ /* 0x000ee80000100000 */
[----:B------:R-:W3:Y:S04]  /*5010*/  LDL.U8 R53, [R1+0x39] ;  /* 0x0000390001357983 */ /* 0x000ee80000100000 */
[----:B----4-:R0:W-:Y:S04]  /*5020*/  STS.U8 [R21+0xf], R51 ;  /* 0x00000f3315007388 */ /* 0x0101e80000000000 */
[----:B0-----:R-:W4:Y:S04]  /*5030*/  LDL.U8 R51, [R1+0x38] ;  /* 0x0000380001337983 */ /* 0x001f280000100000 */
[----:B------:R0:W-:Y:S04]  /*5040*/  STS.U8 [R21+0x11], R33 ;  /* 0x0000112115007388 */ /* 0x0001e80000000000 */
[----:B------:R1:W-:Y:S04]  /*5050*/  STS.U8 [R21+0x12], R35 ;  /* 0x0000122315007388 */ /* 0x0003e80000000000 */
[----:B--2---:R2:W-:Y:S04]  /*5060*/  STS.U8 [R21+0x13], R41 ;  /* 0x0000132915007388 */ /* 0x0045e80000000000 */
[----:B-----5:R5:W-:Y:S04]  /*5070*/  STS.U8 [R21+0x14], R43 ;  /* 0x0000142b15007388 */ /* 0x020be80000000000 */
        /* <DEDUP_REMOVED lines=29> */
[----:B-----5:R0:W-:Y:S04]  /*5250*/  STS.U8 [R21+0x1c], R43 ;  /* 0x00001c2b15007388 */ /* 0x0201e80000000000 */
[----:B---3--:R0:W-:Y:S04]  /*5260*/  STS.U8 [R21+0x1d], R45 ;  /* 0x00001d2d15007388 */ /* 0x0081e80000000000 */
        /* <DEDUP_REMOVED lines=23> */
.L_x_27:
[----:B------:R-:W-:Y:S05]  /*53e0*/  BSYNC.RECONVERGENT B3 ;  /* 0x0000000000037941 */ /* 0x000fea0003800200 */
.L_x_26:
[----:B------:R-:W-:Y:S05]  /*53f0*/  BRA `(.L_x_28) ;  /* 0x00000000000c7947 */ /* 0x000fea0003800000 */
.L_x_25:
[----:B------:R-:W-:Y:S02]  /*5400*/  ISETP.NE.AND P1, PT, R49, RZ, PT ;  /* 0x000000ff3100720c */ /* 0x000fe40003f25270 */
[----:B------:R-:W-:-:S11]  /*5410*/  PLOP3.LUT P0, PT, PT, PT, PT, 0x80, 0x8 ;  /* 0x000000000008781c */ /* 0x000fd60003f0f070 */
[----:B------:R-:W-:Y:S05]  /*5420*/  @!P1 BRA `(.L_x_29) ;  /* 0x0000000400c89947 */ /* 0x000fea0003800000 */
.L_x_28:
[----:B0-----:R-:W2:Y:S01]  /*5430*/  LDL.U8 R21, [R37] ;  /* 0x0000000025157983 */ /* 0x001ea20000100000 */
[----:B------:R-:W-:Y:S02]  /*5440*/  PLOP3.LUT P0, PT, PT, PT, PT, 0x8, 0x80 ;  /* 0x000000000080781c */ /* 0x000fe40003f0e170 */
        /* <DEDUP_REMOVED lines=16> */
[----:B---3--:R-:W3:Y:S04]  /*5550*/  LDL.U8 R43, [R1+0x25] ;  /* 0x00002500012b7983 */ /* 0x008ee80000100000 */
[----:B------:R-:W3:Y:S04]  /*5560*/  LDL.U8 R45, [R1+0x26] ;  /* 0x00002600012d7983 */ /* 0x000ee80000100000 */
[----:B------:R-:W3:Y:S04]  /*5570*/  LDL.U8 R47, [R1+0x27] ;  /* 0x00002700012f7983 */ /* 0x000ee80000100000 */
[----:B------:R-:W3:Y:S04]  /*5580*/  LDL.U8 R53, [R1+0x29] ;  /* 0x0000290001357983 */ /* 0x000ee80000100000 */
[----:B----4-:R0:W-:Y:S04]  /*5590*/  STS.U8 [R21], R51 ;  /* 0x0000003315007388 */ /* 0x0101e80000000000 */
[----:B0-----:R-:W4:Y:S04]  /*55a0*/  LDL.U8 R51, [R1+0x28] ;  /* 0x0000280001337983 */ /* 0x001f280000100000 */
[----:B-----5:R0:W-:Y:S04]  /*55b0*/  STS.U8 [R21+0x1], R33 ;  /* 0x0000012115007388 */ /* 0x0201e80000000000 */
[----:B------:R5:W-:Y:S04]  /*55c0*/  STS.U8 [R21+0x2], R35 ;  /* 0x0000022315007388 */ /* 0x000be80000000000 */
[----:B--2---:R2:W-:Y:S04]  /*55d0*/  STS.U8 [R21+0x3], R41 ;  /* 0x0000032915007388 */ /* 0x0045e80000000000 */
[----:B---3--:R3:W-:Y:S04]  /*55e0*/  STS.U8 [R21+0x4], R43 ;  /* 0x0000042b15007388 */ /* 0x0087e80000000000 */
[----:B------:R1:W-:Y:S04]  /*55f0*/  STS.U8 [R21+0x5], R45 ;  /* 0x0000052d15007388 */ /* 0x0003e80000000000 */
[----:B------:R1:W-:Y:S04]  /*5600*/  STS.U8 [R21+0x6], R47 ;  /* 0x0000062f15007388 */ /* 0x0003e80000000000 */
[----:B------:R1:W-:Y:S04]  /*5610*/  STS.U8 [R21+0x8], R53 ;  /* 0x0000083515007388 */ /* 0x0003e80000000000 */
[----:B0-----:R-:W4:Y:S04]  /*5620*/  LDL.U8 R33, [R1+0x2a] ;  /* 0x00002a0001217983 */ /* 0x001f280000100000 */
[----:B-----5:R-:W5:Y:S04]  /*5630*/  LDL.U8 R35, [R1+0x2b] ;  /* 0x00002b0001237983 */ /* 0x020f680000100000 */
[----:B--2---:R-:W2:Y:S04]  /*5640*/  LDL.U8 R41, [R1+0x2c] ;  /* 0x00002c0001297983 */ /* 0x004ea80000100000 */
[----:B---3--:R-:W3:Y:S04]  /*5650*/  LDL.U8 R43, [R1+0x2d] ;  /* 0x00002d00012b7983 */ /* 0x008ee80000100000 */
[----:B-1----:R-:W3:Y:S04]  /*5660*/  LDL.U8 R45, [R1+0x2e] ;  /* 0x00002e00012d7983 */ /* 0x002ee80000100000 */
[----:B------:R-:W3:Y:S04]  /*5670*/  LDL.U8 R47, [R1+0x2f] ;  /* 0x00002f00012f7983 */ /* 0x000ee80000100000 */
[----:B------:R-:W3:Y:S04]  /*5680*/  LDL.U8 R53, [R1+0x31] ;  /* 0x0000310001357983 */ /* 0x000ee80000100000 */
[----:B----4-:R0:W-:Y:S04]  /*5690*/  STS.U8 [R21+0x7], R51 ;  /* 0x0000073315007388 */ /* 0x0101e80000000000 */
[----:B0-----:R-:W4:Y:S04]  /*56a0*/  LDL.U8 R51, [R1+0x30] ;  /* 0x0000300001337983 */ /* 0x001f280000100000 */
[----:B------:R0:W-:Y:S04]  /*56b0*/  STS.U8 [R21+0x9], R33 ;  /* 0x0000092115007388 */ /* 0x0001e80000000000 */
[----:B-----5:R1:W-:Y:S04]  /*56c0*/  STS.U8 [R21+0xa], R35 ;  /* 0x00000a2315007388 */ /* 0x0203e80000000000 */
[----:B--2---:R2:W-:Y:S04]  /*56d0*/  STS.U8 [R21+0xb], R41 ;  /* 0x00000b2915007388 */ /* 0x0045e80000000000 */
[----:B---3--:R3:W-:Y:S04]  /*56e0*/  STS.U8 [R21+0xc], R43 ;  /* 0x00000c2b15007388 */ /* 0x0087e80000000000 */
        /* <DEDUP_REMOVED lines=70> */
.L_x_29:
[----:B------:R-:W-:Y:S05]  /*5b50*/  BSYNC.RECONVERGENT B2 ;  /* 0x0000000000027941 */ /* 0x000fea0003800200 */
.L_x_24:
[C---:B------:R-:W-:Y:S02]  /*5b60*/  ISETP.NE.AND P0, PT, R29.reuse, RZ, P0 ;  /* 0x000000ff1d00720c */ /* 0x040fe40000705270 */
[----:B------:R-:W-:Y:S02]  /*5b70*/  ISETP.GT.U32.AND P1, PT, R29, 0x1, PT ;  /* 0x000000011d00780c */ /* 0x000fe40003f24070 */
[----:B------:R-:W-:Y:S02]  /*5b80*/  ISETP.NE.AND P2, PT, R17, RZ, P0 ;  /* 0x000000ff1100720c */ /* 0x000fe40000745270 */
[----:B------:R-:W-:-:S04]  /*5b90*/  ISETP.EQ.U32.AND P1, PT, R49, 0x1, P1 ;  /* 0x000000013100780c */ /* 0x000fc80000f22070 */
[----:B------:R-:W-:-:S07]  /*5ba0*/  ISETP.EQ.OR P3, PT, R17, 0x3, !P1 ;  /* 0x000000031100780c */ /* 0x000fce0004f62670 */
[----:B------:R-:W-:Y:S06]  /*5bb0*/  @!P2 BRA `(.L_x_30) ;  /* 0x0000000400cca947 */ /* 0x000fec0003800000 */
[----:B0-----:R-:W2:Y:S01]  /*5bc0*/  LDL.U8 R21, [R37+-0x8] ;  /* 0xfffff80025157983 */ /* 0x001ea20000100000 */
        /* <DEDUP_REMOVED lines=21> */
[----:B------:R-:W3:Y:S04]  /*5d20*/  LDL.U8 R53, [R1+0x2c] ;  /* 0x00002c0001357983 */ /* 0x000ee80000100000 */
[----:B----4-:R0:W-:Y:S04]  /*5d30*/  STS.U8 [R21+0x1], R33 ;  /* 0x0000012115007388 */ /* 0x0101e80000000000 */
[----:B0-----:R-:W4:Y:S04]  /*5d40*/  LDL.U8 R33, [R1+0x29] ;  /* 0x0000290001217983 */ /* 0x001f280000100000 */
[----:B----4-:R0:W-:Y:S04]  /*5d50*/  STS.U8 [R21+0x8], R33 ;  /* 0x0000082115007388 */ /* 0x0101e80000000000 */
[----:B0-----:R-:W4:Y:S04]  /*5d60*/  LDL.U8 R33, [R1+0x32] ;  /* 0x0000320001217983 */ /* 0x001f280000100000 */
[----:B-----5:R0:W-:Y:S04]  /*5d70*/  STS.U8 [R21], R51 ;  /* 0x0000003315007388 */ /* 0x0201e80000000000 */
[----:B------:R5:W-:Y:S04]  /*5d80*/  STS.U8 [R21+0x2], R35 ;  /* 0x0000022315007388 */ /* 0x000be80000000000 */
[----:B--2---:R2:W-:Y:S04]  /*5d90*/  STS.U8 [R21+0x3], R41 ;  /* 0x0000032915007388 */ /* 0x0045e80000000000 */
[----:B0-----:R-:W3:Y:S04]  /*5da0*/  LDL.U8 R51, [R1+0x2b] ;  /* 0x00002b0001337983 */ /* 0x001ee80000100000 */
[----:B-----5:R-:W5:Y:S04]  /*5db0*/  LDL.U8 R35, [R1+0x2a] ;  /* 0x00002a0001237983 */ /* 0x020f680000100000 */
[----:B--2---:R-:W2:Y:S04]  /*5dc0*/  LDL.U8 R41, [R1+0x2d] ;  /* 0x00002d0001297983 */ /* 0x004ea80000100000 */
[----:B----4-:R0:W-:Y:S04]  /*5dd0*/  STS.U8 [R21+0x11], R33 ;  /* 0x0000112115007388 */ /* 0x0101e80000000000 */
[----:B0-----:R-:W4:Y:S04]  /*5de0*/  LDL.U8 R33, [R1+0x37] ;  /* 0x0000370001217983 */ /* 0x001f280000100000 */
[----:B---3--:R0:W-:Y:S04]  /*5df0*/  STS.U8 [R21+0x4], R43 ;  /* 0x0000042b15007388 */ /* 0x0081e80000000000 */
[----:B------:R3:W-:Y:S04]  /*5e00*/  STS.U8 [R21+0x5], R45 ;  /* 0x0000052d15007388 */ /* 0x0007e80000000000 */
[----:B------:R1:W-:Y:S04]  /*5e10*/  STS.U8 [R21+0x6], R47 ;  /* 0x0000062f15007388 */ /* 0x0003e80000000000 */
[----:B------:R1:W-:Y:S04]  /*5e20*/  STS.U8 [R21+0x7], R49 ;  /* 0x0000073115007388 */ /* 0x0003e80000000000 */
[----:B-----5:R5:W-:Y:S04]  /*5e30*/  STS.U8 [R21+0x9], R35 ;  /* 0x0000092315007388 */ /* 0x020be80000000000 */
[----:B------:R-:W-:Y:S04]  /*5e40*/  STS.U8 [R21+0xa], R51 ;  /* 0x00000a3315007388 */ /* 0x000fe80000000000 */
[----:B------:R-:W-:Y:S04]  /*5e50*/  STS.U8 [R21+0xb], R53 ;  /* 0x00000b3515007388 */ /* 0x000fe80000000000 */
[----:B--2---:R2:W-:Y:S04]  /*5e60*/  STS.U8 [R21+0xc], R41 ;  /* 0x00000c2915007388 */ /* 0x0045e80000000000 */
[----:B0-----:R-:W4:Y:S04]  /*5e70*/  LDL.U8 R43, [R1+0x2e] ;  /* 0x00002e00012b7983 */ /* 0x001f280000100000 */
[----:B---3--:R-:W3:Y:S04]  /*5e80*/  LDL.U8 R45, [R1+0x2f] ;  /* 0x00002f00012d7983 */ /* 0x008ee80000100000 */
[----:B-1----:R-:W3:Y:S04]  /*5e90*/  LDL.U8 R47, [R1+0x30] ;  /* 0x00003000012f7983 */ /* 0x002ee80000100000 */
[----:B------:R-:W3:Y:S04]  /*5ea0*/  LDL.U8 R49, [R1+0x31] ;  /* 0x0000310001317983 */ /* 0x000ee80000100000 */
[----:B-----5:R-:W5:Y:S04]  /*5eb0*/  LDL.U8 R35, [R1+0x33] ;  /* 0x0000330001237983 */ /* 0x020f680000100000 */
[----:B--2---:R-:W2:Y:S04]  /*5ec0*/  LDL.U8 R41, [R1+0x34] ;  /* 0x0000340001297983 */ /* 0x004ea80000100000 */
[----:B------:R-:W2:Y:S04]  /*5ed0*/  LDL.U8 R51, [R1+0x35] ;  /* 0x0000350001337983 */ /* 0x000ea80000100000 */
[----:B------:R-:W2:Y:S04]  /*5ee0*/  LDL.U8 R53, [R1+0x36] ;  /* 0x0000360001357983 */ /* 0x000ea80000100000 */
[----:B----4-:R0:W-:Y:S04]  /*5ef0*/  STS.U8 [R21+0x16], R33 ;  /* 0x0000162115007388 */ /* 0x0101e80000000000 */
[----:B0-----:R-:W4:Y:S04]  /*5f00*/  LDL.U8 R33, [R1+0x3c] ;  /* 0x00003c0001217983 */ /* 0x001f280000100000 */
[----:B------:R0:W-:Y:S04]  /*5f10*/  STS.U8 [R21+0xd], R43 ;  /* 0x00000d2b15007388 */ /* 0x0001e80000000000 */
[----:B---3--:R1:W-:Y:S04]  /*5f20*/  STS.U8 [R21+0xe], R45 ;  /* 0x00000e2d15007388 */ /* 0x0083e80000000000 */
[----:B------:R3:W-:Y:S04]  /*5f30*/  STS.U8 [R21+0xf], R47 ;  /* 0x00000f2f15007388 */ /* 0x0007e80000000000 */
[----:B------:R3:W-:Y:S04]  /*5f40*/  STS.U8 [R21+0x10], R49 ;  /* 0x0000103115007388 */ /* 0x0007e80000000000 */
[----:B-----5:R5:W-:Y:S04]  /*5f50*/  STS.U8 [R21+0x12], R35 ;  /* 0x0000122315007388 */ /* 0x020be80000000000 */
[----:B--2---:R2:W-:Y:S04]  /*5f60*/  STS.U8 [R21+0x13], R41 ;  /* 0x0000132915007388 */ /* 0x0045e80000000000 */
[----:B------:R2:W-:Y:S04]  /*5f70*/  STS.U8 [R21+0x14], R51 ;  /* 0x0000143315007388 */ /* 0x0005e80000000000 */
[----:B------:R2:W-:Y:S04]  /*5f80*/  STS.U8 [R21+0x15], R53 ;  /* 0x0000153515007388 */ /* 0x0005e80000000000 */
[----:B0-----:R-:W4:Y:S04]  /*5f90*/  LDL.U8 R43, [R1+0x38] ;  /* 0x00003800012b7983 */ /* 0x001f280000100000 */
[----:B-1----:R-:W4:Y:S04]  /*5fa0*/  LDL.U8 R45, [R1+0x39] ;  /* 0x00003900012d7983 */ /* 0x002f280000100000 */
[----:B---3--:R-:W3:Y:S04]  /*5fb0*/  LDL.U8 R47, [R1+0x3a] ;  /* 0x00003a00012f7983 */ /* 0x008ee80000100000 */
[----:B------:R-:W3:Y:S04]  /*5fc0*/  LDL.U8 R49, [R1+0x3b] ;  /* 0x00003b0001317983 */ /* 0x000ee80000100000 */
[----:B-----5:R-:W5:Y:S04]  /*5fd0*/  LDL.U8 R35, [R1+0x3d] ;  /* 0x00003d0001237983 */ /* 0x020f680000100000 */
[----:B--2---:R-:W2:Y:S04]  /*5fe0*/  LDL.U8 R41, [R1+0x3e] ;  /* 0x00003e0001297983 */ /* 0x004ea80000100000 */
[----:B------:R-:W2:Y:S04]  /*5ff0*/  LDL.U8 R51, [R1+0x3f] ;  /* 0x00003f0001337983 */ /* 0x000ea80000100000 */
[----:B------:R-:W2:Y:S04]  /*6000*/  LDL.U8 R53, [R1+0x40] ;  /* 0x0000400001357983 */ /* 0x000ea80000100000 */
        /* <DEDUP_REMOVED lines=15> */
[----:B---3--:R0:W-:Y:S04]  /*6100*/  STS.U8 [R21+0x19], R47 ;  /* 0x0000192f15007388 */ /* 0x0081e80000000000 */
[----:B------:R0:W-:Y:S04]  /*6110*/  STS.U8 [R21+0x1a], R49 ;  /* 0x00001a3115007388 */ /* 0x0001e80000000000 */
[----:B-----5:R0:W-:Y:S04]  /*6120*/  STS.U8 [R21+0x1c], R35 ;  /* 0x00001c2315007388 */ /* 0x0201e80000000000 */
        /* <DEDUP_REMOVED lines=27> */
.L_x_31:
[----:B------:R-:W-:Y:S05]  /*62e0*/  BSYNC.RECONVERGENT B2 ;  /* 0x0000000000027941 */ /* 0x000fea0003800200 */
.L_x_30:
[----:B------:R-:W-:Y:S05]  /*62f0*/  @!P0 BRA `(.L_x_32) ;  /* 0x0000000400cc8947 */ /* 0x000fea0003800000 */
[----:B0-----:R-:W2:Y:S01]  /*6300*/  LDL.U8 R21, [R37] ;  /* 0x0000000025157983 */ /* 0x001ea20000100000 */
        /* <DEDUP_REMOVED lines=113> */
.L_x_33:
[----:B------:R-:W-:Y:S05]  /*6a20*/  BSYNC.RECONVERGENT B2 ;  /* 0x0000000000027941 */ /* 0x000fea0003800200 */
.L_x_32:
[----:B------:R-:W-:Y:S05]  /*6a30*/  @P3 BRA `(.L_x_34) ;  /* 0x0000000400e83947 */ /* 0x000fea0003800000 */
[----:B0-----:R-:W2:Y:S01]  /*6a40*/  LDL.U8 R21, [R37+0x8] ;  /* 0x0000080025157983 */ /* 0x001ea20000100000 */
[----:B------:R-:W-:Y:S01]  /*6a50*/  BSSY.RECONVERGENT B2, `(.L_x_34) ;  /* 0x0000078000027945 */ /* 0x000fe20003800200 */
[----:B--2---:R-:W-:-:S13]  /*6a60*/  ISETP.GE.U32.AND P3, PT, R21, 0x5, PT ;  /* 0x000000051500780c */ /* 0x004fda0003f66070 */
[----:B------:R-:W-:Y:S05]  /*6a70*/  @!P3 BRA `(.L_x_35) ;  /* 0x0000000400d4b947 */ /* 0x000fea0003800000 */
[----:B------:R-:W-:-:S04]  /*6a80*/  VIADD R43, R29, 0xfffffffe ;  /* 0xfffffffe1d2b7836 */ /* 0x000fc80000000000 */
[----:B------:R-:W-:-:S06]  /*6a90*/  IMAD.IADD R21, R27, 0x1, R43 ;  /* 0x000000011b157824 */ /* 0x000fcc00078e022b */
[----:B------:R-:W2:Y:S02]  /*6aa0*/  LDL.U8 R21, [R21+0x8] ;  /* 0x0000080015157983 */ /* 0x000ea40000100000 */
[----:B--2---:R-:W-:-:S13]  /*6ab0*/  ISETP.NE.AND P3, PT, R21, RZ, PT ;  /* 0x000000ff1500720c */ /* 0x004fda0003f65270 */
[----:B------:R-:W-:Y:S05]  /*6ac0*/  @P3 BRA `(.L_x_35) ;  /* 0x0000000400c03947 */ /* 0x000fea0003800000 */
[----:B------:R-:W-:-:S05]  /*6ad0*/  IADD3 R45, PT, PT, R29, R27, RZ ;  /* 0x0000001b1d2d7210 */ /* 0x000fca0007ffe0ff */
[----:B------:R-:W2:Y:S01]  /*6ae0*/  LDL.U8 R41, [R45+0x21] ;  /* 0x000021002d297983 */ /* 0x000ea20000100000 */
[--C-:B------:R-:W-:Y:S02]  /*6af0*/  IMAD.IADD R43, R43, 0x1, R27.reuse ;  /* 0x000000012b2b7824 */ /* 0x100fe400078e021b */
[----:B------:R-:W-:Y:S01]  /*6b00*/  IMAD.IADD R47, R39, 0x1, R27 ;  /* 0x00000001272f7824 */ /* 0x000fe200078e021b */
[----:B------:R-:W0:Y:S01]  /*6b10*/  S2UR UR5, SR_CgaCtaId ;  /* 0x00000000000579c3 */ /* 0x000e220000008800 */
[----:B------:R-:W-:Y:S01]  /*6b20*/  UMOV UR4, 0x400 ;  /* 0x0000040000047882 */ /* 0x000fe20000000000 */
[----:B--2---:R2:W-:Y:S04]  /*6b30*/  STL.U8 [R43+0x29], R41 ;  /* 0x000029292b007387 */ /* 0x0045e80000100000 */
[----:B------:R3:W-:Y:S04]  /*6b40*/  STL.U8 [R45+0x21], RZ ;  /* 0x000021ff2d007387 */ /* 0x0007e80000100000 */
[----:B------:R4:W-:Y:S04]  /*6b50*/  STL.U8 [R47+0x29], RZ ;  /* 0x000029ff2f007387 */ /* 0x0009e80000100000 */
[----:B------:R-:W5:Y:S01]  /*6b60*/  LDL.U8 R33, [R1+0x22] ;  /* 0x0000220001217983 */ /* 0x000f620000100000 */
[----:B0-----:R-:W-:-:S03]  /*6b70*/  ULEA UR4, UR5, UR4, 0x18 ;  /* 0x0000000405047291 */ /* 0x001fc6000f8ec0ff */
[----:B------:R-:W5:Y:S03]  /*6b80*/  LDL.U8 R51, [R1+0x21] ;  /* 0x0000210001337983 */ /* 0x000f660000100000 */
[----:B------:R-:W-:Y:S01]  /*6b90*/  IMAD.U32 R0, RZ, RZ, UR4 ;  /* 0x00000004ff007e24 */ /* 0x000fe2000f8e00ff */
[----:B------:R-:W5:Y:S03]  /*6ba0*/  LDL.U8 R35, [R1+0x23] ;  /* 0x0000230001237983 */ /* 0x000f660000100000 */
[C---:B------:R-:W-:Y:S01]  /*6bb0*/  IMAD R21, R19.reuse, 0x2d6, R0 ;  /* 0x000002d613157824 */ /* 0x040fe200078e0200 */
[----:B--2---:R-:W2:Y:S04]  /*6bc0*/  LDL.U8 R41, [R1+0x24] ;  /* 0x0000240001297983 */ /* 0x004ea80000100000 */
[----:B------:R-:W2:Y:S04]  /*6bd0*/  LDL.U8 R43, [R1+0x25] ;  /* 0x00002500012b7983 */ /* 0x000ea80000100000 */
[----:B---3--:R-:W3:Y:S04]  /*6be0*/  LDL.U8 R45, [R1+0x26] ;  /* 0x00002600012d7983 */ /* 0x008ee80000100000 */
[----:B----4-:R-:W4:Y:S04]  /*6bf0*/  LDL.U8 R47, [R1+0x27] ;  /* 0x00002700012f7983 */ /* 0x010f280000100000 */
[----:B------:R-:W4:Y:S04]  /*6c00*/  LDL.U8 R49, [R1+0x28] ;  /* 0x0000280001317983 */ /* 0x000f280000100000 */
[----:B------:R-:W4:Y:S04]  /*6c10*/  LDL.U8 R53, [R1+0x2c] ;  /* 0x00002c0001357983 */ /* 0x000f280000100000 */
[----:B-----5:R0:W-:Y:S04]  /*6c20*/  STS.U8 [R21+0x1], R33 ;  /* 0x0000012115007388 */ /* 0x0201e80000000000 */
[----:B0-----:R-:W5:Y:S04]  /*6c30*/  LDL.U8 R33, [R1+0x29] ;  /* 0x0000290001217983 */ /* 0x001f680000100000 */
[----:B-----5:R0:W-:Y:S04]  /*6c40*/  STS.U8 [R21+0x8], R33 ;  /* 0x0000082115007388 */ /* 0x0201e80000000000 */
[----:B0-----:R-:W5:Y:S04]  /*6c50*/  LDL.U8 R33, [R1+0x32] ;  /* 0x0000320001217983 */ /* 0x001f680000100000 */
[----:B------:R0:W-:Y:S04]  /*6c60*/  STS.U8 [R21], R51 ;  /* 0x0000003315007388 */ /* 0x0001e80000000000 */
[----:B------:R1:W-:Y:S04]  /*6c70*/  STS.U8 [R21+0x2], R35 ;  /* 0x0000022315007388 */ /* 0x0003e80000000000 */
[----:B--2---:R2:W-:Y:S04]  /*6c80*/  STS.U8 [R21+0x3], R41 ;  /* 0x0000032915007388 */ /* 0x0045e80000000000 */
[----:B0-----:R-:W4:Y:S04]  /*6c90*/  LDL.U8 R51, [R1+0x2b] ;  /* 0x00002b0001337983 */ /* 0x001f280000100000 */
[----:B-1----:R-:W4:Y:S04]  /*6ca0*/  LDL.U8 R35, [R1+0x2a] ;  /* 0x00002a0001237983 */ /* 0x002f280000100000 */
[----:B--2---:R-:W2:Y:S04]  /*6cb0*/  LDL.U8 R41, [R1+0x2d] ;  /* 0x00002d0001297983 */ /* 0x004ea80000100000 */
[----:B-----5:R0:W-:Y:S04]  /*6cc0*/  STS.U8 [R21+0x11], R33 ;  /* 0x0000112115007388 */ /* 0x0201e80000000000 */
[----:B0-----:R-:W5:Y:S04]  /*6cd0*/  LDL.U8 R33, [R1+0x37] ;  /* 0x0000370001217983 */ /* 0x001f680000100000 */
[----:B------:R0:W-:Y:S04]  /*6ce0*/  STS.U8 [R21+0x4], R43 ;  /* 0x0000042b15007388 */ /* 0x0001e80000000000 */
[----:B---3--:R1:W-:Y:S04]  /*6cf0*/  STS.U8 [R21+0x5], R45 ;  /* 0x0000052d15007388 */ /* 0x0083e80000000000 */
[----:B----4-:R3:W-:Y:S04]  /*6d00*/  STS.U8 [R21+0x6], R47 ;  /* 0x0000062f15007388 */ /* 0x0107e80000000000 */
[----:B------:R4:W-:Y:S04]  /*6d10*/  STS.U8 [R21+0x7], R49 ;  /* 0x0000073115007388 */ /* 0x0009e80000000000 */
[----:B------:R4:W-:Y:S04]  /*6d20*/  STS.U8 [R21+0x9], R35 ;  /* 0x0000092315007388 */ /* 0x0009e80000000000 */
[----:B------:R-:W-:Y:S04]  /*6d30*/  STS.U8 [R21+0xa], R51 ;  /* 0x00000a3315007388 */ /* 0x000fe80000000000 */
[----:B------:R-:W-:Y:S04]  /*6d40*/  STS.U8 [R21+0xb], R53 ;  /* 0x00000b3515007388 */ /* 0x000fe80000000000 */
[----:B--2---:R2:W-:Y:S04]  /*6d50*/  STS.U8 [R21+0xc], R41 ;  /* 0x00000c2915007388 */ /* 0x0045e80000000000 */
[----:B0-----:R-:W5:Y:S04]  /*6d60*/  LDL.U8 R43, [R1+0x2e] ;  /* 0x00002e00012b7983 */ /* 0x001f680000100000 */
[----:B-1----:R-:W5:Y:S04]  /*6d70*/  LDL.U8 R45, [R1+0x2f] ;  /* 0x00002f00012d7983 */ /* 0x002f680000100000 */
[----:B---3--:R-:W3:Y:S04]  /*6d80*/  LDL.U8 R47, [R1+0x30] ;  /* 0x00003000012f7983 */ /* 0x008ee80000100000 */
[----:B----4-:R-:W4:Y:S04]  /*6d90*/  LDL.U8 R49, [R1+0x31] ;  /* 0x0000310001317983 */ /* 0x010f280000100000 */
[----:B------:R-:W4:Y:S04]  /*6da0*/  LDL.U8 R35, [R1+0x33] ;  /* 0x0000330001237983 */ /* 0x000f280000100000 */
[----:B--2---:R-:W2:Y:S04]  /*6db0*/  LDL.U8 R41, [R1+0x34] ;  /* 0x0000340001297983 */ /* 0x004ea80000100000 */
[----:B------:R-:W2:Y:S04]  /*6dc0*/  LDL.U8 R51, [R1+0x35] ;  /* 0x0000350001337983 */ /* 0x000ea80000100000 */
[----:B------:R-:W2:Y:S04]  /*6dd0*/  LDL.U8 R53, [R1+0x36] ;  /* 0x0000360001357983 */ /* 0x000ea80000100000 */
[----:B-----5:R0:W-:Y:S04]  /*6de0*/  STS.U8 [R21+0x16], R33 ;  /* 0x0000162115007388 */ /* 0x0201e80000000000 */
[----:B0-----:R-:W5:Y:S04]  /*6df0*/  LDL.U8 R33, [R1+0x3c] ;  /* 0x00003c0001217983 */ /* 0x001f680000100000 */
[----:B------:R0:W-:Y:S04]  /*6e00*/  STS.U8 [R21+0xd], R43 ;  /* 0x00000d2b15007388 */ /* 0x0001e80000000000 */
[----:B------:R1:W-:Y:S04]  /*6e10*/  STS.U8 [R21+0xe], R45 ;  /* 0x00000e2d15007388 */ /* 0x0003e80000000000 */
[----:B---3--:R3:W-:Y:S04]  /*6e20*/  STS.U8 [R21+0xf], R47 ;  /* 0x00000f2f15007388 */ /* 0x0087e80000000000 */
[----:B----4-:R4:W-:Y:S04]  /*6e30*/  STS.U8 [R21+0x10], R49 ;  /* 0x0000103115007388 */ /* 0x0109e80000000000 */
[----:B------:R4:W-:Y:S04]  /*6e40*/  STS.U8 [R21+0x12], R35 ;  /* 0x0000122315007388 */ /* 0x0009e80000000000 */
[----:B--2---:R2:W-:Y:S04]  /*6e50*/  STS.U8 [R21+0x13], R41 ;  /* 0x0000132915007388 */ /* 0x0045e80000000000 */
[----:B------:R2:W-:Y:S04]  /*6e60*/  STS.U8 [R21+0x14], R51 ;  /* 0x0000143315007388 */ /* 0x0005e80000000000 */
[----:B------:R2:W-:Y:S04]  /*6e70*/  STS.U8 [R21+0x15], R53 ;  /* 0x0000153515007388 */ /* 0x0005e80000000000 */
        /* <DEDUP_REMOVED lines=52> */
[----:B-----5:R0:W-:Y:S04]  /*71c0*/  STS.U8 [R21+0x20], R33 ;  /* 0x0000202115007388 */ /* 0x0201e80000000000 */
.L_x_35:
[----:B------:R-:W-:Y:S05]  /*71d0*/  BSYNC.RECONVERGENT B2 ;  /* 0x0000000000027941 */ /* 0x000fea0003800200 */
.L_x_34:
[----:B------:R-:W-:-:S13]  /*71e0*/  ISETP.EQ.OR P1, PT, R17, RZ, !P1 ;  /* 0x000000ff1100720c */ /* 0x000fda0004f22670 */
[----:B------:R-:W-:Y:S05]  /*71f0*/  @P1 BRA `(.L_x_36) ;  /* 0x0000000400e81947 */ /* 0x000fea0003800000 */
[----:B0-----:R-:W2:Y:S01]  /*7200*/  LDL.U8 R21, [R37] ;  /* 0x0000000025157983 */ /* 0x001ea20000100000 */
[----:B------:R-:W-:Y:S01]  /*7210*/  BSSY.RECONVERGENT B2, `(.L_x_36) ;  /* 0x0000078000027945 */ /* 0x000fe20003800200 */
[----:B--2---:R-:W-:-:S13]  /*7220*/  ISETP.GE.U32.AND P1, PT, R21, 0x5, PT ;  /* 0x000000051500780c */ /* 0x004fda0003f26070 */
[----:B------:R-:W-:Y:S05]  /*7230*/  @!P1 BRA `(.L_x_37) ;  /* 0x0000000400d49947 */ /* 0x000fea0003800000 */
[----:B------:R-:W-:-:S04]  /*7240*/  VIADD R43, R29, 0xfffffffe ;  /* 0xfffffffe1d2b7836 */ /* 0x000fc80000000000 */
[----:B------:R-:W-:-:S06]  /*7250*/  IMAD.IADD R21, R27, 0x1, R43 ;  /* 0x000000011b157824 */ /* 0x000fcc00078e022b */
[----:B------:R-:W2:Y:S02]  /*7260*/  LDL.U8 R21, [R21+-0x8] ;  /* 0xfffff80015157983 */ /* 0x000ea40000100000 */
[----:B--2---:R-:W-:-:S13]  /*7270*/  ISETP.NE.AND P1, PT, R21, RZ, PT ;  /* 0x000000ff1500720c */ /* 0x004fda0003f25270 */
[----:B------:R-:W-:Y:S05]  /*7280*/  @P1 BRA `(.L_x_37) ;  /* 0x0000000400c01947 */ /* 0x000fea0003800000 */
[----:B------:R-:W-:-:S05]  /*7290*/  IMAD.IADD R45, R29, 0x1, R27 ;  /* 0x000000011d2d7824 */ /* 0x000fca00078e021b */
[----:B------:R-:W2:Y:S01]  /*72a0*/  LDL.U8 R41, [R45+0x21] ;  /* 0x000021002d297983 */ /* 0x000ea20000100000 */
[----:B------:R-:W-:Y:S01]  /*72b0*/  IADD3 R43, PT, PT, R43, R27, RZ ;  /* 0x0000001b2b2b7210 */ /* 0x000fe20007ffe0ff */
[----:B------:R-:W-:Y:S01]  /*72c0*/  IMAD.IADD R47, R39, 0x1, R27 ;  /* 0x00000001272f7824 */ /* 0x000fe200078e021b */
[----:B------:R-:W0:Y:S01]  /*72d0*/  S2UR UR5, SR_CgaCtaId ;  /* 0x00000000000579c3 */ /* 0x000e220000008800 */
[----:B------:R-:W-:Y:S02]  /*72e0*/  UMOV UR4, 0x400 ;  /* 0x0000040000047882 */ /* 0x000fe40000000000 */
        /* <DEDUP_REMOVED lines=105> */
[----:B-----5:R0:W-:Y:S04]  /*7980*/  STS.U8 [R21+0x20], R33 ;  /* 0x0000202115007388 */ /* 0x0201e80000000000 */
.L_x_37:
[----:B------:R-:W-:Y:S05]  /*7990*/  BSYNC.RECONVERGENT B2 ;  /* 0x0000000000027941 */ /* 0x000fea0003800200 */
.L_x_36:
[----:B------:R-:W-:Y:S05]  /*79a0*/  @!P2 BRA `(.L_x_38) ;  /* 0x0000000400dca947 */ /* 0x000fea0003800000 */
[----:B0-----:R-:W2:Y:S01]  /*79b0*/  LDL.U8 R21, [R37+-0x8] ;  /* 0xfffff80025157983 */ /* 0x001ea20000100000 */
[----:B------:R-:W-:Y:S01]  /*79c0*/  BSSY.RECONVERGENT B2, `(.L_x_38) ;  /* 0x0000075000027945 */ /* 0x000fe20003800200 */
[----:B--2---:R-:W-:-:S13]  /*79d0*/  ISETP.GE.U32.AND P1, PT, R21, 0x5, PT ;  /* 0x000000051500780c */ /* 0x004fda0003f26070 */
[----:B------:R-:W-:Y:S05]  /*79e0*/  @!P1 BRA `(.L_x_39) ;  /* 0x0000000400c89947 */ /* 0x000fea0003800000 */
[----:B------:R-:W2:Y:S02]  /*79f0*/  LDL.U8 R21, [R31+-0xa] ;  /* 0xfffff6001f157983 */ /* 0x000ea40000100000 */
[----:B--2---:R-:W-:-:S13]  /*7a00*/  ISETP.NE.AND P1, PT, R21, RZ, PT ;  /* 0x000000ff1500720c */ /* 0x004fda0003f25270 */
[----:B------:R-:W-:Y:S05]  /*7a10*/  @P1 BRA `(.L_x_39) ;  /* 0x0000000400bc1947 */ /* 0x000fea0003800000 */
[----:B------:R-:W-:-:S05]  /*7a20*/  IADD3 R43, PT, PT, R29, R27, RZ ;  /* 0x0000001b1d2b7210 */ /* 0x000fca0007ffe0ff */
[----:B------:R-:W2:Y:S01]  /*7a30*/  LDL.U8 R41, [R43+0x21] ;  /* 0x000021002b297983 */ /* 0x000ea20000100000 */
[----:B------:R-:W-:-:S03]  /*7a40*/  IMAD.IADD R45, R39, 0x1, R27 ;  /* 0x00000001272d7824 */ /* 0x000fc600078e021b */
[----:B------:R-:W-:Y:S01]  /*7a50*/  STL.U8 [R43+0x21], RZ ;  /* 0x000021ff2b007387 */ /* 0x000fe20000100000 */
[----:B------:R-:W0:Y:S01]  /*7a60*/  S2UR UR5, SR_CgaCtaId ;  /* 0x00000000000579c3 */ /* 0x000e220000008800 */
[----:B------:R-:W-:Y:S02]  /*7a70*/  UMOV UR4, 0x400 ;  /* 0x0000040000047882 */ /* 0x000fe40000000000 */
[----:B--2---:R2:W-:Y:S04]  /*7a80*/  STL.U8 [R43+0x17], R41 ;  /* 0x000017292b007387 */ /* 0x0045e80000100000 */
[----:B------:R3:W-:Y:S04]  /*7a90*/  STL.U8 [R45+0x19], RZ ;  /* 0x000019ff2d007387 */ /* 0x0007e80000100000 */
[----:B------:R-:W4:Y:S01]  /*7aa0*/  LDL.U8 R33, [R1+0x22] ;  /* 0x0000220001217983 */ /* 0x000f220000100000 */
        /* <DEDUP_REMOVED lines=23> */
[----:B------:R0:W-:Y:S04]  /*7c20*/  STS.U8 [R21+0x4], R43 ;  /* 0x0000042b15007388 */ /* 0x0001e80000000000 */
[----:B---3--:R3:W-:Y:S04]  /*7c30*/  STS.U8 [R21+0x5], R45 ;  /* 0x0000052d15007388 */ /* 0x0087e80000000000 */
        /* <DEDUP_REMOVED lines=77> */
.L_x_39:
[----:B------:R-:W-:Y:S05]  /*8110*/  BSYNC.RECONVERGENT B2 ;  /* 0x0000000000027941 */ /* 0x000fea0003800200 */
.L_x_38:
[----:B------:R-:W-:-:S13]  /*8120*/  ISETP.EQ.OR P0, PT, R17, 0x3, !P0 ;  /* 0x000000031100780c */ /* 0x000fda0004702670 */
[----:B------:R-:W-:Y:S05]  /*8130*/  @P0 BRA `(.L_x_23) ;  /* 0x0000000400d40947 */ /* 0x000fea0003800000 */
[----:B------:R-:W2:Y:S02]  /*8140*/  LDL.U8 R37, [R37] ;  /* 0x0000000025257983 */ /* 0x000ea40000100000 */
[----:B--2---:R-:W-:-:S13]  /*8150*/  ISETP.GE.U32.AND P0, PT, R37, 0x5, PT ;  /* 0x000000052500780c */ /* 0x004fda0003f06070 */
[----:B------:R-:W-:Y:S05]  /*8160*/  @!P0 BRA `(.L_x_23) ;  /* 0x0000000400c88947 */ /* 0x000fea0003800000 */
[----:B------:R-:W2:Y:S02]  /*8170*/  LDL.U8 R31, [R31+0x6] ;  /* 0x000006001f1f7983 */ /* 0x000ea40000100000 */
[----:B--2---:R-:W-:-:S13]  /*8180*/  ISETP.NE.AND P0, PT, R31, RZ, PT ;  /* 0x000000ff1f00720c */ /* 0x004fda0003f05270 */
[----:B------:R-:W-:Y:S05]  /*8190*/  @P0 BRA `(.L_x_23) ;  /* 0x0000000400bc0947 */ /* 0x000fea0003800000 */
[----:B------:R-:W-:-:S05]  /*81a0*/  IADD3 R37, PT, PT, R29, R27, RZ ;  /* 0x0000001b1d257210 */ /* 0x000fca0007ffe0ff */
[----:B0-----:R-:W2:Y:S01]  /*81b0*/  LDL.U8 R35, [R37+0x21] ;  /* 0x0000210025237983 */ /* 0x001ea20000100000 */
        /* <DEDUP_REMOVED lines=38> */
[----:B------:R-:W3:Y:S04]  /*8420*/  LDL.U8 R45, [R1+0x34] ;  /* 0x00003400012d7983 */ /* 0x000ee80000100000 */
[----:B------:R-:W3:Y:S04]  /*8430*/  LDL.U8 R49, [R1+0x36] ;  /* 0x0000360001317983 */ /* 0x000ee80000100000 */
[----:B----4-:R0:W-:Y:S04]  /*8440*/  STS.U8 [R21+0x9], R47 ;  /* 0x0000092f15007388 */ /* 0x0101e80000000000 */
[----:B0-----:R-:W4:Y:S04]  /*8450*/  LDL.U8 R47, [R1+0x35] ;  /* 0x00003500012f7983 */ /* 0x001f280000100000 */
[----:B------:R0:W-:Y:S04]  /*8460*/  STS.U8 [R21+0xb], R51 ;  /* 0x00000b3315007388 */ /* 0x0001e80000000000 */
        /* <DEDUP_REMOVED lines=66> */
.L_x_23:
[----:B------:R-:W-:Y:S05]  /*8890*/  BSYNC.RECONVERGENT B1 ;  /* 0x0000000000017941 */ /* 0x000fea0003800200 */
.L_x_22:
[----:B------:R-:W-:-:S04]  /*88a0*/  IADD3 R29, PT, PT, R29, 0x1, RZ ;  /* 0x000000011d1d7810 */ /* 0x000fc80007ffe0ff */
[----:B------:R-:W-:-:S13]  /*88b0*/  ISETP.NE.AND P0, PT, R29, 0x8, PT ;  /* 0x000000081d00780c */ /* 0x000fda0003f05270 */
[----:B------:R-:W-:Y:S05]  /*88c0*/  @P0 BRA `(.L_x_40) ;  /* 0xffffff8400f00947 */ /* 0x000fea000383ffff */
[----:B------:R-:W-:Y:S01]  /*88d0*/  ISETP.NE.AND P0, PT, R25, 0x4, PT ;  /* 0x000000041900780c */ /* 0x000fe20003f05270 */
[----:B------:R-:W-:-:S12]  /*88e0*/  IMAD.MOV.U32 R17, RZ, RZ, R25 ;  /* 0x000000ffff117224 */ /* 0x000fd800078e0019 */
[----:B------:R-:W-:Y:S05]  /*88f0*/  @P0 BRA `(.L_x_41) ;  /* 0xffffff8400d80947 */ /* 0x000fea000383ffff */
.L_x_4:
[----:B------:R-:W-:Y:S05]  /*8900*/  BSYNC.RECONVERGENT B0 ;  /* 0x0000000000007941 */ /* 0x000fea0003800200 */
.L_x_3:
[----:B0-----:R-:W0:Y:S01]  /*8910*/  S2R R0, SR_TID.X ;  /* 0x0000000000007919 */ /* 0x001e220000002100 */
[----:B------:R-:W-:Y:S01]  /*8920*/  BSSY.RECONVERGENT B0, `(.L_x_42) ;  /* 0x000085c000007945 */ /* 0x000fe20003800200 */
[----:B------:R-:W-:Y:S01]  /*8930*/  BAR.SYNC.DEFER_BLOCKING 0x0 ;  /* 0x0000000000007b1d */ /* 0x000fe20000010000 */
[----:B0-----:R-:W-:-:S13]  /*8940*/  ISETP.GT.U32.AND P0, PT, R0, 0x1e3, PT ;  /* 0x000001e30000780c */ /* 0x001fda0003f04070 */
[----:B------:R-:W-:Y:S05]  /*8950*/  @P0 BRA `(.L_x_43) ;  /* 0x0000008400600947 */ /* 0x000fea0003800000 */
[----:B------:R-:W-:-:S13]  /*8960*/  ISETP.GT.U32.AND P0, PT, R0, 0x15, PT ;  /* 0x000000150000780c */ /* 0x000fda0003f04070 */
[----:B------:R-:W-:Y:S05]  /*8970*/  @P0 BRA `(.L_x_43) ;  /* 0x0000008400580947 */ /* 0x000fea0003800000 */
[----:B---3--:R-:W-:Y:S02]  /*8980*/  IMAD R23, R0, 0x2b5, R23 ;  /* 0x000002b500177824 */ /* 0x008fe400078e0217 */
[----:B------:R-:W-:Y:S02]  /*8990*/  HFMA2 R17, -RZ, RZ, 0, 0 ;  /* 0x00000000ff117431 */ /* 0x000fe400000001ff */
[----:B------:R-:W-:Y:S02]  /*89a0*/  IMAD.MOV.U32 R21, RZ, RZ, R1 ;  /* 0x000000ffff157224 */ /* 0x000fe400078e0001 */
[----:B-1----:R-:W-:Y:S01]  /*89b0*/  VIADD R15, R1, 0x21 ;  /* 0x00000021010f7836 */ /* 0x002fe20000000000 */
[----:B------:R-:W0:Y:S01]  /*89c0*/  LDS.U8 R0, [R23] ;  /* 0x0000000017007984 */ /* 0x000e220000000000 */
[----:B------:R-:W-:-:S03]  /*89d0*/  IMAD.MOV.U32 R19, RZ, RZ, RZ ;  /* 0x000000ffff137224 */ /* 0x000fc600078e00ff */
[----:B------:R-:W1:Y:S04]  /*89e0*/  LDS.U8 R2, [R23+0x1] ;  /* 0x0000010017027984 */ /* 0x000e680000000000 */
        /* <DEDUP_REMOVED lines=31> */
[----:B0-----:R0:W-:Y:S04]  /*8be0*/  STL.U8 [R1], R0 ;  /* 0x0000000001007387 */ /* 0x0011e80000100000 */
[----:B------:R0:W-:Y:S04]  /*8bf0*/  STL.U8 [R1+0x21], R0 ;  /* 0x0000210001007387 */ /* 0x0001e80000100000 */
[----:B-1----:R0:W-:Y:S04]  /*8c00*/  STL.U8 [R1+0x1], R2 ;  /* 0x0000010201007387 */ /* 0x0021e80000100000 */
        /* <DEDUP_REMOVED lines=63> */
.L_x_81:
[C---:B------:R-:W-:Y:S02]  /*9000*/  VIADD R25, R17.reuse, 0x1 ;  /* 0x0000000111197836 */ /* 0x040fe40000000000 */
[----:B------:R-:W-:Y:S02]  /*9010*/  IMAD R27, R17, 0x8, R21 ;  /* 0x00000008111b7824 */ /* 0x000fe400078e0215 */
[----:B01----:R-:W-:-:S07]  /*9020*/  IMAD.MOV.U32 R29, RZ, RZ, RZ ;  /* 0x000000ffff1d7224 */ /* 0x003fce00078e00ff */
.L_x_80:
[----:B01----:R-:W-:-:S05]  /*9030*/  IADD3 R41, PT, PT, R27, R29, RZ ;  /* 0x0000001d1b297210 */ /* 0x003fca0007ffe0ff */
[----:B------:R-:W2:Y:S01]  /*9040*/  LDL.U8 R39, [R41] ;  /* 0x0000000029277983 */ /* 0x000ea20000100000 */
[----:B------:R-:W-:Y:S01]  /*9050*/  BSSY.RECONVERGENT B1, `(.L_x_44) ;  /* 0x00003f9000017945 */ /* 0x000fe20003800200 */
[----:B--2---:R-:W-:-:S04]  /*9060*/  LOP3.LUT R23, R39, 0x2, RZ, 0xfc, !PT ;  /* 0x0000000227177812 */ /* 0x004fc800078efcff */
[----:B------:R-:W-:-:S04]  /*9070*/  PRMT R23, R23, 0x9910, RZ ;  /* 0x0000991017177816 */ /* 0x000fc800000000ff */
[----:B------:R-:W-:-:S13]  /*9080*/  ISETP.NE.AND P0, PT, R23, 0x7, PT ;  /* 0x000000071700780c */ /* 0x000fda0003f05270 */
[----:B------:R-:W-:Y:S05]  /*9090*/  @P0 BRA `(.L_x_45) ;  /* 0x0000003c00d00947 */ /* 0x000fea0003800000 */
[----:B------:R-:W-:Y:S01]  /*90a0*/  LOP3.LUT R49, R29, 0x1, RZ, 0xc0, !PT ;  /* 0x000000011d317812 */ /* 0x000fe200078ec0ff */
[----:B------:R-:W-:Y:S03]  /*90b0*/  BSSY.RECONVERGENT B2, `(.L_x_46) ;  /* 0x00000fa000027945 */ /* 0x000fe60003800200 */
[----:B------:R-:W-:-:S04]  /*90c0*/  ISETP.NE.U32.AND P1, PT, R49, 0x1, PT ;  /* 0x000000013100780c */ /* 0x000fc80003f25070 */
[----:B------:R-:W-:-:S13]  /*90d0*/  ISETP.EQ.OR P0, PT, R17, 0x3, P1 ;  /* 0x000000031100780c */ /* 0x000fda0000f02670 */
[----:B------:R-:W-:Y:S05]  /*90e0*/  @P0 BRA `(.L_x_47) ;  /* 0x0000000400ec0947 */ /* 0x000fea0003800000 */
[----:B------:R-:W-:-:S04]  /*90f0*/  VIADD R45, R29, 0xffffffff ;  /* 0xffffffff1d2d7836 */ /* 0x000fc80000000000 */
[----:B------:R-:W-:-:S06]  /*9100*/  IMAD.IADD R23, R27, 0x1, R45 ;  /* 0x000000011b177824 */ /* 0x000fcc00078e022d */
[----:B------:R-:W2:Y:S01]  /*9110*/  LDL.U8 R23, [R23+0x8] ;  /* 0x0000080017177983 */ /* 0x000ea20000100000 */
[----:B------:R-:W-:Y:S01]  /*9120*/  BSSY.RECONVERGENT B3, `(.L_x_48) ;  /* 0x0000076000037945 */ /* 0x000fe20003800200 */
[----:B--2---:R-:W-:-:S13]  /*9130*/  ISETP.NE.AND P0, PT, R23, RZ, PT ;  /* 0x000000ff1700720c */ /* 0x004fda0003f05270 */
[----:B------:R-:W-:Y:S05]  /*9140*/  @P0 BRA `(.L_x_49) ;  /* 0x0000000400cc0947 */ /* 0x000fea0003800000 */
[C---:B------:R-:W-:Y:S01]  /*9150*/  ISETP.NE.AND P0, PT, R29.reuse, 0x1, PT ;  /* 0x000000011d00780c */ /* 0x040fe20003f05270 */
[----:B------:R-:W-:Y:S01]  /*9160*/  IMAD.MOV.U32 R53, RZ, RZ, 0x7 ;  /* 0x00000007ff357424 */ /* 0x000fe200078e00ff */
[----:B------:R-:W-:-:S11]  /*9170*/  IADD3 R47, PT, PT, R29, R27, RZ ;  /* 0x0000001b1d2f7210 */ /* 0x000fd60007ffe0ff */
[----:B------:R1:W-:Y:S04]  /*9180*/  @!P0 STL.U8 [R27+0x29], R53 ;  /* 0x000029351b008387 */ /* 0x0003e80000100000 */
[----:B------:R-:W2:Y:S01]  /*9190*/  @P0 LDL.U8 R43, [R47+0x21] ;  /* 0x000021002f2b0983 */ /* 0x000ea20000100000 */
[----:B------:R-:W-:Y:S01]  /*91a0*/  @P0 IMAD.IADD R45, R45, 0x1, R27 ;  /* 0x000000012d2d0824 */ /* 0x000fe200078e021b */
[----:B------:R-:W3:Y:S01]  /*91b0*/  S2R R37, SR_CgaCtaId ;  /* 0x0000000000257919 */ /* 0x000ee20000008800 */
[----:B------:R-:W4:Y:S01]  /*91c0*/  S2R R23, SR_TID.X ;  /* 0x0000000000177919 */ /* 0x000f220000002100 */
[----:B------:R-:W-:Y:S02]  /*91d0*/  MOV R35, 0x400 ;  /* 0x0000040000237802 */ /* 0x000fe40000000f00 */
[----:B--2---:R2:W-:Y:S04]  /*91e0*/  @P0 STL.U8 [R45+0x29], R43 ;  /* 0x0000292b2d000387 */ /* 0x0045e80000100000 */
[----:B------:R5:W-:Y:S04]  /*91f0*/  STL.U8 [R47+0x21], RZ ;  /* 0x000021ff2f007387 */ /* 0x000be80000100000 */
[----:B------:R-:W5:Y:S04]  /*9200*/  LDL.U8 R31, [R1+0x22] ;  /* 0x00002200011f7983 */ /* 0x000f680000100000 */
[----:B------:R-:W5:Y:S01]  /*9210*/  LDL.U8 R33, [R1+0x23] ;  /* 0x0000230001217983 */ /* 0x000f620000100000 */
[----:B---3--:R-:W-:-:S03]  /*9220*/  LEA R35, R37, R35, 0x18 ;  /* 0x0000002325237211 */ /* 0x008fc600078ec0ff */
[----:B------:R-:W3:Y:S02]  /*9230*/  LDL.U8 R37, [R1+0x26] ;  /* 0x0000260001257983 */ /* 0x000ee40000100000 */
[C---:B----4-:R-:W-:Y:S02]  /*9240*/  IMAD R35, R23.reuse, 0x21, R35 ;  /* 0x0000002117237824 */ /* 0x050fe400078e0223 */
[----:B------:R-:W4:Y:S02]  /*9250*/  LDL.U8 R51, [R1+0x21] ;  /* 0x0000210001337983 */ /* 0x000f240000100000 */
[----:B------:R-:W-:Y:S02]  /*9260*/  IMAD R23, R23, 0x2b5, R35 ;  /* 0x000002b517177824 */ /* 0x000fe400078e0223 */
[----:B------:R-:W3:Y:S02]  /*9270*/  LDL.U8 R35, [R1+0x25] ;  /* 0x0000250001237983 */ /* 0x000ee40000100000 */
[----:B------:R-:W-:-:S02]  /*9280*/  IMAD R23, R19, 0x21, R23 ;  /* 0x0000002113177824 */ /* 0x000fc400078e0217 */
[----:B-1----:R-:W4:Y:S04]  /*9290*/  LDL.U8 R53, [R1+0x24] ;  /* 0x0000240001357983 */ /* 0x002f280000100000 */
[----:B--2---:R-:W2:Y:S04]  /*92a0*/  LDL.U8 R43, [R1+0x27] ;  /* 0x00002700012b7983 */ /* 0x004ea80000100000 */
[----:B------:R-:W2:Y:S04]  /*92b0*/  LDL.U8 R45, [R1+0x28] ;  /* 0x00002800012d7983 */ /* 0x000ea80000100000 */
[----:B-----5:R-:W5:Y:S04]  /*92c0*/  LDL.U8 R47, [R1+0x29] ;  /* 0x00002900012f7983 */ /* 0x020f680000100000 */
[----:B------:R1:W-:Y:S04]  /*92d0*/  STS.U8 [R23+0x1], R31 ;  /* 0x0000011f17007388 */ /* 0x0003e80000000000 */
[----:B------:R0:W-:Y:S04]  /*92e0*/  STS.U8 [R23+0x2], R33 ;  /* 0x0000022117007388 */ /* 0x0001e80000000000 */
[----:B-1----:R-:W4:Y:S04]  /*92f0*/  LDL.U8 R31, [R1+0x2a] ;  /* 0x00002a00011f7983 */ /* 0x002f280000100000 */
[----:B0-----:R-:W2:Y:S04]  /*9300*/  LDL.U8 R33, [R1+0x2b] ;  /* 0x00002b0001217983 */ /* 0x001ea80000100000 */
[----:B---3--:R0:W-:Y:S04]  /*9310*/  STS.U8 [R23+0x4], R35 ;  /* 0x0000042317007388 */ /* 0x0081e80000000000 */
[----:B------:R1:W-:Y:S04]  /*9320*/  STS.U8 [R23+0x5], R37 ;  /* 0x0000052517007388 */ /* 0x0003e80000000000 */
[----:B0-----:R-:W3:Y:S04]  /*9330*/  LDL.U8 R35, [R1+0x2e] ;  /* 0x00002e0001237983 */ /* 0x001ee80000100000 */
[----:B-1----:R-:W3:Y:S04]  /*9340*/  LDL.U8 R37, [R1+0x2f] ;  /* 0x00002f0001257983 */ /* 0x002ee80000100000 */
[----:B----4-:R0:W-:Y:S04]  /*9350*/  STS.U8 [R23+0x9], R31 ;  /* 0x0000091f17007388 */ /* 0x0101e80000000000 */
[----:B--2---:R1:W-:Y:S04]  /*9360*/  STS.U8 [R23+0xa], R33 ;  /* 0x00000a2117007388 */ /* 0x0043e80000000000 */
[----:B0-----:R-:W2:Y:S04]  /*9370*/  LDL.U8 R31, [R1+0x33] ;  /* 0x00003300011f7983 */ /* 0x001ea80000100000 */
[----:B-1----:R-:W4:Y:S04]  /*9380*/  LDL.U8 R33, [R1+0x34] ;  /* 0x0000340001217983 */ /* 0x002f280000100000 */
[----:B------:R0:W-:Y:S04]  /*9390*/  STS.U8 [R23], R51 ;  /* 0x0000003317007388 */ /* 0x0001e80000000000 */
[----:B------:R1:W-:Y:S04]  /*93a0*/  STS.U8 [R23+0x3], R53 ;  /* 0x0000033517007388 */ /* 0x0003e80000000000 */
[----:B------:R1:W-:Y:S04]  /*93b0*/  STS.U8 [R23+0x6], R43 ;  /* 0x0000062b17007388 */ /* 0x0003e80000000000 */
[----:B------:R1:W-:Y:S04]  /*93c0*/  STS.U8 [R23+0x7], R45 ;  /* 0x0000072d17007388 */ /* 0x0003e80000000000 */
[----:B-----5:R5:W-:Y:S04]  /*93d0*/  STS.U8 [R23+0x8], R47 ;  /* 0x0000082f17007388 */ /* 0x020be80000000000 */
[----:B---3--:R3:W-:Y:S04]  /*93e0*/  STS.U8 [R23+0xd], R35 ;  /* 0x00000d2317007388 */ /* 0x0087e80000000000 */
[----:B------:R3:W-:Y:S04]  /*93f0*/  STS.U8 [R23+0xe], R37 ;  /* 0x00000e2517007388 */ /* 0x0007e80000000000 */
[----:B0-----:R-:W4:Y:S04]  /*9400*/  LDL.U8 R51, [R1+0x2c] ;  /* 0x00002c0001337983 */ /* 0x001f280000100000 */
[----:B-1----:R-:W4:Y:S04]  /*9410*/  LDL.U8 R53, [R1+0x2d] ;  /* 0x00002d0001357983 */ /* 0x002f280000100000 */
[----:B------:R-:W4:Y:S04]  /*9420*/  LDL.U8 R43, [R1+0x30] ;  /* 0x00003000012b7983 */ /* 0x000f280000100000 */
[----:B------:R-:W4:Y:S04]  /*9430*/  LDL.U8 R45, [R1+0x31] ;  /* 0x00003100012d7983 */ /* 0x000f280000100000 */
[----:B-----5:R-:W5:Y:S04]  /*9440*/  LDL.U8 R47, [R1+0x32] ;  /* 0x00003200012f7983 */ /* 0x020f680000100000 */
[----:B---3--:R-:W3:Y:S04]  /*9450*/  LDL.U8 R35, [R1+0x35] ;  /* 0x0000350001237983 */ /* 0x008ee80000100000 */
[----:B------:R-:W3:Y:S04]  /*9460*/  LDL.U8 R37, [R1+0x36] ;  /* 0x0000360001257983 */ /* 0x000ee80000100000 */
[----:B--2---:R0:W-:Y:S04]  /*9470*/  STS.U8 [R23+0x12], R31 ;  /* 0x0000121f17007388 */ /* 0x0041e80000000000 */
[----:B----4-:R1:W-:Y:S04]  /*9480*/  STS.U8 [R23+0x13], R33 ;  /* 0x0000132117007388 */ /* 0x0103e80000000000 */
[----:B0-----:R-:W2:Y:S04]  /*9490*/  LDL.U8 R31, [R1+0x39] ;  /* 0x00003900011f7983 */ /* 0x001ea80000100000 */
[----:B-1----:R-:W4:Y:S04]  /*94a0*/  LDL.U8 R33, [R1+0x3a] ;  /* 0x00003a0001217983 */ /* 0x002f280000100000 */
[----:B------:R0:W-:Y:S04]  /*94b0*/  STS.U8 [R23+0xb], R51 ;  /* 0x00000b3317007388 */ /* 0x0001e80000000000 */
[----:B------:R1:W-:Y:S04]  /*94c0*/  STS.U8 [R23+0xc], R53 ;  /* 0x00000c3517007388 */ /* 0x0003e80000000000 */
[----:B------:R1:W-:Y:S04]  /*94d0*/  STS.U8 [R23+0xf], R43 ;  /* 0x00000f2b17007388 */ /* 0x0003e80000000000 */
[----:B------:R-:W-:Y:S04]  /*94e0*/  STS.U8 [R23+0x10], R45 ;  /* 0x0000102d17007388 */ /* 0x000fe80000000000 */
[----:B-----5:R-:W-:Y:S04]  /*94f0*/  STS.U8 [R23+0x11], R47 ;  /* 0x0000112f17007388 */ /* 0x020fe80000000000 */
[----:B---3--:R3:W-:Y:S04]  /*9500*/  STS.U8 [R23+0x14], R35 ;  /* 0x0000142317007388 */ /* 0x0087e80000000000 */
[----:B------:R5:W-:Y:S04]  /*9510*/  STS.U8 [R23+0x15], R37 ;  /* 0x0000152517007388 */ /* 0x000be80000000000 */
[----:B0-----:R-:W4:Y:S04]  /*9520*/  LDL.U8 R51, [R1+0x37] ;  /* 0x0000370001337983 */ /* 0x001f280000100000 */
[----:B-1----:R-:W4:Y:S04]  /*9530*/  LDL.U8 R53, [R1+0x38] ;  /* 0x0000380001357983 */ /* 0x002f280000100000 */
[----:B------:R-:W4:Y:S04]  /*9540*/  LDL.U8 R43, [R1+0x3b] ;  /* 0x00003b00012b7983 */ /* 0x000f280000100000 */
[----:B---3--:R-:W3:Y:S04]  /*9550*/  LDL.U8 R35, [R1+0x3c] ;  /* 0x00003c0001237983 */ /* 0x008ee80000100000 */
[----:B------:R-:W3:Y:S04]  /*9560*/  LDL.U8 R45, [R1+0x3d] ;  /* 0x00003d00012d7983 */ /* 0x000ee80000100000 */
[----:B------:R-:W3:Y:S04]  /*9570*/  LDL.U8 R47, [R1+0x3e] ;  /* 0x00003e00012f7983 */ /* 0x000ee80000100000 */
[----:B-----5:R-:W5:Y:S04]  /*9580*/  LDL.U8 R37, [R1+0x41] ;  /* 0x0000410001257983 */ /* 0x020f680000100000 */
[----:B--2---:R0:W-:Y:S04]  /*9590*/  STS.U8 [R23+0x18], R31 ;  /* 0x0000181f17007388 */ /* 0x0041e80000000000 */
[----:B----4-:R1:W-:Y:S04]  /*95a0*/  STS.U8 [R23+0x19], R33 ;  /* 0x0000192117007388 */ /* 0x0103e80000000000 */
[----:B0-----:R-:W2:Y:S04]  /*95b0*/  LDL.U8 R31, [R1+0x3f] ;  /* 0x00003f00011f7983 */ /* 0x001ea80000100000 */
[----:B-1----:R-:W4:Y:S04]  /*95c0*/  LDL.U8 R33, [R1+0x40] ;  /* 0x0000400001217983 */ /* 0x002f280000100000 */
        /* <DEDUP_REMOVED lines=11> */
[----:B------:R1:W-:Y:S04]  /*9680*/  STS.U8 [R23+0x1a], R43 ;  /* 0x00001a2b17007388 */ /* 0x0003e80000000000 */
[----:B---3--:R1:W-:Y:S04]  /*9690*/  STS.U8 [R23+0x1b], R35 ;  /* 0x00001b2317007388 */ /* 0x0083e80000000000 */
[----:B------:R1:W-:Y:S04]  /*96a0*/  STS.U8 [R23+0x1c], R45 ;  /* 0x00001c2d17007388 */ /* 0x0003e80000000000 */
[----:B------:R1:W-:Y:S04]  /*96b0*/  STS.U8 [R23+0x1d], R47 ;  /* 0x00001d2f17007388 */ /* 0x0003e80000000000 */
[----:B-----5:R1:W-:Y:S04]  /*96c0*/  STS.U8 [R23+0x20], R37 ;  /* 0x0000202517007388 */ /* 0x0203e80000000000 */
        /* <DEDUP_REMOVED lines=26> */
[----:B----4-:R1:W-:Y:S02]  /*9870*/  STS.U8 [R23+0x1f], R33 ;  /* 0x00001f2117007388 */ /* 0x0103e40000000000 */
.L_x_49:
[----:B------:R-:W-:Y:S05]  /*9880*/  BSYNC.RECONVERGENT B3 ;  /* 0x0000000000037941 */ /* 0x000fea0003800200 */
.L_x_48:
[----:B------:R-:W-:Y:S05]  /*9890*/  BRA `(.L_x_50) ;  /* 0x0000000000087947 */ /* 0x000fea0003800000 */
.L_x_47:
[----:B------:R-:W-:Y:S01]  /*98a0*/  PLOP3.LUT P0, PT, PT, PT, PT, 0x80, 0x8 ;  /* 0x000000000008781c */ /* 0x000fe20003f0f070 */
[----:B------:R-:W-:-:S12]  /*98b0*/  @P1 BRA `(.L_x_51) ;  /* 0x0000000400e41947 */ /* 0x000fd80003800000 */
.L_x_50:
[----:B-1----:R-:W-:-:S05]  /*98c0*/  VIADD R45, R29, 0xffffffff ;  /* 0xffffffff1d2d7836 */ /* 0x002fca0000000000 */
[----:B------:R-:W-:-:S06]  /*98d0*/  IADD3 R23, PT, PT, R27, R45, RZ ;  /* 0x0000002d1b177210 */ /* 0x000fcc0007ffe0ff */
[----:B------:R-:W2:Y:S01]  /*98e0*/  LDL.U8 R23, [R23] ;  /* 0x0000000017177983 */ /* 0x000ea20000100000 */
[----:B------:R-:W-:Y:S02]  /*98f0*/  PLOP3.LUT P0, PT, PT, PT, PT, 0x8, 0x80 ;  /* 0x000000000080781c */ /* 0x000fe40003f0e170 */
[----:B--2---:R-:W-:-:S13]  /*9900*/  ISETP.NE.AND P1, PT, R23, RZ, PT ;  /* 0x000000ff1700720c */ /* 0x004fda0003f25270 */
[----:B------:R-:W-:Y:S05]  /*9910*/  @P1 BRA `(.L_x_51) ;  /* 0x0000000400cc1947 */ /* 0x000fea0003800000 */
[C---:B------:R-:W-:Y:S01]  /*9920*/  ISETP.NE.AND P1, PT, R29.reuse, 0x1, PT ;  /* 0x000000011d00780c */ /* 0x040fe20003f25270 */
[----:B------:R-:W-:Y:S02]  /*9930*/  IMAD.MOV.U32 R47, RZ, RZ, 0x7 ;  /* 0x00000007ff2f7424 */ /* 0x000fe400078e00ff */
[----:B------:R-:W-:-:S10]  /*9940*/  IMAD.IADD R53, R29, 0x1, R27 ;  /* 0x000000011d357824 */ /* 0x000fd400078e021b */
[----:B------:R-:W-:Y:S04]  /*9950*/  @!P1 STL.U8 [R27+0x29], R47 ;  /* 0x0000292f1b009387 */ /* 0x000fe80000100000 */
[----:B------:R-:W2:Y:S01]  /*9960*/  @P1 LDL.U8 R43, [R53+0x21] ;  /* 0x00002100352b1983 */ /* 0x000ea20000100000 */
[----:B------:R-:W-:Y:S01]  /*9970*/  @P1 IMAD.IADD R45, R45, 0x1, R27 ;  /* 0x000000012d2d1824 */ /* 0x000fe200078e021b */
[----:B------:R-:W1:Y:S01]  /*9980*/  S2R R37, SR_CgaCtaId ;  /* 0x0000000000257919 */ /* 0x000e620000008800 */
[----:B------:R-:W3:Y:S01]  /*9990*/  S2R R23, SR_TID.X ;  /* 0x0000000000177919 */ /* 0x000ee20000002100 */
[----:B------:R-:W-:Y:S02]  /*99a0*/  MOV R35, 0x400 ;  /* 0x0000040000237802 */ /* 0x000fe40000000f00 */
[----:B--2---:R-:W-:Y:S04]  /*99b0*/  @P1 STL.U8 [R45+0x21], R43 ;  /* 0x0000212b2d001387 */ /* 0x004fe80000100000 */
[----:B------:R2:W-:Y:S04]  /*99c0*/  STL.U8 [R53+0x21], RZ ;  /* 0x000021ff35007387 */ /* 0x0005e80000100000 */
[----:B------:R-:W4:Y:S04]  /*99d0*/  LDL.U8 R31, [R1+0x22] ;  /* 0x00002200011f7983 */ /* 0x000f280000100000 */
[----:B------:R-:W5:Y:S01]  /*99e0*/  LDL.U8 R33, [R1+0x23] ;  /* 0x0000230001217983 */ /* 0x000f620000100000 */
[----:B-1----:R-:W-:-:S03]  /*99f0*/  LEA R35, R37, R35, 0x18 ;  /* 0x0000002325237211 */ /* 0x002fc600078ec0ff */
[----:B------:R-:W5:Y:S02]  /*9a00*/  LDL.U8 R37, [R1+0x26] ;  /* 0x0000260001257983 */ /* 0x000f640000100000 */
[C---:B---3--:R-:W-:Y:S02]  /*9a10*/  IMAD R35, R23.reuse, 0x21, R35 ;  /* 0x0000002117237824 */ /* 0x048fe400078e0223 */
[----:B------:R-:W3:Y:S02]  /*9a20*/  LDL.U8 R51, [R1+0x21] ;  /* 0x0000210001337983 */ /* 0x000ee40000100000 */
[----:B------:R-:W-:Y:S02]  /*9a30*/  IMAD R23, R23, 0x2b5, R35 ;  /* 0x000002b517177824 */ /* 0x000fe400078e0223 */
[----:B------:R-:W3:Y:S02]  /*9a40*/  LDL.U8 R35, [R1+0x25] ;  /* 0x0000250001237983 */ /* 0x000ee40000100000 */
[----:B------:R-:W-:-:S02]  /*9a50*/  IMAD R23, R19, 0x21, R23 ;  /* 0x0000002113177824 */ /* 0x000fc400078e0217 */
[----:B--2---:R-:W2:Y:S04]  /*9a60*/  LDL.U8 R53, [R1+0x24] ;  /* 0x0000240001357983 */ /* 0x004ea80000100000 */
[----:B------:R-:W2:Y:S04]  /*9a70*/  LDL.U8 R43, [R1+0x27] ;  /* 0x00002700012b7983 */ /* 0x000ea80000100000 */
[----:B------:R-:W2:Y:S04]  /*9a80*/  LDL.U8 R45, [R1+0x28] ;  /* 0x00002800012d7983 */ /* 0x000ea80000100000 */
[----:B------:R-:W2:Y:S04]  /*9a90*/  LDL.U8 R47, [R1+0x29] ;  /* 0x00002900012f7983 */ /* 0x000ea80000100000 */
[----:B----4-:R1:W-:Y:S04]  /*9aa0*/  STS.U8 [R23+0x1], R31 ;  /* 0x0000011f17007388 */ /* 0x0103e80000000000 */
[----:B-----5:R4:W-:Y:S04]  /*9ab0*/  STS.U8 [R23+0x2], R33 ;  /* 0x0000022117007388 */ /* 0x0209e80000000000 */
[----:B-1----:R-:W5:Y:S04]  /*9ac0*/  LDL.U8 R31, [R1+0x2a] ;  /* 0x00002a00011f7983 */ /* 0x002f680000100000 */
[----:B----4-:R-:W4:Y:S04]  /*9ad0*/  LDL.U8 R33, [R1+0x2b] ;  /* 0x00002b0001217983 */ /* 0x010f280000100000 */
[----:B---3--:R1:W-:Y:S04]  /*9ae0*/  STS.U8 [R23+0x4], R35 ;  /* 0x0000042317007388 */ /* 0x0083e80000000000 */
[----:B------:R3:W-:Y:S04]  /*9af0*/  STS.U8 [R23+0x5], R37 ;  /* 0x0000052517007388 */ /* 0x0007e80000000000 */
[----:B-1----:R-:W2:Y:S04]  /*9b00*/  LDL.U8 R35, [R1+0x2e] ;  /* 0x00002e0001237983 */ /* 0x002ea80000100000 */
[----:B---3--:R-:W3:Y:S04]  /*9b10*/  LDL.U8 R37, [R1+0x2f] ;  /* 0x00002f0001257983 */ /* 0x008ee80000100000 */
[----:B-----5:R1:W-:Y:S04]  /*9b20*/  STS.U8 [R23+0x9], R31 ;  /* 0x0000091f17007388 */ /* 0x0203e80000000000 */
[----:B----4-:R4:W-:Y:S04]  /*9b30*/  STS.U8 [R23+0xa], R33 ;  /* 0x00000a2117007388 */ /* 0x0109e80000000000 */
[----:B-1----:R-:W5:Y:S04]  /*9b40*/  LDL.U8 R31, [R1+0x33] ;  /* 0x00003300011f7983 */ /* 0x002f680000100000 */
[----:B----4-:R-:W4:Y:S04]  /*9b50*/  LDL.U8 R33, [R1+0x34] ;  /* 0x0000340001217983 */ /* 0x010f280000100000 */
[----:B------:R1:W-:Y:S04]  /*9b60*/  STS.U8 [R23], R51 ;  /* 0x0000003317007388 */ /* 0x0003e80000000000 */
[----:B--2---:R2:W-:Y:S04]  /*9b70*/  STS.U8 [R23+0x3], R53 ;  /* 0x0000033517007388 */ /* 0x0045e80000000000 */
[----:B------:R0:W-:Y:S04]  /*9b80*/  STS.U8 [R23+0x6], R43 ;  /* 0x0000062b17007388 */ /* 0x0001e80000000000 */
[----:B------:R0:W-:Y:S04]  /*9b90*/  STS.U8 [R23+0x7], R45 ;  /* 0x0000072d17007388 */ /* 0x0001e80000000000 */
[----:B------:R0:W-:Y:S04]  /*9ba0*/  STS.U8 [R23+0x8], R47 ;  /* 0x0000082f17007388 */ /* 0x0001e80000000000 */
[----:B------:R0:W-:Y:S04]  /*9bb0*/  STS.U8 [R23+0xd], R35 ;  /* 0x00000d2317007388 */ /* 0x0001e80000000000 */
[----:B---3--:R3:W-:Y:S04]  /*9bc0*/  STS.U8 [R23+0xe], R37 ;  /* 0x00000e2517007388 */ /* 0x0087e80000000000 */
[----:B-1----:R-:W4:Y:S04]  /*9bd0*/  LDL.U8 R51, [R1+0x2c] ;  /* 0x00002c0001337983 */ /* 0x002f280000100000 */
[----:B--2---:R-:W2:Y:S04]  /*9be0*/  LDL.U8 R53, [R1+0x2d] ;  /* 0x00002d0001357983 */ /* 0x004ea80000100000 */
[----:B0-----:R-:W2:Y:S04]  /*9bf0*/  LDL.U8 R43, [R1+0x30] ;  /* 0x00003000012b7983 */ /* 0x001ea80000100000 */
[----:B------:R-:W2:Y:S04]  /*9c00*/  LDL.U8 R45, [R1+0x31] ;  /* 0x00003100012d7983 */ /* 0x000ea80000100000 */
[----:B------:R-:W2:Y:S04]  /*9c10*/  LDL.U8 R47, [R1+0x32] ;  /* 0x00003200012f7983 */ /* 0x000ea80000100000 */
[----:B------:R-:W2:Y:S04]  /*9c20*/  LDL.U8 R35, [R1+0x35] ;  /* 0x0000350001237983 */ /* 0x000ea80000100000 */
[----:B---3--:R-:W3:Y:S04]  /*9c30*/  LDL.U8 R37, [R1+0x36] ;  /* 0x0000360001257983 */ /* 0x008ee80000100000 */
[----:B-----5:R0:W-:Y:S04]  /*9c40*/  STS.U8 [R23+0x12], R31 ;  /* 0x0000121f17007388 */ /* 0x0201e80000000000 */
[----:B----4-:R1:W-:Y:S04]  /*9c50*/  STS.U8 [R23+0x13], R33 ;  /* 0x0000132117007388 */ /* 0x0103e80000000000 */
[----:B0-----:R-:W4:Y:S04]  /*9c60*/  LDL.U8 R31, [R1+0x39] ;  /* 0x00003900011f7983 */ /* 0x001f280000100000 */
[----:B-1----:R-:W5:Y:S04]  /*9c70*/  LDL.U8 R33, [R1+0x3a] ;  /* 0x00003a0001217983 */ /* 0x002f680000100000 */
[----:B------:R0:W-:Y:S04]  /*9c80*/  STS.U8 [R23+0xb], R51 ;  /* 0x00000b3317007388 */ /* 0x0001e80000000000 */
[----:B--2---:R1:W-:Y:S04]  /*9c90*/  STS.U8 [R23+0xc], R53 ;  /* 0x00000c3517007388 */ /* 0x0043e80000000000 */
[----:B------:R2:W-:Y:S04]  /*9ca0*/  STS.U8 [R23+0xf], R43 ;  /* 0x00000f2b17007388 */ /* 0x0005e80000000000 */
[----:B------:R-:W-:Y:S04]  /*9cb0*/  STS.U8 [R23+0x10], R45 ;  /* 0x0000102d17007388 */ /* 0x000fe80000000000 */
[----:B------:R-:W-:Y:S04]  /*9cc0*/  STS.U8 [R23+0x11], R47 ;  /* 0x0000112f17007388 */ /* 0x000fe80000000000 */
[----:B------:R2:W-:Y:S04]  /*9cd0*/  STS.U8 [R23+0x14], R35 ;  /* 0x0000142317007388 */ /* 0x0005e80000000000 */
[----:B---3--:R3:W-:Y:S04]  /*9ce0*/  STS.U8 [R23+0x15], R37 ;  /* 0x0000152517007388 */ /* 0x0087e80000000000 */
[----:B0-----:R-:W5:Y:S04]  /*9cf0*/  LDL.U8 R51, [R1+0x37] ;  /* 0x0000370001337983 */ /* 0x001f680000100000 */
[----:B-1----:R-:W5:Y:S04]  /*9d00*/  LDL.U8 R53, [R1+0x38] ;  /* 0x0000380001357983 */ /* 0x002f680000100000 */
[----:B--2---:R-:W2:Y:S04]  /*9d10*/  LDL.U8 R43, [R1+0x3b] ;  /* 0x00003b00012b7983 */ /* 0x004ea80000100000 */
[----:B------:R-:W2:Y:S04]  /*9d20*/  LDL.U8 R35, [R1+0x3c] ;  /* 0x00003c0001237983 */ /* 0x000ea80000100000 */
[----:B------:R-:W2:Y:S04]  /*9d30*/  LDL.U8 R45, [R1+0x3d] ;  /* 0x00003d00012d7983 */ /* 0x000ea80000100000 */
[----:B------:R-:W2:Y:S04]  /*9d40*/  LDL.U8 R47, [R1+0x3e] ;  /* 0x00003e00012f7983 */ /* 0x000ea80000100000 */
[----:B---3--:R-:W3:Y:S04]  /*9d50*/  LDL.U8 R37, [R1+0x41] ;  /* 0x0000410001257983 */ /* 0x008ee80000100000 */
[----:B----4-:R0:W-:Y:S04]  /*9d60*/  STS.U8 [R23+0x18], R31 ;  /* 0x0000181f17007388 */ /* 0x0101e80000000000 */
[----:B-----5:R1:W-:Y:S04]  /*9d70*/  STS.U8 [R23+0x19], R33 ;  /* 0x0000192117007388 */ /* 0x0203e80000000000 */
[----:B0-----:R-:W4:Y:S04]  /*9d80*/  LDL.U8 R31, [R1+0x3f] ;  /* 0x00003f00011f7983 */ /* 0x001f280000100000 */
[----:B-1----:R-:W5:Y:S04]  /*9d90*/  LDL.U8 R33, [R1+0x40] ;  /* 0x0000400001217983 */ /* 0x002f680000100000 */
        /* <DEDUP_REMOVED lines=12> */
[----:B------:R1:W-:Y:S04]  /*9e60*/  STS.U8 [R23+0x1b], R35 ;  /* 0x00001b2317007388 */ /* 0x0003e80000000000 */
[----:B------:R1:W-:Y:S04]  /*9e70*/  STS.U8 [R23+0x1c], R45 ;  /* 0x00001c2d17007388 */ /* 0x0003e80000000000 */
[----:B------:R1:W-:Y:S04]  /*9e80*/  STS.U8 [R23+0x1d], R47 ;  /* 0x00001d2f17007388 */ /* 0x0003e80000000000 */
[----:B---3--:R1:W-:Y:S04]  /*9e90*/  STS.U8 [R23+0x20], R37 ;  /* 0x0000202517007388 */ /* 0x0083e80000000000 */
        /* <DEDUP_REMOVED lines=26> */
[----:B-----5:R1:W-:Y:S02]  /*a040*/  STS.U8 [R23+0x1f], R33 ;  /* 0x00001f2117007388 */ /* 0x0203e40000000000 */
.L_x_51:
[----:B------:R-:W-:Y:S05]  /*a050*/  BSYNC.RECONVERGENT B2 ;  /* 0x0000000000027941 */ /* 0x000fea0003800200 */
.L_x_46:
[----:B------:R-:W-:Y:S02]  /*a060*/  ISETP.EQ.OR P3, PT, R17, RZ, !P0 ;  /* 0x000000ff1100720c */ /* 0x000fe40004762670 */
[----:B------:R-:W-:-:S04]  /*a070*/  ISETP.GT.U32.AND P1, PT, R29, 0x1, PT ;  /* 0x000000011d00780c */ /* 0x000fc80003f24070 */
[----:B------:R-:W-:-:S04]  /*a080*/  ISETP.EQ.U32.AND P1, PT, R49, 0x1, P1 ;  /* 0x000000013100780c */ /* 0x000fc80000f22070 */
[----:B------:R-:W-:-:S03]  /*a090*/  ISETP.EQ.OR P2, PT, R17, 0x3, !P1 ;  /* 0x000000031100780c */ /* 0x000fc60004f42670 */
[----:B------:R-:W-:Y:S10]  /*a0a0*/  @P3 BRA `(.L_x_52) ;  /* 0x0000000400d03947 */ /* 0x000ff40003800000 */
[----:B-1----:R-:W2:Y:S01]  /*a0b0*/  LDL.U8 R23, [R41+-0x9] ;  /* 0xfffff70029177983 */ /* 0x002ea20000100000 */
[----:B------:R-:W-:Y:S01]  /*a0c0*/  BSSY.RECONVERGENT B2, `(.L_x_52) ;  /* 0x0000072000027945 */ /* 0x000fe20003800200 */
[----:B--2---:R-:W-:-:S13]  /*a0d0*/  ISETP.NE.AND P3, PT, R23, RZ, PT ;  /* 0x000000ff1700720c */ /* 0x004fda0003f65270 */
[----:B------:R-:W-:Y:S05]  /*a0e0*/  @P3 BRA `(.L_x_53) ;  /* 0x0000000400bc3947 */ /* 0x000fea0003800000 */
[----:B------:R-:W-:-:S05]  /*a0f0*/  IMAD.IADD R49, R29, 0x1, R27 ;  /* 0x000000011d317824 */ /* 0x000fca00078e021b */
[----:B------:R-:W2:Y:S04]  /*a100*/  LDL.U8 R47, [R49+0x21] ;  /* 0x00002100312f7983 */ /* 0x000ea80000100000 */
[----:B------:R-:W-:Y:S01]  /*a110*/  STL.U8 [R49+0x21], RZ ;  /* 0x000021ff31007387 */ /* 0x000fe20000100000 */
[----:B------:R-:W1:Y:S01]  /*a120*/  S2R R45, SR_CgaCtaId ;  /* 0x00000000002d7919 */ /* 0x000e620000008800 */
[----:B------:R-:W3:Y:S01]  /*a130*/  S2R R23, SR_TID.X ;  /* 0x0000000000177919 */ /* 0x000ee20000002100 */
[----:B------:R-:W-:Y:S01]  /*a140*/  MOV R43, 0x400 ;  /* 0x00000400002b7802 */ /* 0x000fe20000000f00 */
[----:B--2---:R2:W-:Y:S04]  /*a150*/  STL.U8 [R49+0x18], R47 ;  /* 0x0000182f31007387 */ /* 0x0045e80000100000 */
[----:B------:R-:W4:Y:S01]  /*a160*/  LDL.U8 R31, [R1+0x25] ;  /* 0x00002500011f7983 */ /* 0x000f220000100000 */
[----:B-1----:R-:W-:-:S03]  /*a170*/  LEA R43, R45, R43, 0x18 ;  /* 0x0000002b2d2b7211 */ /* 0x002fc600078ec0ff */
[----:B------:R-:W5:Y:S02]  /*a180*/  LDL.U8 R53, [R1+0x21] ;  /* 0x0000210001357983 */ /* 0x000f640000100000 */
[C---:B---3--:R-:W-:Y:S02]  /*a190*/  IMAD R43, R23.reuse, 0x21, R43 ;  /* 0x00000021172b7824 */ /* 0x048fe400078e022b */
[----:B------:R-:W3:Y:S02]  /*a1a0*/  LDL.U8 R37, [R1+0x22] ;  /* 0x0000220001257983 */ /* 0x000ee40000100000 */
[----:B------:R-:W-:Y:S02]  /*a1b0*/  IMAD R23, R23, 0x2b5, R43 ;  /* 0x000002b517177824 */ /* 0x000fe400078e022b */
[----:B------:R-:W3:Y:S02]  /*a1c0*/  LDL.U8 R35, [R1+0x23] ;  /* 0x0000230001237983 */ /* 0x000ee40000100000 */
[----:B------:R-:W-:-:S02]  /*a1d0*/  IMAD R23, R19, 0x21, R23 ;  /* 0x0000002113177824 */ /* 0x000fc400078e0217 */
[----:B------:R-:W3:Y:S04]  /*a1e0*/  LDL.U8 R33, [R1+0x24] ;  /* 0x0000240001217983 */ /* 0x000ee80000100000 */
[----:B------:R-:W3:Y:S04]  /*a1f0*/  LDL.U8 R43, [R1+0x27] ;  /* 0x00002700012b7983 */ /* 0x000ee80000100000 */
[----:B------:R-:W3:Y:S04]  /*a200*/  LDL.U8 R45, [R1+0x28] ;  /* 0x00002800012d7983 */ /* 0x000ee80000100000 */
[----:B--2---:R-:W2:Y:S04]  /*a210*/  LDL.U8 R47, [R1+0x29] ;  /* 0x00002900012f7983 */ /* 0x004ea80000100000 */
[----:B------:R-:W2:Y:S04]  /*a220*/  LDL.U8 R49, [R1+0x2a] ;  /* 0x00002a0001317983 */ /* 0x000ea80000100000 */
[----:B------:R-:W2:Y:S04]  /*a230*/  LDL.U8 R51, [R1+0x2b] ;  /* 0x00002b0001337983 */ /* 0x000ea80000100000 */
[----:B----4-:R1:W-:Y:S04]  /*a240*/  STS.U8 [R23+0x4], R31 ;  /* 0x0000041f17007388 */ /* 0x0103e80000000000 */
[----:B-1----:R-:W4:Y:S04]  /*a250*/  LDL.U8 R31, [R1+0x26] ;  /* 0x00002600011f7983 */ /* 0x002f280000100000 */
[----:B-----5:R1:W-:Y:S04]  /*a260*/  STS.U8 [R23], R53 ;  /* 0x0000003517007388 */ /* 0x0203e80000000000 */
[----:B-1----:R-:W5:Y:S04]  /*a270*/  LDL.U8 R53, [R1+0x2c] ;  /* 0x00002c0001357983 */ /* 0x002f680000100000 */
[----:B----4-:R1:W-:Y:S04]  /*a280*/  STS.U8 [R23+0x5], R31 ;  /* 0x0000051f17007388 */ /* 0x0103e80000000000 */
[----:B-1----:R-:W4:Y:S04]  /*a290*/  LDL.U8 R31, [R1+0x2d] ;  /* 0x00002d00011f7983 */ /* 0x002f280000100000 */
[----:B---3--:R-:W-:Y:S04]  /*a2a0*/  STS.U8 [R23+0x1], R37 ;  /* 0x0000012517007388 */ /* 0x008fe80000000000 */
[----:B------:R-:W-:Y:S04]  /*a2b0*/  STS.U8 [R23+0x2], R35 ;  /* 0x0000022317007388 */ /* 0x000fe80000000000 */
[----:B------:R1:W-:Y:S04]  /*a2c0*/  STS.U8 [R23+0x3], R33 ;  /* 0x0000032117007388 */ /* 0x0003e80000000000 */
[----:B------:R3:W-:Y:S04]  /*a2d0*/  STS.U8 [R23+0x6], R43 ;  /* 0x0000062b17007388 */ /* 0x0007e80000000000 */
[----:B------:R0:W-:Y:S04]  /*a2e0*/  STS.U8 [R23+0x7], R45 ;  /* 0x0000072d17007388 */ /* 0x0001e80000000000 */
[----:B--2---:R2:W-:Y:S04]  /*a2f0*/  STS.U8 [R23+0x8], R47 ;  /* 0x0000082f17007388 */ /* 0x0045e80000000000 */
[----:B------:R2:W-:Y:S04]  /*a300*/  STS.U8 [R23+0x9], R49 ;  /* 0x0000093117007388 */ /* 0x0005e80000000000 */
[----:B------:R2:W-:Y:S04]  /*a310*/  STS.U8 [R23+0xa], R51 ;  /* 0x00000a3317007388 */ /* 0x0005e80000000000 */
[----:B-----5:R5:W-:Y:S04]  /*a320*/  STS.U8 [R23+0xb], R53 ;  /* 0x00000b3517007388 */ /* 0x020be80000000000 */
[----:B-1----:R-:W4:Y:S04]  /*a330*/  LDL.U8 R33, [R1+0x2e] ;  /* 0x00002e0001217983 */ /* 0x002f280000100000 */
[----:B------:R-:W4:Y:S04]  /*a340*/  LDL.U8 R35, [R1+0x2f] ;  /* 0x00002f0001237983 */ /* 0x000f280000100000 */
[----:B------:R-:W4:Y:S04]  /*a350*/  LDL.U8 R37, [R1+0x30] ;  /* 0x0000300001257983 */ /* 0x000f280000100000 */
[----:B---3--:R-:W3:Y:S04]  /*a360*/  LDL.U8 R43, [R1+0x31] ;  /* 0x00003100012b7983 */ /* 0x008ee80000100000 */
[----:B0-----:R-:W3:Y:S04]  /*a370*/  LDL.U8 R45, [R1+0x32] ;  /* 0x00003200012d7983 */ /* 0x001ee80000100000 */
[----:B--2---:R-:W2:Y:S04]  /*a380*/  LDL.U8 R47, [R1+0x33] ;  /* 0x00003300012f7983 */ /* 0x004ea80000100000 */
[----:B------:R-:W2:Y:S04]  /*a390*/  LDL.U8 R49, [R1+0x34] ;  /* 0x0000340001317983 */ /* 0x000ea80000100000 */
[----:B------:R-:W2:Y:S04]  /*a3a0*/  LDL.U8 R51, [R1+0x35] ;  /* 0x0000350001337983 */ /* 0x000ea80000100000 */
[----:B-----5:R-:W5:Y:S04]  /*a3b0*/  LDL.U8 R53, [R1+0x36] ;  /* 0x0000360001357983 */ /* 0x020f680000100000 */
[----:B----4-:R0:W-:Y:S04]  /*a3c0*/  STS.U8 [R23+0xc], R31 ;  /* 0x00000c1f17007388 */ /* 0x0101e80000000000 */
[----:B0-----:R-:W4:Y:S04]  /*a3d0*/  LDL.U8 R31, [R1+0x37] ;  /* 0x00003700011f7983 */ /* 0x001f280000100000 */
[----:B------:R0:W-:Y:S04]  /*a3e0*/  STS.U8 [R23+0xd], R33 ;  /* 0x00000d2117007388 */ /* 0x0001e80000000000 */
[----:B------:R1:W-:Y:S04]  /*a3f0*/  STS.U8 [R23+0xe], R35 ;  /* 0x00000e2317007388 */ /* 0x0003e80000000000 */
[----:B------:R1:W-:Y:S04]  /*a400*/  STS.U8 [R23+0xf], R37 ;  /* 0x00000f2517007388 */ /* 0x0003e80000000000 */
[----:B---3--:R3:W-:Y:S04]  /*a410*/  STS.U8 [R23+0x10], R43 ;  /* 0x0000102b17007388 */ /* 0x0087e80000000000 */
[----:B------:R3:W-:Y:S04]  /*a420*/  STS.U8 [R23+0x11], R45 ;  /* 0x0000112d17007388 */ /* 0x0007e80000000000 */
[----:B--2---:R2:W-:Y:S04]  /*a430*/  STS.U8 [R23+0x12], R47 ;  /* 0x0000122f17007388 */ /* 0x0045e80000000000 */
[----:B------:R2:W-:Y:S04]  /*a440*/  STS.U8 [R23+0x13], R49 ;  /* 0x0000133117007388 */ /* 0x0005e80000000000 */
[----:B------:R2:W-:Y:S04]  /*a450*/  STS.U8 [R23+0x14], R51 ;  /* 0x0000143317007388 */ /* 0x0005e80000000000 */
[----:B-----5:R5:W-:Y:S04]  /*a460*/  STS.U8 [R23+0x15], R53 ;  /* 0x0000153517007388 */ /* 0x020be80000000000 */
[----:B0-----:R-:W4:Y:S04]  /*a470*/  LDL.U8 R33, [R1+0x38] ;  /* 0x0000380001217983 */ /* 0x001f280000100000 */
[----:B-1----:R-:W4:Y:S04]  /*a480*/  LDL.U8 R35, [R1+0x39] ;  /* 0x0000390001237983 */ /* 0x002f280000100000 */
[----:B------:R-:W4:Y:S04]  /*a490*/  LDL.U8 R37, [R1+0x3a] ;  /* 0x00003a0001257983 */ /* 0x000f280000100000 */
[----:B---3--:R-:W3:Y:S04]  /*a4a0*/  LDL.U8 R43, [R1+0x3b] ;  /* 0x00003b00012b7983 */ /* 0x008ee80000100000 */
[----:B------:R-:W3:Y:S04]  /*a4b0*/  LDL.U8 R45, [R1+0x3c] ;  /* 0x00003c00012d7983 */ /* 0x000ee80000100000 */
[----:B--2---:R-:W2:Y:S04]  /*a4c0*/  LDL.U8 R47, [R1+0x3d] ;  /* 0x00003d00012f7983 */ /* 0x004ea80000100000 */
[----:B------:R-:W2:Y:S04]  /*a4d0*/  LDL.U8 R49, [R1+0x3f] ;  /* 0x00003f0001317983 */ /* 0x000ea80000100000 */
[----:B------:R-:W2:Y:S04]  /*a4e0*/  LDL.U8 R51, [R1+0x40] ;  /* 0x0000400001337983 */ /* 0x000ea80000100000 */
[----:B-----5:R-:W5:Y:S04]  /*a4f0*/  LDL.U8 R53, [R1+0x41] ;  /* 0x0000410001357983 */ /* 0x020f680000100000 */
        /* <DEDUP_REMOVED lines=46> */
.L_x_53:
[----:B------:R-:W-:Y:S05]  /*a7e0*/  BSYNC.RECONVERGENT B2 ;  /* 0x0000000000027941 */ /* 0x000fea0003800200 */
.L_x_52:
[----:B------:R-:W-:Y:S05]  /*a7f0*/  @!P0 BRA `(.L_x_54) ;  /* 0x0000000400d08947 */ /* 0x000fea0003800000 */
[----:B------:R-:W2:Y:S01]  /*a800*/  LDL.U8 R41, [R41+-0x1] ;  /* 0xffffff0029297983 */ /* 0x000ea20000100000 */
[----:B------:R-:W-:Y:S01]  /*a810*/  BSSY.RECONVERGENT B2, `(.L_x_54) ;  /* 0x0000072000027945 */ /* 0x000fe20003800200 */
[----:B--2---:R-:W-:-:S13]  /*a820*/  ISETP.NE.AND P3, PT, R41, RZ, PT ;  /* 0x000000ff2900720c */ /* 0x004fda0003f65270 */
[----:B------:R-:W-:Y:S05]  /*a830*/  @P3 BRA `(.L_x_55) ;  /* 0x0000000400bc3947 */ /* 0x000fea0003800000 */
[----:B-1----:R-:W-:-:S05]  /*a840*/  IMAD.IADD R37, R29, 0x1, R27 ;  /* 0x000000011d257824 */ /* 0x002fca00078e021b */
        /* <DEDUP_REMOVED lines=10> */
[----:B--2---:R-:W2:Y:S02]  /*a8f0*/  LDL.U8 R35, [R1+0x24] ;  /* 0x0000240001237983 */ /* 0x004ea40000100000 */
[----:B------:R-:W-:Y:S02]  /*a900*/  IMAD R23, R23, 0x2b5, R31 ;  /* 0x000002b517177824 */ /* 0x000fe400078e021f */
[----:B------:R-:W3:Y:S02]  /*a910*/  LDL.U8 R31, [R1+0x22] ;  /* 0x00002200011f7983 */ /* 0x000ee40000100000 */
[----:B------:R-:W-:-:S02]  /*a920*/  IMAD R23, R19, 0x21, R23 ;  /* 0x0000002113177824 */ /* 0x000fc400078e0217 */
[----:B------:R-:W2:Y:S04]  /*a930*/  LDL.U8 R37, [R1+0x25] ;  /* 0x0000250001257983 */ /* 0x000ea80000100000 */
[----:B------:R-:W2:Y:S04]  /*a940*/  LDL.U8 R41, [R1+0x26] ;  /* 0x0000260001297983 */ /* 0x000ea80000100000 */
[----:B------:R-:W2:Y:S04]  /*a950*/  LDL.U8 R43, [R1+0x27] ;  /* 0x00002700012b7983 */ /* 0x000ea80000100000 */
[----:B------:R-:W2:Y:S04]  /*a960*/  LDL.U8 R45, [R1+0x28] ;  /* 0x00002800012d7983 */ /* 0x000ea80000100000 */
[----:B------:R-:W2:Y:S04]  /*a970*/  LDL.U8 R47, [R1+0x29] ;  /* 0x00002900012f7983 */ /* 0x000ea80000100000 */
[----:B------:R-:W2:Y:S04]  /*a980*/  LDL.U8 R51, [R1+0x2b] ;  /* 0x00002b0001337983 */ /* 0x000ea80000100000 */
[----:B------:R-:W2:Y:S04]  /*a990*/  LDL.U8 R53, [R1+0x2c] ;  /* 0x00002c0001357983 */ /* 0x000ea80000100000 */
[----:B----4-:R1:W-:Y:S04]  /*a9a0*/  STS.U8 [R23], R49 ;  /* 0x0000003117007388 */ /* 0x0103e80000000000 */
[----:B-1----:R-:W4:Y:S04]  /*a9b0*/  LDL.U8 R49, [R1+0x2a] ;  /* 0x00002a0001317983 */ /* 0x002f280000100000 */
[----:B---3--:R1:W-:Y:S04]  /*a9c0*/  STS.U8 [R23+0x1], R31 ;  /* 0x0000011f17007388 */ /* 0x0083e80000000000 */
[----:B-----5:R3:W-:Y:S04]  /*a9d0*/  STS.U8 [R23+0x2], R33 ;  /* 0x0000022117007388 */ /* 0x0207e80000000000 */
[----:B--2---:R2:W-:Y:S04]  /*a9e0*/  STS.U8 [R23+0x3], R35 ;  /* 0x0000032317007388 */ /* 0x0045e80000000000 */
[----:B------:R5:W-:Y:S04]  /*a9f0*/  STS.U8 [R23+0x4], R37 ;  /* 0x0000042517007388 */ /* 0x000be80000000000 */
[----:B------:R0:W-:Y:S04]  /*aa00*/  STS.U8 [R23+0x5], R41 ;  /* 0x0000052917007388 */ /* 0x0001e80000000000 */
[----:B------:R0:W-:Y:S04]  /*aa10*/  STS.U8 [R23+0x6], R43 ;  /* 0x0000062b17007388 */ /* 0x0001e80000000000 */
[----:B------:R0:W-:Y:S04]  /*aa20*/  STS.U8 [R23+0x7], R45 ;  /* 0x0000072d17007388 */ /* 0x0001e80000000000 */
[----:B------:R0:W-:Y:S04]  /*aa30*/  STS.U8 [R23+0x8], R47 ;  /* 0x0000082f17007388 */ /* 0x0001e80000000000 */
[----:B------:R0:W-:Y:S04]  /*aa40*/  STS.U8 [R23+0xa], R51 ;  /* 0x00000a3317007388 */ /* 0x0001e80000000000 */
[----:B-1----:R-:W4:Y:S04]  /*aa50*/  LDL.U8 R31, [R1+0x2d] ;  /* 0x00002d00011f7983 */ /* 0x002f280000100000 */
[----:B---3--:R-:W3:Y:S04]  /*aa60*/  LDL.U8 R33, [R1+0x2e] ;  /* 0x00002e0001217983 */ /* 0x008ee80000100000 */
[----:B--2---:R-:W2:Y:S04]  /*aa70*/  LDL.U8 R35, [R1+0x2f] ;  /* 0x00002f0001237983 */ /* 0x004ea80000100000 */
[----:B-----5:R-:W5:Y:S04]  /*aa80*/  LDL.U8 R37, [R1+0x30] ;  /* 0x0000300001257983 */ /* 0x020f680000100000 */
[----:B0-----:R-:W5:Y:S04]  /*aa90*/  LDL.U8 R41, [R1+0x31] ;  /* 0x0000310001297983 */ /* 0x001f680000100000 */
[----:B------:R-:W5:Y:S04]  /*aaa0*/  LDL.U8 R43, [R1+0x32] ;  /* 0x00003200012b7983 */ /* 0x000f680000100000 */
[----:B------:R-:W5:Y:S04]  /*aab0*/  LDL.U8 R45, [R1+0x33] ;  /* 0x00003300012d7983 */ /* 0x000f680000100000 */
[----:B------:R-:W5:Y:S04]  /*aac0*/  LDL.U8 R47, [R1+0x34] ;  /* 0x00003400012f7983 */ /* 0x000f680000100000 */
[----:B------:R-:W5:Y:S04]  /*aad0*/  LDL.U8 R51, [R1+0x36] ;  /* 0x0000360001337983 */ /* 0x000f680000100000 */
[----:B----4-:R0:W-:Y:S04]  /*aae0*/  STS.U8 [R23+0x9], R49 ;  /* 0x0000093117007388 */ /* 0x0101e80000000000 */
[----:B0-----:R-:W4:Y:S04]  /*aaf0*/  LDL.U8 R49, [R1+0x35] ;  /* 0x0000350001317983 */ /* 0x001f280000100000 */
[----:B------:R0:W-:Y:S04]  /*ab00*/  STS.U8 [R23+0xb], R53 ;  /* 0x00000b3517007388 */ /* 0x0001e80000000000 */
        /* <DEDUP_REMOVED lines=17> */
[----:B------:R-:W5:Y:S04]  /*ac20*/  LDL.U8 R47, [R1+0x3f] ;  /* 0x00003f00012f7983 */ /* 0x000f680000100000 */
[----:B------:R-:W5:Y:S04]  /*ac30*/  LDL.U8 R51, [R1+0x41] ;  /* 0x0000410001337983 */ /* 0x000f680000100000 */
        /* <DEDUP_REMOVED lines=47> */
.L_x_55:
[----:B------:R-:W-:Y:S05]  /*af30*/  BSYNC.RECONVERGENT B2 ;  /* 0x0000000000027941 */ /* 0x000fea0003800200 */
.L_x_54:
[----:B------:R-:W-:Y:S05]  /*af40*/  @P2 BRA `(.L_x_56) ;  /* 0x0000000800002947 */ /* 0x000fea0003800000 */
[----:B01----:R-:W-:-:S04]  /*af50*/  VIADD R37, R29, 0xffffffff ;  /* 0xffffffff1d257836 */ /* 0x003fc80000000000 */
[----:B------:R-:W-:-:S05]  /*af60*/  IMAD.IADD R31, R27, 0x1, R37 ;  /* 0x000000011b1f7824 */ /* 0x000fca00078e0225 */
[----:B------:R-:W2:Y:S01]  /*af70*/  LDL.U8 R23, [R31+0x8] ;  /* 0x000008001f177983 */ /* 0x000ea20000100000 */
[----:B------:R-:W-:Y:S01]  /*af80*/  BSSY.RECONVERGENT B2, `(.L_x_56) ;  /* 0x000007c000027945 */ /* 0x000fe20003800200 */
[----:B--2---:R-:W-:-:S05]  /*af90*/  VIADD R23, R23, 0xffffffff ;  /* 0xffffffff17177836 */ /* 0x004fca0000000000 */
[----:B------:R-:W-:-:S04]  /*afa0*/  LOP3.LUT R23, R23, 0xff, RZ, 0xc0, !PT ;  /* 0x000000ff17177812 */ /* 0x000fc800078ec0ff */
[----:B------:R-:W-:-:S13]  /*afb0*/  ISETP.GT.U32.AND P2, PT, R23, 0x3, PT ;  /* 0x000000031700780c */ /* 0x000fda0003f44070 */
[----:B------:R-:W-:Y:S05]  /*afc0*/  @P2 BRA `(.L_x_57) ;  /* 0x0000000400dc2947 */ /* 0x000fea0003800000 */
[----:B------:R-:W-:-:S05]  /*afd0*/  IADD3 R41, PT, PT, R29, -0x2, RZ ;  /* 0xfffffffe1d297810 */ /* 0x000fca0007ffe0ff */
[----:B------:R-:W-:-:S06]  /*afe0*/  IMAD.IADD R23, R27, 0x1, R41 ;  /* 0x000000011b177824 */ /* 0x000fcc00078e0229 */
[----:B------:R-:W2:Y:S02]  /*aff0*/  LDL.U8 R23, [R23+0x8] ;  /* 0x0000080017177983 */ /* 0x000ea40000100000 */
[----:B--2---:R-:W-:-:S13]  /*b000*/  ISETP.NE.AND P2, PT, R23, RZ, PT ;  /* 0x000000ff1700720c */ /* 0x004fda0003f45270 */
[----:B------:R-:W-:Y:S05]  /*b010*/  @P2 BRA `(.L_x_57) ;  /* 0x0000000400c82947 */ /* 0x000fea0003800000 */
[----:B------:R-:W-:-:S05]  /*b020*/  IMAD.IADD R43, R29, 0x1, R27 ;  /* 0x000000011d2b7824 */ /* 0x000fca00078e021b */
[----:B------:R-:W2:Y:S01]  /*b030*/  LDL.U8 R35, [R43+0x21] ;  /* 0x000021002b237983 */ /* 0x000ea20000100000 */
[----:B------:R-:W-:Y:S01]  /*b040*/  IMAD.IADD R41, R41, 0x1, R27 ;  /* 0x0000000129297824 */ /* 0x000fe200078e021b */
[----:B------:R-:W-:Y:S01]  /*b050*/  IADD3 R37, PT, PT, R37, R27, RZ ;  /* 0x0000001b25257210 */ /* 0x000fe20007ffe0ff */
[----:B------:R-:W0:Y:S01]  /*b060*/  S2R R33, SR_CgaCtaId ;  /* 0x0000000000217919 */ /* 0x000e220000008800 */
[----:B------:R-:W1:Y:S01]  /*b070*/  S2R R23, SR_TID.X ;  /* 0x0000000000177919 */ /* 0x000e620000002100 */
[----:B------:R-:W-:Y:S01]  /*b080*/  MOV R31, 0x400 ;  /* 0x00000400001f7802 */ /* 0x000fe20000000f00 */
[----:B--2---:R2:W-:Y:S04]  /*b090*/  STL.U8 [R41+0x29], R35 ;  /* 0x0000292329007387 */ /* 0x0045e80000100000 */
[----:B------:R-:W-:Y:S04]  /*b0a0*/  STL.U8 [R43+0x21], RZ ;  /* 0x000021ff2b007387 */ /* 0x000fe80000100000 */
[----:B------:R3:W-:Y:S04]  /*b0b0*/  STL.U8 [R37+0x29], RZ ;  /* 0x000029ff25007387 */ /* 0x0007e80000100000 */
[----:B------:R-:W4:Y:S01]  /*b0c0*/  LDL.U8 R49, [R1+0x21] ;  /* 0x0000210001317983 */ /* 0x000f220000100000 */
[----:B0-----:R-:W-:-:S03]  /*b0d0*/  LEA R31, R33, R31, 0x18 ;  /* 0x0000001f211f7211 */ /* 0x001fc600078ec0ff */
[----:B------:R-:W5:Y:S02]  /*b0e0*/  LDL.U8 R33, [R1+0x23] ;  /* 0x0000230001217983 */ /* 0x000f640000100000 */
[C---:B-1----:R-:W-:Y:S02]  /*b0f0*/  IMAD R31, R23.reuse, 0x21, R31 ;  /* 0x00000021171f7824 */ /* 0x042fe400078e021f */
[----:B--2---:R-:W2:Y:S02]  /*b100*/  LDL.U8 R35, [R1+0x24] ;  /* 0x0000240001237983 */ /* 0x004ea40000100000 */
[----:B------:R-:W-:Y:S02]  /*b110*/  IMAD R23, R23, 0x2b5, R31 ;  /* 0x000002b517177824 */ /* 0x000fe400078e021f */
[----:B------:R-:W5:Y:S02]  /*b120*/  LDL.U8 R31, [R1+0x22] ;  /* 0x00002200011f7983 */ /* 0x000f640000100000 */
[----:B------:R-:W-:-:S02]  /*b130*/  IMAD R23, R19, 0x21, R23 ;  /* 0x0000002113177824 */ /* 0x000fc400078e0217 */
[----:B---3--:R-:W3:Y:S04]  /*b140*/  LDL.U8 R37, [R1+0x25] ;  /* 0x0000250001257983 */ /* 0x008ee80000100000 */
[----:B------:R-:W3:Y:S04]  /*b150*/  LDL.U8 R41, [R1+0x26] ;  /* 0x0000260001297983 */ /* 0x000ee80000100000 */
        /* <DEDUP_REMOVED lines=94> */
.L_x_57:
[----:B------:R-:W-:Y:S05]  /*b740*/  BSYNC.RECONVERGENT B2 ;  /* 0x0000000000027941 */ /* 0x000fea0003800200 */
.L_x_56:
[----:B------:R-:W-:-:S13]  /*b750*/  ISETP.EQ.OR P1, PT, R17, RZ, !P1 ;  /* 0x000000ff1100720c */ /* 0x000fda0004f22670 */
[----:B------:R-:W-:Y:S05]  /*b760*/  @P1 BRA `(.L_x_58) ;  /* 0x0000000800001947 */ /* 0x000fea0003800000 */
[----:B01----:R-:W-:-:S04]  /*b770*/  VIADD R37, R29, 0xffffffff ;  /* 0xffffffff1d257836 */ /* 0x003fc80000000000 */
[----:B------:R-:W-:-:S05]  /*b780*/  IMAD.IADD R31, R27, 0x1, R37 ;  /* 0x000000011b1f7824 */ /* 0x000fca00078e0225 */
[----:B------:R-:W2:Y:S01]  /*b790*/  LDL.U8 R23, [R31] ;  /* 0x000000001f177983 */ /* 0x000ea20000100000 */
[----:B------:R-:W-:Y:S01]  /*b7a0*/  BSSY.RECONVERGENT B2, `(.L_x_58) ;  /* 0x000007c000027945 */ /* 0x000fe20003800200 */
[----:B--2---:R-:W-:-:S04]  /*b7b0*/  IADD3 R23, PT, PT, R23, -0x1, RZ ;  /* 0xffffffff17177810 */ /* 0x004fc80007ffe0ff */
[----:B------:R-:W-:-:S04]  /*b7c0*/  LOP3.LUT R23, R23, 0xff, RZ, 0xc0, !PT ;  /* 0x000000ff17177812 */ /* 0x000fc800078ec0ff */
[----:B------:R-:W-:-:S13]  /*b7d0*/  ISETP.GT.U32.AND P1, PT, R23, 0x3, PT ;  /* 0x000000031700780c */ /* 0x000fda0003f24070 */
[----:B------:R-:W-:Y:S05]  /*b7e0*/  @P1 BRA `(.L_x_59) ;  /* 0x0000000400dc1947 */ /* 0x000fea0003800000 */
        /* <DEDUP_REMOVED lines=119> */
.L_x_59:
[----:B------:R-:W-:Y:S05]  /*bf60*/  BSYNC.RECONVERGENT B2 ;  /* 0x0000000000027941 */ /* 0x000fea0003800200 */
.L_x_58:
[----:B------:R-:W-:-:S04]  /*bf70*/  ISETP.GT.U32.AND P0, PT, R29, 0x2, P0 ;  /* 0x000000021d00780c */ /* 0x000fc80000704070 */
[----:B------:R-:W-:-:S13]  /*bf80*/  ISETP.EQ.OR P1, PT, R17, RZ, !P0 ;  /* 0x000000ff1100720c */ /* 0x000fda0004722670 */
[----:B------:R-:W-:Y:S05]  /*bf90*/  @P1 BRA `(.L_x_60) ;  /* 0x0000000800081947 */ /* 0x000fea0003800000 */
[----:B01----:R-:W-:Y:S02]  /*bfa0*/  IMAD R35, R17, 0x8, R21 ;  /* 0x0000000811237824 */ /* 0x003fe400078e0215 */
[----:B------:R-:W-:-:S05]  /*bfb0*/  VIADD R23, R29, 0xffffffff ;  /* 0xffffffff1d177836 */ /* 0x000fca0000000000 */
[----:B------:R-:W-:-:S05]  /*bfc0*/  IADD3 R33, PT, PT, R35, R23, RZ ;  /* 0x0000001723217210 */ /* 0x000fca0007ffe0ff */
[----:B------:R-:W2:Y:S01]  /*bfd0*/  LDL.U8 R31, [R33+-0x8] ;  /* 0xfffff800211f7983 */ /* 0x000ea20000100000 */
[----:B------:R-:W-:Y:S01]  /*bfe0*/  BSSY.RECONVERGENT B2, `(.L_x_60) ;  /* 0x000007d000027945 */ /* 0x000fe20003800200 */
[----:B--2---:R-:W-:-:S05]  /*bff0*/  VIADD R31, R31, 0xfffffffb ;  /* 0xfffffffb1f1f7836 */ /* 0x004fca0000000000 */
[----:B------:R-:W-:-:S04]  /*c000*/  LOP3.LUT R31, R31, 0xff, RZ, 0xc0, !PT ;  /* 0x000000ff1f1f7812 */ /* 0x000fc800078ec0ff */
[----:B------:R-:W-:-:S13]  /*c010*/  ISETP.GE.U32.AND P1, PT, R31, 0xfc, PT ;  /* 0x000000fc1f00780c */ /* 0x000fda0003f26070 */
[----:B------:R-:W-:Y:S05]  /*c020*/  @!P1 BRA `(.L_x_61) ;  /* 0x0000000400e09947 */ /* 0x000fea0003800000 */
[----:B------:R-:W-:-:S04]  /*c030*/  VIADD R41, R29, 0xfffffffe ;  /* 0xfffffffe1d297836 */ /* 0x000fc80000000000 */
[----:B------:R-:W-:-:S06]  /*c040*/  IMAD.IADD R31, R35, 0x1, R41 ;  /* 0x00000001231f7824 */ /* 0x000fcc00078e0229 */
[----:B------:R-:W2:Y:S02]  /*c050*/  LDL.U8 R31, [R31+-0x8] ;  /* 0xfffff8001f1f7983 */ /* 0x000ea40000100000 */
[----:B--2---:R-:W-:-:S13]  /*c060*/  ISETP.NE.AND P1, PT, R31, RZ, PT ;  /* 0x000000ff1f00720c */ /* 0x004fda0003f25270 */
[----:B------:R-:W-:Y:S05]  /*c070*/  @P1 BRA `(.L_x_61) ;  /* 0x0000000400cc1947 */ /* 0x000fea0003800000 */
[----:B------:R-:W-:-:S05]  /*c080*/  LEA R31, R17, R15, 0x3 ;  /* 0x0000000f111f7211 */ /* 0x000fca00078e18ff */
[----:B------:R-:W-:-:S05]  /*c090*/  IMAD.IADD R43, R31, 0x1, R29 ;  /* 0x000000011f2b7824 */ /* 0x000fca00078e021d */
[----:B------:R-:W2:Y:S01]  /*c0a0*/  LDL.U8 R35, [R43] ;  /* 0x000000002b237983 */ /* 0x000ea20000100000 */
[--C-:B------:R-:W-:Y:S02]  /*c0b0*/  IMAD.IADD R41, R41, 0x1, R31.reuse ;  /* 0x0000000129297824 */ /* 0x100fe400078e021f */
[----:B------:R-:W-:Y:S01]  /*c0c0*/  IMAD.IADD R37, R23, 0x1, R31 ;  /* 0x0000000117257824 */ /* 0x000fe200078e021f */
[----:B------:R-:W0:Y:S01]  /*c0d0*/  S2R R33, SR_CgaCtaId ;  /* 0x0000000000217919 */ /* 0x000e220000008800 */
[----:B------:R-:W1:Y:S01]  /*c0e0*/  S2R R23, SR_TID.X ;  /* 0x0000000000177919 */ /* 0x000e620000002100 */
[----:B------:R-:W-:Y:S01]  /*c0f0*/  MOV R31, 0x400 ;  /* 0x00000400001f7802 */ /* 0x000fe20000000f00 */
[----:B--2---:R2:W-:Y:S04]  /*c100*/  STL.U8 [R41+-0x8], R35 ;  /* 0xfffff82329007387 */ /* 0x0045e80000100000 */
[----:B------:R-:W-:Y:S04]  /*c110*/  STL.U8 [R43], RZ ;  /* 0x000000ff2b007387 */ /* 0x000fe80000100000 */
[----:B------:R3:W-:Y:S04]  /*c120*/  STL.U8 [R37+-0x8], RZ ;  /* 0xfffff8ff25007387 */ /* 0x0007e80000100000 */
        /* <DEDUP_REMOVED lines=104> */
.L_x_61:
[----:B------:R-:W-:Y:S05]  /*c7b0*/  BSYNC.RECONVERGENT B2 ;  /* 0x0000000000027941 */ /* 0x000fea0003800200 */
.L_x_60:
[----:B------:R-:W-:-:S13]  /*c7c0*/  ISETP.EQ.OR P0, PT, R17, 0x3, !P0 ;  /* 0x000000031100780c */ /* 0x000fda0004702670 */
[----:B------:R-:W-:Y:S05]  /*c7d0*/  @P0 BRA `(.L_x_45) ;  /* 0x0000000800000947 */ /* 0x000fea0003800000 */
[----:B01----:R-:W-:Y:S02]  /*c7e0*/  IMAD R35, R17, 0x8, R21 ;  /* 0x0000000811237824 */ /* 0x003fe400078e0215 */
[----:B------:R-:W-:-:S04]  /*c7f0*/  VIADD R23, R29, 0xffffffff ;  /* 0xffffffff1d177836 */ /* 0x000fc80000000000 */
[----:B------:R-:W-:-:S05]  /*c800*/  IMAD.IADD R33, R35, 0x1, R23 ;  /* 0x0000000123217824 */ /* 0x000fca00078e0217 */
[----:B------:R-:W2:Y:S02]  /*c810*/  LDL.U8 R31, [R33] ;  /* 0x00000000211f7983 */ /* 0x000ea40000100000 */
[----:B--2---:R-:W-:-:S05]  /*c820*/  VIADD R31, R31, 0xfffffffb ;  /* 0xfffffffb1f1f7836 */ /* 0x004fca0000000000 */
[----:B------:R-:W-:-:S04]  /*c830*/  LOP3.LUT R31, R31, 0xff, RZ, 0xc0, !PT ;  /* 0x000000ff1f1f7812 */ /* 0x000fc800078ec0ff */
[----:B------:R-:W-:-:S13]  /*c840*/  ISETP.GE.U32.AND P0, PT, R31, 0xfc, PT ;  /* 0x000000fc1f00780c */ /* 0x000fda0003f06070 */
[----:B------:R-:W-:Y:S05]  /*c850*/  @!P0 BRA `(.L_x_45) ;  /* 0x0000000400e08947 */ /* 0x000fea0003800000 */
[----:B------:R-:W-:-:S05]  /*c860*/  IADD3 R41, PT, PT, R29, -0x2, RZ ;  /* 0xfffffffe1d297810 */ /* 0x000fca0007ffe0ff */
[----:B------:R-:W-:-:S06]  /*c870*/  IMAD.IADD R31, R35, 0x1, R41 ;  /* 0x00000001231f7824 */ /* 0x000fcc00078e0229 */
[----:B------:R-:W2:Y:S02]  /*c880*/  LDL.U8 R31, [R31+0x8] ;  /* 0x000008001f1f7983 */ /* 0x000ea40000100000 */
[----:B--2---:R-:W-:-:S13]  /*c890*/  ISETP.NE.AND P0, PT, R31, RZ, PT ;  /* 0x000000ff1f00720c */ /* 0x004fda0003f05270 */
[----:B------:R-:W-:Y:S05]  /*c8a0*/  @P0 BRA `(.L_x_45) ;  /* 0x0000000400cc0947 */ /* 0x000fea0003800000 */
[----:B------:R-:W-:-:S04]  /*c8b0*/  IMAD R37, R17, 0x8, R15 ;  /* 0x0000000811257824 */ /* 0x000fc800078e020f */
[----:B------:R-:W-:-:S05]  /*c8c0*/  IMAD.IADD R43, R37, 0x1, R29 ;  /* 0x00000001252b7824 */ /* 0x000fca00078e021d */
[----:B------:R-:W2:Y:S01]  /*c8d0*/  LDL.U8 R35, [R43] ;  /* 0x000000002b237983 */ /* 0x000ea20000100000 */
[C---:B------:R-:W-:Y:S01]  /*c8e0*/  IADD3 R41, PT, PT, R37.reuse, R41, RZ ;  /* 0x0000002925297210 */ /* 0x040fe20007ffe0ff */
[----:B------:R-:W-:Y:S01]  /*c8f0*/  IMAD.IADD R37, R37, 0x1, R23 ;  /* 0x0000000125257824 */ /* 0x000fe200078e0217 */
[----:B------:R-:W0:Y:S01]  /*c900*/  S2R R33, SR_CgaCtaId ;  /* 0x0000000000217919 */ /* 0x000e220000008800 */
[----:B------:R-:W1:Y:S01]  /*c910*/  S2R R23, SR_TID.X ;  /* 0x0000000000177919 */ /* 0x000e620000002100 */
[----:B------:R-:W-:Y:S01]  /*c920*/  MOV R31, 0x400 ;  /* 0x00000400001f7802 */ /* 0x000fe20000000f00 */
[----:B--2---:R2:W-:Y:S04]  /*c930*/  STL.U8 [R41+0x8], R35 ;  /* 0x0000082329007387 */ /* 0x0045e80000100000 */
[----:B------:R-:W-:Y:S04]  /*c940*/  STL.U8 [R43], RZ ;  /* 0x000000ff2b007387 */ /* 0x000fe80000100000 */
[----:B------:R3:W-:Y:S04]  /*c950*/  STL.U8 [R37], RZ ;  /* 0x000000ff25007387 */ /* 0x0007e80000100000 */
        /* <DEDUP_REMOVED lines=104> */
.L_x_45:
[----:B------:R-:W-:Y:S05]  /*cfe0*/  BSYNC.RECONVERGENT B1 ;  /* 0x0000000000017941 */ /* 0x000fea0003800200 */
.L_x_44:
[----:B------:R-:W-:Y:S01]  /*cff0*/  ISETP.NE.AND P0, PT, R39, 0x7, PT ;  /* 0x000000072700780c */ /* 0x000fe20003f05270 */
[----:B------:R-:W-:-:S12]  /*d000*/  BSSY.RECONVERGENT B1, `(.L_x_62) ;  /* 0x00003e7000017945 */ /* 0x000fd80003800200 */
[----:B------:R-:W-:Y:S05]  /*d010*/  @P0 BRA `(.L_x_63) ;  /* 0x0000003c00940947 */ /* 0x000fea0003800000 */
[----:B01----:R-:W-:-:S04]  /*d020*/  LOP3.LUT R43, R29, 0x1, RZ, 0xc0, !PT ;  /* 0x000000011d2b7812 */ /* 0x003fc800078ec0ff */
[----:B------:R-:W-:-:S04]  /*d030*/  ISETP.NE.U32.AND P0, PT, R43, 0x1, PT ;  /* 0x000000012b00780c */ /* 0x000fc80003f05070 */
[----:B------:R-:W-:Y:S02]  /*d040*/  ISETP.NE.AND P2, PT, R29, 0x7, !P0 ;  /* 0x000000071d00780c */ /* 0x000fe40004745270 */
[C---:B------:R-:W-:Y:S02]  /*d050*/  ISETP.EQ.OR P0, PT, R17.reuse, RZ, !P0 ;  /* 0x000000ff1100720c */ /* 0x040fe40004702670 */
[----:B------:R-:W-:-:S13]  /*d060*/  ISETP.EQ.OR P1, PT, R17, 0x3, !P2 ;  /* 0x000000031100780c */ /* 0x000fda0005722670 */
[----:B------:R-:W-:Y:S05]  /*d070*/  @P1 BRA `(.L_x_64) ;  /* 0x0000000400dc1947 */ /* 0x000fea0003800000 */
[----:B------:R-:W-:-:S05]  /*d080*/  IMAD R23, R17, 0x8, R21 ;  /* 0x0000000811177824 */ /* 0x000fca00078e0215 */
[----:B------:R-:W-:-:S06]  /*d090*/  IADD3 R23, PT, PT, R29, R23, RZ ;  /* 0x000000171d177210 */ /* 0x000fcc0007ffe0ff */
[----:B------:R-:W2:Y:S01]  /*d0a0*/  LDL.U8 R23, [R23+0x9] ;  /* 0x0000090017177983 */ /* 0x000ea20000100000 */
[----:B------:R-:W-:Y:S01]  /*d0b0*/  BSSY.RECONVERGENT B2, `(.L_x_64) ;  /* 0x0000073000027945 */ /* 0x000fe20003800200 */
[----:B--2---:R-:W-:-:S13]  /*d0c0*/  ISETP.NE.AND P1, PT, R23, RZ, PT ;  /* 0x000000ff1700720c */ /* 0x004fda0003f25270 */
[----:B------:R-:W-:Y:S05]  /*d0d0*/  @P1 BRA `(.L_x_65) ;  /* 0x0000000400c01947 */ /* 0x000fea0003800000 */
[----:B------:R-:W-:-:S04]  /*d0e0*/  IMAD R23, R17, 0x8, R15 ;  /* 0x0000000811177824 */ /* 0x000fc800078e020f */
[----:B------:R-:W-:-:S05]  /*d0f0*/  IMAD.IADD R37, R23, 0x1, R29 ;  /* 0x0000000117257824 */ /* 0x000fca00078e021d */
[----:B------:R-:W2:Y:S04]  /*d100*/  LDL.U8 R35, [R37] ;  /* 0x0000000025237983 */ /* 0x000ea80000100000 */
[----:B------:R-:W-:Y:S01]  /*d110*/  STL.U8 [R37], RZ ;  /* 0x000000ff25007387 */ /* 0x000fe20000100000 */
[----:B------:R-:W0:Y:S01]  /*d120*/  S2R R33, SR_CgaCtaId ;  /* 0x0000000000217919 */ /* 0x000e220000008800 */
[----:B------:R-:W1:Y:S01]  /*d130*/  S2R R23, SR_TID.X ;  /* 0x0000000000177919 */ /* 0x000e620000002100 */
[----:B------:R-:W-:Y:S01]  /*d140*/  MOV R31, 0x400 ;  /* 0x00000400001f7802 */ /* 0x000fe20000000f00 */
[----:B--2---:R2:W-:Y:S04]  /*d150*/  STL.U8 [R37+0x9], R35 ;  /* 0x0000092325007387 */ /* 0x0045e80000100000 */
[----:B------:R-:W3:Y:S01]  /*d160*/  LDL.U8 R49, [R1+0x21] ;  /* 0x0000210001317983 */ /* 0x000ee20000100000 */
[----:B0-----:R-:W-:-:S03]  /*d170*/  LEA R31, R33, R31, 0x18 ;  /* 0x0000001f211f7211 */ /* 0x001fc600078ec0ff */
[----:B------:R-:W4:Y:S02]  /*d180*/  LDL.U8 R33, [R1+0x23] ;  /* 0x0000230001217983 */ /* 0x000f240000100000 */
[C---:B-1----:R-:W-:Y:S02]  /*d190*/  IMAD R31, R23.reuse, 0x21, R31 ;  /* 0x00000021171f7824 */ /* 0x042fe400078e021f */
[----:B--2---:R-:W2:Y:S02]  /*d1a0*/  LDL.U8 R35, [R1+0x24] ;  /* 0x0000240001237983 */ /* 0x004ea40000100000 */
[----:B------:R-:W-:Y:S02]  /*d1b0*/  IMAD R23, R23, 0x2b5, R31 ;  /* 0x000002b517177824 */ /* 0x000fe400078e021f */
[----:B------:R-:W5:Y:S02]  /*d1c0*/  LDL.U8 R31, [R1+0x22] ;  /* 0x00002200011f7983 */ /* 0x000f640000100000 */
        /* <DEDUP_REMOVED lines=8> */
[----:B---3--:R0:W-:Y:S04]  /*d250*/  STS.U8 [R23], R49 ;  /* 0x0000003117007388 */ /* 0x0081e80000000000 */
[----:B0-----:R-:W3:Y:S04]  /*d260*/  LDL.U8 R49, [R1+0x2a] ;  /* 0x00002a0001317983 */ /* 0x001ee80000100000 */
[----:B-----5:R0:W-:Y:S04]  /*d270*/  STS.U8 [R23+0x1], R31 ;  /* 0x0000011f17007388 */ /* 0x0201e80000000000 */
[----:B----4-:R1:W-:Y:S04]  /*d280*/  STS.U8 [R23+0x2], R33 ;  /* 0x0000022117007388 */ /* 0x0103e80000000000 */
[----:B--2---:R2:W-:Y:S04]  /*d290*/  STS.U8 [R23+0x3], R35 ;  /* 0x0000032317007388 */ /* 0x0045e80000000000 */
[----:B------:R4:W-:Y:S04]  /*d2a0*/  STS.U8 [R23+0x4], R37 ;  /* 0x0000042517007388 */ /* 0x0009e80000000000 */
[----:B------:R5:W-:Y:S04]  /*d2b0*/  STS.U8 [R23+0x5], R39 ;  /* 0x0000052717007388 */ /* 0x000be80000000000 */
[----:B------:R5:W-:Y:S04]  /*d2c0*/  STS.U8 [R23+0x6], R41 ;  /* 0x0000062917007388 */ /* 0x000be80000000000 */
[----:B------:R5:W-:Y:S04]  /*d2d0*/  STS.U8 [R23+0x7], R45 ;  /* 0x0000072d17007388 */ /* 0x000be80000000000 */
[----:B------:R5:W-:Y:S04]  /*d2e0*/  STS.U8 [R23+0x8], R47 ;  /* 0x0000082f17007388 */ /* 0x000be80000000000 */
[----:B------:R5:W-:Y:S04]  /*d2f0*/  STS.U8 [R23+0xa], R51 ;  /* 0x00000a3317007388 */ /* 0x000be80000000000 */
[----:B0-----:R-:W3:Y:S04]  /*d300*/  LDL.U8 R31, [R1+0x2d] ;  /* 0x00002d00011f7983 */ /* 0x001ee80000100000 */
[----:B-1----:R-:W3:Y:S04]  /*d310*/  LDL.U8 R33, [R1+0x2e] ;  /* 0x00002e0001217983 */ /* 0x002ee80000100000 */
[----:B--2---:R-:W2:Y:S04]  /*d320*/  LDL.U8 R35, [R1+0x2f] ;  /* 0x00002f0001237983 */ /* 0x004ea80000100000 */
[----:B----4-:R-:W4:Y:S04]  /*d330*/  LDL.U8 R37, [R1+0x30] ;  /* 0x0000300001257983 */ /* 0x010f280000100000 */
[----:B-----5:R-:W5:Y:S04]  /*d340*/  LDL.U8 R39, [R1+0x31] ;  /* 0x0000310001277983 */ /* 0x020f680000100000 */
[----:B------:R-:W5:Y:S04]  /*d350*/  LDL.U8 R41, [R1+0x32] ;  /* 0x0000320001297983 */ /* 0x000f680000100000 */
[----:B------:R-:W5:Y:S04]  /*d360*/  LDL.U8 R45, [R1+0x33] ;  /* 0x00003300012d7983 */ /* 0x000f680000100000 */
[----:B------:R-:W5:Y:S04]  /*d370*/  LDL.U8 R47, [R1+0x34] ;  /* 0x00003400012f7983 */ /* 0x000f680000100000 */
[----:B------:R-:W5:Y:S04]  /*d380*/  LDL.U8 R51, [R1+0x36] ;  /* 0x0000360001337983 */ /* 0x000f680000100000 */
[----:B---3--:R0:W-:Y:S04]  /*d390*/  STS.U8 [R23+0x9], R49 ;  /* 0x0000093117007388 */ /* 0x0081e80000000000 */
[----:B0-----:R-:W3:Y:S04]  /*d3a0*/  LDL.U8 R49, [R1+0x35] ;  /* 0x0000350001317983 */ /* 0x001ee80000100000 */
[----:B------:R0:W-:Y:S04]  /*d3b0*/  STS.U8 [R23+0xb], R53 ;  /* 0x00000b3517007388 */ /* 0x0001e80000000000 */
[----:B0-----:R-:W3:Y:S04]  /*d3c0*/  LDL.U8 R53, [R1+0x37] ;  /* 0x0000370001357983 */ /* 0x001ee80000100000 */
[----:B------:R0:W-:Y:S04]  /*d3d0*/  STS.U8 [R23+0xc], R31 ;  /* 0x00000c1f17007388 */ /* 0x0001e80000000000 */
[----:B------:R1:W-:Y:S04]  /*d3e0*/  STS.U8 [R23+0xd], R33 ;  /* 0x00000d2117007388 */ /* 0x0003e80000000000 */
[----:B--2---:R2:W-:Y:S04]  /*d3f0*/  STS.U8 [R23+0xe], R35 ;  /* 0x00000e2317007388 */ /* 0x0045e80000000000 */
[----:B----4-:R4:W-:Y:S04]  /*d400*/  STS.U8 [R23+0xf], R37 ;  /* 0x00000f2517007388 */ /* 0x0109e80000000000 */
[----:B-----5:R5:W-:Y:S04]  /*d410*/  STS.U8 [R23+0x10], R39 ;  /* 0x0000102717007388 */ /* 0x020be80000000000 */
        /* <DEDUP_REMOVED lines=60> */
.L_x_65:
[----:B------:R-:W-:Y:S05]  /*d7e0*/  BSYNC.RECONVERGENT B2 ;  /* 0x0000000000027941 */ /* 0x000fea0003800200 */
.L_x_64:
[----:B------:R-:W-:Y:S05]  /*d7f0*/  @!P2 BRA `(.L_x_66) ;  /* 0x0000000400dca947 */ /* 0x000fea0003800000 */
[----:B0-----:R-:W-:-:S05]  /*d800*/  LEA R23, R17, R21, 0x3 ;  /* 0x0000001511177211 */ /* 0x001fca00078e18ff */
[----:B------:R-:W-:-:S06]  /*d810*/  IMAD.IADD R23, R29, 0x1, R23 ;  /* 0x000000011d177824 */ /* 0x000fcc00078e0217 */
        /* <DEDUP_REMOVED lines=115> */
[----:B---3--:R0:W-:Y:S04]  /*df50*/  STS.U8 [R23+0x1f], R49 ;  /* 0x00001f3117007388 */ /* 0x0081e80000000000 */
.L_x_67:
[----:B------:R-:W-:Y:S05]  /*df60*/  BSYNC.RECONVERGENT B2 ;  /* 0x0000000000027941 */ /* 0x000fea0003800200 */
.L_x_66:
[----:B------:R-:W-:Y:S04]  /*df70*/  BSSY.RECONVERGENT B2, `(.L_x_68) ;  /* 0x00000f1000027945 */ /* 0x000fe80003800200 */
[----:B------:R-:W-:Y:S05]  /*df80*/  @P0 BRA `(.L_x_69) ;  /* 0x0000000400e00947 */ /* 0x000fea0003800000 */
[----:B0-----:R-:W-:-:S04]  /*df90*/  IMAD R23, R17, 0x8, R21 ;  /* 0x0000000811177824 */ /* 0x001fc800078e0215 */
[----:B------:R-:W-:-:S06]  /*dfa0*/  IMAD.IADD R23, R29, 0x1, R23 ;  /* 0x000000011d177824 */ /* 0x000fcc00078e0217 */
[----:B------:R-:W2:Y:S01]  /*dfb0*/  LDL.U8 R23, [R23+-0x7] ;  /* 0xfffff90017177983 */ /* 0x000ea20000100000 */
[----:B------:R-:W-:Y:S01]  /*dfc0*/  BSSY.RECONVERGENT B3, `(.L_x_70) ;  /* 0x0000073000037945 */ /* 0x000fe20003800200 */
[----:B--2---:R-:W-:-:S13]  /*dfd0*/  ISETP.NE.AND P0, PT, R23, RZ, PT ;  /* 0x000000ff1700720c */ /* 0x004fda0003f05270 */
[----:B------:R-:W-:Y:S05]  /*dfe0*/  @P0 BRA `(.L_x_71) ;  /* 0x0000000400c00947 */ /* 0x000fea0003800000 */
[----:B------:R-:W-:-:S05]  /*dff0*/  IMAD R23, R17, 0x8, R15 ;  /* 0x0000000811177824 */ /* 0x000fca00078e020f */
[----:B------:R-:W-:-:S05]  /*e000*/  IADD3 R37, PT, PT, R23, R29, RZ ;  /* 0x0000001d17257210 */ /* 0x000fca0007ffe0ff */
[----:B------:R-:W2:Y:S04]  /*e010*/  LDL.U8 R35, [R37] ;  /* 0x0000000025237983 */ /* 0x000ea80000100000 */
[----:B------:R-:W-:Y:S01]  /*e020*/  STL.U8 [R37], RZ ;  /* 0x000000ff25007387 */ /* 0x000fe20000100000 */
[----:B------:R-:W0:Y:S01]  /*e030*/  S2R R33, SR_CgaCtaId ;  /* 0x0000000000217919 */ /* 0x000e220000008800 */
[----:B------:R-:W1:Y:S01]  /*e040*/  S2R R23, SR_TID.X ;  /* 0x0000000000177919 */ /* 0x000e620000002100 */
[----:B------:R-:W-:Y:S01]  /*e050*/  MOV R31, 0x400 ;  /* 0x00000400001f7802 */ /* 0x000fe20000000f00 */
[----:B--2---:R2:W-:Y:S04]  /*e060*/  STL.U8 [R37+-0x7], R35 ;  /* 0xfffff92325007387 */ /* 0x0045e80000100000 */
        /* <DEDUP_REMOVED lines=104> */
.L_x_71:
[----:B------:R-:W-:Y:S05]  /*e6f0*/  BSYNC.RECONVERGENT B3 ;  /* 0x0000000000037941 */ /* 0x000fea0003800200 */
.L_x_70:
[----:B------:R-:W-:Y:S05]  /*e700*/  BRA `(.L_x_72) ;  /* 0x0000000000087947 */ /* 0x000fea0003800000 */
.L_x_69:
[----:B------:R-:W-:-:S13]  /*e710*/  ISETP.NE.AND P0, PT, R43, RZ, PT ;  /* 0x000000ff2b00720c */ /* 0x000fda0003f05270 */
[----:B------:R-:W-:Y:S05]  /*e720*/  @P0 BRA `(.L_x_73) ;  /* 0x0000000400d40947 */ /* 0x000fea0003800000 */
.L_x_72:
[----:B0-----:R-:W-:-:S04]  /*e730*/  IMAD R23, R17, 0x8, R21 ;  /* 0x0000000811177824 */ /* 0x001fc800078e0215 */
[----:B------:R-:W-:-:S06]  /*e740*/  IMAD.IADD R23, R29, 0x1, R23 ;  /* 0x000000011d177824 */ /* 0x000fcc00078e0217 */
[----:B------:R-:W2:Y:S02]  /*e750*/  LDL.U8 R23, [R23+0x1] ;  /* 0x0000010017177983 */ /* 0x000ea40000100000 */
[----:B--2---:R-:W-:-:S13]  /*e760*/  ISETP.NE.AND P0, PT, R23, RZ, PT ;  /* 0x000000ff1700720c */ /* 0x004fda0003f05270 */
[----:B------:R-:W-:Y:S05]  /*e770*/  @P0 BRA `(.L_x_73) ;  /* 0x0000000400c00947 */ /* 0x000fea0003800000 */
[----:B------:R-:W-:-:S05]  /*e780*/  LEA R23, R17, R15, 0x3 ;  /* 0x0000000f11177211 */ /* 0x000fca00078e18ff */
        /* <DEDUP_REMOVED lines=111> */
.L_x_73:
[----:B------:R-:W-:Y:S05]  /*ee80*/  BSYNC.RECONVERGENT B2 ;  /* 0x0000000000027941 */ /* 0x000fea0003800200 */
.L_x_68:
[----:B------:R-:W-:-:S04]  /*ee90*/  ISETP.GE.U32.AND P0, PT, R29, 0x6, PT ;  /* 0x000000061d00780c */ /* 0x000fc80003f06070 */
[----:B------:R-:W-:-:S04]  /*eea0*/  ISETP.EQ.U32.AND P0, PT, R43, 0x1, !P0 ;  /* 0x000000012b00780c */ /* 0x000fc80004702070 */
[----:B------:R-:W-:-:S13]  /*eeb0*/  ISETP.EQ.OR P1, PT, R17, 0x3, !P0 ;  /* 0x000000031100780c */ /* 0x000fda0004722670 */
[----:B------:R-:W-:Y:S05]  /*eec0*/  @P1 BRA `(.L_x_74) ;  /* 0x0000000400f41947 */ /* 0x000fea0003800000 */
[----:B01----:R-:W-:-:S05]  /*eed0*/  IMAD R23, R17, 0x8, R21 ;  /* 0x0000000811177824 */ /* 0x003fca00078e0215 */
[----:B------:R-:W-:-:S05]  /*eee0*/  IADD3 R31, PT, PT, R29, R23, RZ ;  /* 0x000000171d1f7210 */ /* 0x000fca0007ffe0ff */
[----:B------:R-:W2:Y:S01]  /*eef0*/  LDL.U8 R23, [R31+0x9] ;  /* 0x000009001f177983 */ /* 0x000ea20000100000 */
[----:B------:R-:W-:Y:S01]  /*ef00*/  BSSY.RECONVERGENT B2, `(.L_x_74) ;  /* 0x0000079000027945 */ /* 0x000fe20003800200 */
[----:B--2---:R-:W-:-:S05]  /*ef10*/  VIADD R23, R23, 0xfffffffb ;  /* 0xfffffffb17177836 */ /* 0x004fca0000000000 */
[----:B------:R-:W-:-:S04]  /*ef20*/  LOP3.LUT R23, R23, 0xff, RZ, 0xc0, !PT ;  /* 0x000000ff17177812 */ /* 0x000fc800078ec0ff */
[----:B------:R-:W-:-:S13]  /*ef30*/  ISETP.GE.U32.AND P1, PT, R23, 0xfc, PT ;  /* 0x000000fc1700780c */ /* 0x000fda0003f26070 */
[----:B------:R-:W-:Y:S05]  /*ef40*/  @!P1 BRA `(.L_x_75) ;  /* 0x0000000400d09947 */ /* 0x000fea0003800000 */
[----:B------:R-:W2:Y:S02]  /*ef50*/  LDL.U8 R23, [R31+0xa] ;  /* 0x00000a001f177983 */ /* 0x000ea40000100000 */
[----:B--2---:R-:W-:-:S13]  /*ef60*/  ISETP.NE.AND P1, PT, R23, RZ, PT ;  /* 0x000000ff1700720c */ /* 0x004fda0003f25270 */
[----:B------:R-:W-:Y:S05]  /*ef70*/  @P1 BRA `(.L_x_75) ;  /* 0x0000000400c41947 */ /* 0x000fea0003800000 */
[----:B------:R-:W-:-:S04]  /*ef80*/  IMAD R23, R17, 0x8, R15 ;  /* 0x0000000811177824 */ /* 0x000fc800078e020f */
[----:B------:R-:W-:-:S05]  /*ef90*/  IMAD.IADD R37, R23, 0x1, R29 ;  /* 0x0000000117257824 */ /* 0x000fca00078e021d */
[----:B------:R-:W2:Y:S04]  /*efa0*/  LDL.U8 R35, [R37] ;  /* 0x0000000025237983 */ /* 0x000ea80000100000 */
[----:B------:R-:W-:Y:S04]  /*efb0*/  STL.U8 [R37+0x9], RZ ;  /* 0x000009ff25007387 */ /* 0x000fe80000100000 */
        /* <DEDUP_REMOVED lines=109> */
.L_x_75:
[----:B------:R-:W-:Y:S05]  /*f690*/  BSYNC.RECONVERGENT B2 ;  /* 0x0000000000027941 */ /* 0x000fea0003800200 */
.L_x_74:
[----:B------:R-:W-:-:S13]  /*f6a0*/  ISETP.EQ.OR P0, PT, R17, RZ, !P0 ;  /* 0x000000ff1100720c */ /* 0x000fda0004702670 */
[----:B------:R-:W-:Y:S05]  /*f6b0*/  @P0 BRA `(.L_x_76) ;  /* 0x0000000400f40947 */ /* 0x000fea0003800000 */
[----:B01----:R-:W-:-:S04]  /*f6c0*/  IMAD R23, R17, 0x8, R21 ;  /* 0x0000000811177824 */ /* 0x003fc800078e0215 */
[----:B------:R-:W-:-:S05]  /*f6d0*/  IMAD.IADD R31, R29, 0x1, R23 ;  /* 0x000000011d1f7824 */ /* 0x000fca00078e0217 */
[----:B------:R-:W2:Y:S01]  /*f6e0*/  LDL.U8 R23, [R31+0x1] ;  /* 0x000001001f177983 */ /* 0x000ea20000100000 */
[----:B------:R-:W-:Y:S01]  /*f6f0*/  BSSY.RECONVERGENT B2, `(.L_x_76) ;  /* 0x0000079000027945 */ /* 0x000fe20003800200 */
[----:B--2---:R-:W-:-:S05]  /*f700*/  VIADD R23, R23, 0xfffffffb ;  /* 0xfffffffb17177836 */ /* 0x004fca0000000000 */
[----:B------:R-:W-:-:S04]  /*f710*/  LOP3.LUT R23, R23, 0xff, RZ, 0xc0, !PT ;  /* 0x000000ff17177812 */ /* 0x000fc800078ec0ff */
[----:B------:R-:W-:-:S13]  /*f720*/  ISETP.GE.U32.AND P0, PT, R23, 0xfc, PT ;  /* 0x000000fc1700780c */ /* 0x000fda0003f06070 */
[----:B------:R-:W-:Y:S05]  /*f730*/  @!P0 BRA `(.L_x_77) ;  /* 0x0000000400d08947 */ /* 0x000fea0003800000 */
[----:B------:R-:W2:Y:S02]  /*f740*/  LDL.U8 R23, [R31+-0x6] ;  /* 0xfffffa001f177983 */ /* 0x000ea40000100000 */
[----:B--2---:R-:W-:-:S13]  /*f750*/  ISETP.NE.AND P0, PT, R23, RZ, PT ;  /* 0x000000ff1700720c */ /* 0x004fda0003f05270 */
[----:B------:R-:W-:Y:S05]  /*f760*/  @P0 BRA `(.L_x_77) ;  /* 0x0000000400c40947 */ /* 0x000fea0003800000 */
[----:B------:R-:W-:-:S05]  /*f770*/  LEA R23, R17, R15, 0x3 ;  /* 0x0000000f11177211 */ /* 0x000fca00078e18ff */
[----:B------:R-:W-:-:S05]  /*f780*/  IMAD.IADD R37, R23, 0x1, R29 ;  /* 0x0000000117257824 */ /* 0x000fca00078e021d */
[----:B------:R-:W2:Y:S04]  /*f790*/  LDL.U8 R35, [R37] ;  /* 0x0000000025237983 */ /* 0x000ea80000100000 */
[----:B------:R-:W-:Y:S04]  /*f7a0*/  STL.U8 [R37+0x1], RZ ;  /* 0x000001ff25007387 */ /* 0x000fe80000100000 */
        /* <DEDUP_REMOVED lines=109> */
.L_x_77:
[----:B------:R-:W-:Y:S05]  /*fe80*/  BSYNC.RECONVERGENT B2 ;  /* 0x0000000000027941 */ /* 0x000fea0003800200 */
.L_x_76:
[----:B------:R-:W-:-:S04]  /*fe90*/  ISETP.GE.U32.AND P0, PT, R29, 0x5, PT ;  /* 0x000000051d00780c */ /* 0x000fc80003f06070 */
[----:B------:R-:W-:-:S04]  /*fea0*/  ISETP.NE.U32.AND P0, PT, R43, 0x1, !P0 ;  /* 0x000000012b00780c */ /* 0x000fc80004705070 */
[----:B------:R-:W-:-:S13]  /*feb0*/  ISETP.EQ.OR P1, PT, R17, RZ, !P0 ;  /* 0x000000ff1100720c */ /* 0x000fda0004722670 */
[----:B------:R-:W-:Y:S05]  /*fec0*/  @P1 BRA `(.L_x_78) ;  /* 0x0000000400f41947 */ /* 0x000fea0003800000 */
[----:B01----:R-:W-:-:S05]  /*fed0*/  IMAD R23, R17, 0x8, R21 ;  /* 0x0000000811177824 */ /* 0x003fca00078e0215 */
[----:B------:R-:W-:-:S05]  /*fee0*/  IADD3 R31, PT, PT, R29, R23, RZ ;  /* 0x000000171d1f7210 */ /* 0x000fca0007ffe0ff */
[----:B------:R-:W2:Y:S01]  /*fef0*/  LDL.U8 R23, [R31+-0x7] ;  /* 0xfffff9001f177983 */ /* 0x000ea20000100000 */
        /* <DEDUP_REMOVED lines=8> */
[----:B------:R-:W-:-:S04]  /*ff80*/  IMAD R23, R17, 0x8, R15 ;  /* 0x0000000811177824 */ /* 0x000fc800078e020f */
[----:B------:R-:W-:-:S05]  /*ff90*/  IMAD.IADD R47, R23, 0x1, R29 ;  /* 0x00000001172f7824 */ /* 0x000fca00078e021d */
[----:B------:R-:W2:Y:S01]  /*ffa0*/  LDL.U8 R45, [R47] ;  /* 0x000000002f2d7983 */ /* 0x000ea20000100000 */
[----:B------:R-:W0:Y:S01]  /*ffb0*/  S2R R43, SR_CgaCtaId ;  /* 0x00000000002b7919 */ /* 0x000e220000008800 */
[----:B------:R-:W1:Y:S01]  /*ffc0*/  S2R R23, SR_TID.X ;  /* 0x0000000000177919 */ /* 0x000e620000002100 */
[----:B------:R-:W-:Y:S01]  /*ffd0*/  MOV R41, 0x400 ;  /* 0x0000040000297802 */ /* 0x000fe20000000f00 */
[----:B------:R-:W-:Y:S04]  /*ffe0*/  STL.U8 [R47+-0x7], RZ ;  /* 0xfffff9ff2f007387 */ /* 0x000fe80000100000 */
[----:B------:R-:W-:Y:S01]  /*fff0*/  STL.U8 [R47], RZ ;  /* 0x000000ff2f007387 */ /* 0x000fe20000100000 */
[----:B0-----:R-:W-:-:S05]  /*10000*/  LEA R41, R43, R41, 0x18 ;  /* 0x000000292b297211 */ /* 0x001fca00078ec0ff */
[----:B-1----:R-:W-:-:S04]  /*10010*/  IMAD R41, R23, 0x21, R41 ;  /* 0x0000002117297824 */ /* 0x002fc800078e0229 */
[----:B------:R-:W-:Y:S01]  /*10020*/  IMAD R23, R23, 0x2b5, R41 ;  /* 0x000002b517177824 */ /* 0x000fe200078e0229 */
[----:B--2---:R0:W-:Y:S04]  /*10030*/  STL.U8 [R47+-0x6], R45 ;  /* 0xfffffa2d2f007387 */ /* 0x0041e80000100000 */
[----:B------:R-:W2:Y:S04]  /*10040*/  LDL.U8 R49, [R1+0x21] ;  /* 0x0000210001317983 */ /* 0x000ea80000100000 */
[----:B------:R-:W3:Y:S04]  /*10050*/  LDL.U8 R31, [R1+0x22] ;  /* 0x00002200011f7983 */ /* 0x000ee80000100000 */
[----:B------:R-:W4:Y:S04]  /*10060*/  LDL.U8 R33, [R1+0x23] ;  /* 0x0000230001217983 */ /* 0x000f280000100000 */
[----:B------:R-:W5:Y:S04]  /*10070*/  LDL.U8 R35, [R1+0x24] ;  /* 0x0000240001237983 */ /* 0x000f680000100000 */
[----:B------:R-:W5:Y:S04]  /*10080*/  LDL.U8 R37, [R1+0x25] ;  /* 0x0000250001257983 */ /* 0x000f680000100000 */
[----:B------:R-:W5:Y:S01]  /*10090*/  LDL.U8 R39, [R1+0x26] ;  /* 0x0000260001277983 */ /* 0x000f620000100000 */
[----:B------:R-:W-:-:S03]  /*100a0*/  IMAD R23, R19, 0x21, R23 ;  /* 0x0000002113177824 */ /* 0x000fc600078e0217 */
[----:B------:R-:W5:Y:S04]  /*100b0*/  LDL.U8 R51, [R1+0x27] ;  /* 0x0000270001337983 */ /* 0x000f680000100000 */
[----:B------:R-:W5:Y:S04]  /*100c0*/  LDL.U8 R41, [R1+0x28] ;  /* 0x0000280001297983 */ /* 0x000f680000100000 */
[----:B------:R-:W5:Y:S04]  /*100d0*/  LDL.U8 R43, [R1+0x29] ;  /* 0x00002900012b7983 */ /* 0x000f680000100000 */
[----:B0-----:R-:W5:Y:S04]  /*100e0*/  LDL.U8 R45, [R1+0x2a] ;  /* 0x00002a00012d7983 */ /* 0x001f680000100000 */
[----:B------:R-:W5:Y:S04]  /*100f0*/  LDL.U8 R47, [R1+0x2b] ;  /* 0x00002b00012f7983 */ /* 0x000f680000100000 */
        /* <DEDUP_REMOVED lines=11> */
[----:B0-----:R-:W5:Y:S04]  /*101b0*/  LDL.U8 R49, [R1+0x2c] ;  /* 0x00002c0001317983 */ /* 0x001f680000100000 */
[----:B-1----:R-:W5:Y:S04]  /*101c0*/  LDL.U8 R31, [R1+0x2d] ;  /* 0x00002d00011f7983 */ /* 0x002f680000100000 */
[----:B--2---:R-:W2:Y:S04]  /*101d0*/  LDL.U8 R33, [R1+0x2e] ;  /* 0x00002e0001217983 */ /* 0x004ea80000100000 */
[----:B---3--:R-:W3:Y:S04]  /*101e0*/  LDL.U8 R35, [R1+0x2f] ;  /* 0x00002f0001237983 */ /* 0x008ee80000100000 */
[----:B----4-:R-:W4:Y:S04]  /*101f0*/  LDL.U8 R37, [R1+0x30] ;  /* 0x0000300001257983 */ /* 0x010f280000100000 */
[----:B-----5:R-:W5:Y:S04]  /*10200*/  LDL.U8 R39, [R1+0x31] ;  /* 0x0000310001277983 */ /* 0x020f680000100000 */
[----:B------:R-:W5:Y:S04]  /*10210*/  LDL.U8 R51, [R1+0x32] ;  /* 0x0000320001337983 */ /* 0x000f680000100000 */
[----:B------:R-:W5:Y:S04]  /*10220*/  LDL.U8 R41, [R1+0x33] ;  /* 0x0000330001297983 */ /* 0x000f680000100000 */
[----:B------:R-:W5:Y:S04]  /*10230*/  LDL.U8 R43, [R1+0x34] ;  /* 0x00003400012b7983 */ /* 0x000f680000100000 */
[----:B------:R-:W5:Y:S04]  /*10240*/  LDL.U8 R45, [R1+0x35] ;  /* 0x00003500012d7983 */ /* 0x000f680000100000 */
[----:B------:R-:W5:Y:S04]  /*10250*/  LDL.U8 R47, [R1+0x36] ;  /* 0x00003600012f7983 */ /* 0x000f680000100000 */
[----:B------:R0:W-:Y:S04]  /*10260*/  STS.U8 [R23+0xb], R49 ;  /* 0x00000b3117007388 */ /* 0x0001e80000000000 */
[----:B------:R1:W-:Y:S04]  /*10270*/  STS.U8 [R23+0xc], R31 ;  /* 0x00000c1f17007388 */ /* 0x0003e80000000000 */
[----:B--2---:R2:W-:Y:S04]  /*10280*/  STS.U8 [R23+0xd], R33 ;  /* 0x00000d2117007388 */ /* 0x0045e80000000000 */
        /* <DEDUP_REMOVED lines=63> */
[----:B------:R0:W-:Y:S02]  /*10680*/  STS.U8 [R23+0x20], R47 ;  /* 0x0000202f17007388 */ /* 0x0001e40000000000 */
.L_x_79:
[----:B------:R-:W-:Y:S05]  /*10690*/  BSYNC.RECONVERGENT B2 ;  /* 0x0000000000027941 */ /* 0x000fea0003800200 */
.L_x_78:
[----:B------:R-:W-:-:S13]  /*106a0*/  ISETP.EQ.OR P0, PT, R17, 0x3, !P0 ;  /* 0x000000031100780c */ /* 0x000fda0004702670 */
[----:B------:R-:W-:Y:S05]  /*106b0*/  @P0 BRA `(.L_x_63) ;  /* 0x0000000400ec0947 */ /* 0x000fea0003800000 */
[----:B01----:R-:W-:-:S04]  /*106c0*/  IMAD R23, R17, 0x8, R21 ;  /* 0x0000000811177824 */ /* 0x003fc800078e0215 */
[----:B------:R-:W-:-:S05]  /*106d0*/  IMAD.IADD R31, R29, 0x1, R23 ;  /* 0x000000011d1f7824 */ /* 0x000fca00078e0217 */
[----:B------:R-:W2:Y:S02]  /*106e0*/  LDL.U8 R23, [R31+0x1] ;  /* 0x000001001f177983 */ /* 0x000ea40000100000 */
[----:B--2---:R-:W-:-:S05]  /*106f0*/  VIADD R23, R23, 0xfffffffb ;  /* 0xfffffffb17177836 */ /* 0x004fca0000000000 */
[----:B------:R-:W-:-:S04]  /*10700*/  LOP3.LUT R23, R23, 0xff, RZ, 0xc0, !PT ;  /* 0x000000ff17177812 */ /* 0x000fc800078ec0ff */
[----:B------:R-:W-:-:S13]  /*10710*/  ISETP.GE.U32.AND P0, PT, R23, 0xfc, PT ;  /* 0x000000fc1700780c */ /* 0x000fda0003f06070 */
[----:B------:R-:W-:Y:S05]  /*10720*/  @!P0 BRA `(.L_x_63) ;  /* 0x0000000400d08947 */ /* 0x000fea0003800000 */
[----:B------:R-:W2:Y:S02]  /*10730*/  LDL.U8 R23, [R31+0xa] ;  /* 0x00000a001f177983 */ /* 0x000ea40000100000 */
[----:B--2---:R-:W-:-:S13]  /*10740*/  ISETP.NE.AND P0, PT, R23, RZ, PT ;  /* 0x000000ff1700720c */ /* 0x004fda0003f05270 */
[----:B------:R-:W-:Y:S05]  /*10750*/  @P0 BRA `(.L_x_63) ;  /* 0x0000000400c40947 */ /* 0x000fea0003800000 */
[----:B------:R-:W-:-:S05]  /*10760*/  LEA R23, R17, R15, 0x3 ;  /* 0x0000000f11177211 */ /* 0x000fca00078e18ff */
[----:B------:R-:W-:-:S05]  /*10770*/  IMAD.IADD R47, R23, 0x1, R29 ;  /* 0x00000001172f7824 */ /* 0x000fca00078e021d */
[----:B------:R-:W2:Y:S01]  /*10780*/  LDL.U8 R45, [R47] ;  /* 0x000000002f2d7983 */ /* 0x000ea20000100000 */
[----:B------:R-:W0:Y:S01]  /*10790*/  S2R R43, SR_CgaCtaId ;  /* 0x00000000002b7919 */ /* 0x000e220000008800 */
[----:B------:R-:W1:Y:S01]  /*107a0*/  S2R R23, SR_TID.X ;  /* 0x0000000000177919 */ /* 0x000e620000002100 */
[----:B------:R-:W-:Y:S01]  /*107b0*/  MOV R41, 0x400 ;  /* 0x0000040000297802 */ /* 0x000fe20000000f00 */
[----:B------:R-:W-:Y:S04]  /*107c0*/  STL.U8 [R47+0x1], RZ ;  /* 0x000001ff2f007387 */ /* 0x000fe80000100000 */
[----:B------:R-:W-:Y:S01]  /*107d0*/  STL.U8 [R47], RZ ;  /* 0x000000ff2f007387 */ /* 0x000fe20000100000 */
[----:B0-----:R-:W-:-:S05]  /*107e0*/  LEA R41, R43, R41, 0x18 ;  /* 0x000000292b297211 */ /* 0x001fca00078ec0ff */
[----:B-1----:R-:W-:-:S04]  /*107f0*/  IMAD R41, R23, 0x21, R41 ;  /* 0x0000002117297824 */ /* 0x002fc800078e0229 */
[----:B------:R-:W-:Y:S01]  /*10800*/  IMAD R23, R23, 0x2b5, R41 ;  /* 0x000002b517177824 */ /* 0x000fe200078e0229 */
[----:B--2---:R0:W-:Y:S04]  /*10810*/  STL.U8 [R47+0xa], R45 ;  /* 0x00000a2d2f007387 */ /* 0x0041e80000100000 */
        /* <DEDUP_REMOVED lines=101> */
.L_x_63:
[----:B------:R-:W-:Y:S05]  /*10e70*/  BSYNC.RECONVERGENT B1 ;  /* 0x0000000000017941 */ /* 0x000fea0003800200 */
.L_x_62:
[----:B------:R-:W-:-:S04]  /*10e80*/  IADD3 R29, PT, PT, R29, 0x1, RZ ;  /* 0x000000011d1d7810 */ /* 0x000fc80007ffe0ff */
[----:B------:R-:W-:-:S13]  /*10e90*/  ISETP.NE.AND P0, PT, R29, 0x8, PT ;  /* 0x000000081d00780c */ /* 0x000fda0003f05270 */
[----:B------:R-:W-:Y:S05]  /*10ea0*/  @P0 BRA `(.L_x_80) ;  /* 0xffffff8000600947 */ /* 0x000fea000383ffff */
[----:B------:R-:W-:Y:S01]  /*10eb0*/  ISETP.NE.AND P0, PT, R25, 0x4, PT ;  /* 0x000000041900780c */ /* 0x000fe20003f05270 */
[----:B------:R-:W-:-:S12]  /*10ec0*/  IMAD.MOV.U32 R17, RZ, RZ, R25 ;  /* 0x000000ffff117224 */ /* 0x000fd800078e0019 */
[----:B------:R-:W-:Y:S05]  /*10ed0*/  @P0 BRA `(.L_x_81) ;  /* 0xffffff8000480947 */ /* 0x000fea000383ffff */
.L_x_43:
[----:B------:R-:W-:Y:S05]  /*10ee0*/  BSYNC.RECONVERGENT B0 ;  /* 0x0000000000007941 */ /* 0x000fea0003800200 */
.L_x_42:
[----:B------:R-:W-:Y:S01]  /*10ef0*/  S2UR UR5, SR_CTAID.Y ;  /* 0x00000000000579c3 */ /* 0x000fe20000002600 */
[----:B01----:R-:W0:Y:S01]  /*10f00*/  S2R R0, SR_TID.X ;  /* 0x0000000000007919 */ /* 0x003e220000002100 */
[----:B------:R-:W1:Y:S06]  /*10f10*/  LDCU UR4, c[0x0][0x370] ;  /* 0x00006e00ff0477ac */ /* 0x000e6c0008000800 */
[----:B------:R-:W-:Y:S08]  /*10f20*/  BAR.SYNC.DEFER_BLOCKING 0x0 ;  /* 0x0000000000007b1d */ /* 0x000ff00000010000 */
[----:B------:R-:W1:Y:S08]  /*10f30*/  S2UR UR6, SR_CTAID.X ;  /* 0x00000000000679c3 */ /* 0x000e700000002500 */
[----:B---3--:R-:W2:Y:S01]  /*10f40*/  LDC R2, c[0x0][0x390] ;  /* 0x0000e400ff027b82 */ /* 0x008ea20000000800 */
[----:B-1----:R-:W-:-:S06]  /*10f50*/  UIMAD UR4, UR5, UR4, UR6 ;  /* 0x00000004050472a4 */ /* 0x002fcc000f8e0206 */
[----:B--2---:R-:W-:-:S04]  /*10f60*/  ISETP.LE.U32.AND P0, PT, R2, UR4, PT ;  /* 0x0000000402007c0c */ /* 0x004fc8000bf03070 */
[----:B0-----:R-:W-:-:S13]  /*10f70*/  ISETP.GT.U32.OR P1, PT, R0, 0x1e3, P0 ;  /* 0x000001e30000780c */ /* 0x001fda0000724470 */
[----:B------:R-:W-:Y:S05]  /*10f80*/  @P1 BRA `(.L_x_82) ;  /* 0x00000004002c1947 */ /* 0x000fea0003800000 */
[----:B------:R-:W0:Y:S01]  /*10f90*/  S2R R3, SR_CgaCtaId ;  /* 0x0000000000037919 */ /* 0x000e220000008800 */
[----:B------:R-:W1:Y:S01]  /*10fa0*/  LDC R5, c[0x0][0x360] ;  /* 0x0000d800ff057b82 */ /* 0x000e620000000800 */
[----:B------:R-:W-:Y:S01]  /*10fb0*/  MOV R2, 0x400 ;  /* 0x0000040000027802 */ /* 0x000fe20000000f00 */
[----:B-1----:R-:W-:-:S03]  /*10fc0*/  IMAD R5, R5, UR4, R0 ;  /* 0x0000000405057c24 */ /* 0x002fc6000f8e0200 */
[----:B0-----:R-:W-:-:S05]  /*10fd0*/  LEA R3, R3, R2, 0x18 ;  /* 0x0000000203037211 */ /* 0x001fca00078ec0ff */
[----:B------:R-:W-:Y:S02]  /*10fe0*/  IMAD R20, R0, 0x21, R3 ;  /* 0x0000002100147824 */ /* 0x000fe400078e0203 */
[----:B------:R-:W0:Y:S03]  /*10ff0*/  LDC.64 R2, c[0x0][0x388] ;  /* 0x0000e200ff027b82 */ /* 0x000e260000000a00 */
[----:B------:R-:W1:Y:S04]  /*11000*/  LDS.U8 R7, [R20] ;  /* 0x0000000014077984 */ /* 0x000e680000000000 */
[----:B------:R-:W2:Y:S04]  /*11010*/  LDS.U8 R9, [R20+0x1] ;  /* 0x0000010014097984 */ /* 0x000ea80000000000 */
[----:B------:R-:W3:Y:S04]  /*11020*/  LDS.U8 R11, [R20+0x2] ;  /* 0x00000200140b7984 */ /* 0x000ee80000000000 */
[----:B------:R-:W4:Y:S04]  /*11030*/  LDS.U8 R13, [R20+0x3] ;  /* 0x00000300140d7984 */ /* 0x000f280000000000 */
[----:B------:R-:W5:Y:S04]  /*11040*/  LDS.U8 R15, [R20+0x4] ;  /* 0x00000400140f7984 */ /* 0x000f680000000000 */
[----:B------:R-:W5:Y:S01]  /*11050*/  LDS.U8 R17, [R20+0x5] ;  /* 0x0000050014117984 */ /* 0x000f620000000000 */
[----:B0-----:R-:W-:-:S03]  /*11060*/  IMAD.WIDE.U32 R2, R5, 0x21, R2 ;  /* 0x0000002105027825 */ /* 0x001fc600078e0002 */
[----:B------:R-:W0:Y:S04]  /*11070*/  LDS.U8 R19, [R20+0x6] ;  /* 0x0000060014137984 */ /* 0x000e280000000000 */
        /* <DEDUP_REMOVED lines=26> */
[----:B-1----:R-:W-:Y:S04]  /*11220*/  STG.E.U8 desc[UR8][R2.64], R7 ;  /* 0x0000000702007986 */ /* 0x002fe8000c101108 */
[----:B--2---:R-:W-:Y:S04]  /*11230*/  STG.E.U8 desc[UR8][R2.64+0x1], R9 ;  /* 0x0000010902007986 */ /* 0x004fe8000c101108 */
[----:B---3--:R-:W-:Y:S04]  /*11240*/  STG.E.U8 desc[UR8][R2.64+0x2], R11 ;  /* 0x0000020b02007986 */ /* 0x008fe8000c101108 */
[----:B----4-:R-:W-:Y:S04]  /*11250*/  STG.E.U8 desc[UR8][R2.64+0x3], R13 ;  /* 0x0000030d02007986 */ /* 0x010fe8000c101108 */
[----:B-----5:R-:W-:Y:S04]  /*11260*/  STG.E.U8 desc[UR8][R2.64+0x4], R15 ;  /* 0x0000040f02007986 */ /* 0x020fe8000c101108 */
[----:B------:R-:W-:Y:S04]  /*11270*/  STG.E.U8 desc[UR8][R2.64+0x5], R17 ;  /* 0x0000051102007986 */ /* 0x000fe8000c101108 */
[----:B0-----:R-:W-:Y:S04]  /*11280*/  STG.E.U8 desc[UR8][R2.64+0x6], R19 ;  /* 0x0000061302007986 */ /* 0x001fe8000c101108 */
[----:B------:R-:W-:Y:S04]  /*11290*/  STG.E.U8 desc[UR8][R2.64+0x7], R21 ;  /* 0x0000071502007986 */ /* 0x000fe8000c101108 */
        /* <DEDUP_REMOVED lines=24> */
[----:B------:R-:W-:Y:S01]  /*11420*/  STG.E.U8 desc[UR8][R2.64+0x20], R18 ;  /* 0x0000201202007986 */ /* 0x000fe2000c101108 */
[----:B------:R-:W-:Y:S05]  /*11430*/  EXIT ;  /* 0x000000000000794d */ /* 0x000fea0003800000 */
.L_x_82:
[----:B------:R-:W-:Y:S05]  /*11440*/  @P0 EXIT ;  /* 0x000000000000094d */ /* 0x000fea0003800000 */
[----:B------:R-:W0:Y:S08]  /*11450*/  LDC R5, c[0x0][0x360] ;  /* 0x0000d800ff057b82 */ /* 0x000e300000000800 */
[----:B------:R-:W1:Y:S08]  /*11460*/  LDC.64 R2, c[0x0][0x388] ;  /* 0x0000e200ff027b82 */ /* 0x000e700000000a00 */
[----:B------:R-:W2:Y:S08]  /*11470*/  LDC.U8 R7, c[0x3][RZ] ;  /* 0x00c00000ff077b82 */ /* 0x000eb00000000000 */
[----:B------:R-:W3:Y:S01]  /*11480*/  LDC.U8 R9, c[0x3][0x1] ;  /* 0x00c00040ff097b82 */ /* 0x000ee20000000000 */
[----:B0-----:R-:W-:-:S07]  /*11490*/  IMAD R5, R5, UR4, R0 ;  /* 0x0000000405057c24 */ /* 0x001fce000f8e0200 */
[----:B------:R-:W0:Y:S01]  /*114a0*/  LDC.U8 R11, c[0x3][0x2] ;  /* 0x00c00080ff0b7b82 */ /* 0x000e220000000000 */
[----:B-1----:R-:W-:-:S07]  /*114b0*/  IMAD.WIDE.U32 R2, R5, 0x21, R2 ;  /* 0x0000002105027825 */ /* 0x002fce00078e0002 */
[----:B------:R-:W1:Y:S01]  /*114c0*/  LDC.U8 R13, c[0x3][0x3] ;  /* 0x00c000c0ff0d7b82 */ /* 0x000e620000000000 */
[----:B--2---:R2:W-:Y:S07]  /*114d0*/  STG.E.U8 desc[UR8][R2.64], R7 ;  /* 0x0000000702007986 */ /* 0x0045ee000c101108 */
[----:B------:R-:W4:Y:S01]  /*114e0*/  LDC.U8 R15, c[0x3][0x4] ;  /* 0x00c00100ff0f7b82 */ /* 0x000f220000000000 */
[----:B---3--:R3:W-:Y:S07]  /*114f0*/  STG.E.U8 desc[UR8][R2.64+0x1], R9 ;  /* 0x0000010902007986 */ /* 0x0087ee000c101108 */
[----:B------:R-:W5:Y:S01]  /*11500*/  LDC.U8 R17, c[0x3][0x5] ;  /* 0x00c00140ff117b82 */ /* 0x000f620000000000 */
[----:B0-----:R0:W-:Y:S07]  /*11510*/  STG.E.U8 desc[UR8][R2.64+0x2], R11 ;  /* 0x0000020b02007986 */ /* 0x0011ee000c101108 */
[----:B------:R-:W2:Y:S01]  /*11520*/  LDC.U8 R19, c[0x3][0x6] ;  /* 0x00c00180ff137b82 */ /* 0x000ea20000000000 */
[----:B-1----:R1:W-:Y:S07]  /*11530*/  STG.E.U8 desc[UR8][R2.64+0x3], R13 ;  /* 0x0000030d02007986 */ /* 0x0023ee000c101108 */
[----:B------:R-:W3:Y:S01]  /*11540*/  LDC.U8 R21, c[0x3][0x7] ;  /* 0x00c001c0ff157b82 */ /* 0x000ee20000000000 */
[----:B----4-:R4:W-:Y:S07]  /*11550*/  STG.E.U8 desc[UR8][R2.64+0x4], R15 ;  /* 0x0000040f02007986 */ /* 0x0109ee000c101108 */
[----:B------:R-:W0:Y:S01]  /*11560*/  LDC.U8 R23, c[0x3][0x8] ;  /* 0x00c00200ff177b82 */ /* 0x000e220000000000 */
[----:B-----5:R5:W-:Y:S04]  /*11570*/  STG.E.U8 desc[UR8][R2.64+0x5], R17 ;  /* 0x0000051102007986 */ /* 0x020be8000c101108 */
[----:B--2---:R2:W-:Y:S03]  /*11580*/  STG.E.U8 desc[UR8][R2.64+0x6], R19 ;  /* 0x0000061302007986 */ /* 0x0045e6000c101108 */
[----:B------:R-:W1:Y:S01]  /*11590*/  LDC.U8 R5, c[0x3][0x9] ;  /* 0x00c00240ff057b82 */ /* 0x000e620000000000 */
[----:B---3--:R3:W-:Y:S07]  /*115a0*/  STG.E.U8 desc[UR8][R2.64+0x7], R21 ;  /* 0x0000071502007986 */ /* 0x0087ee000c101108 */
[----:B------:R-:W4:Y:S01]  /*115b0*/  LDC.U8 R25, c[0x3][0xa] ;  /* 0x00c00280ff197b82 */ /* 0x000f220000000000 */
[----:B0-----:R0:W-:Y:S07]  /*115c0*/  STG.E.U8 desc[UR8][R2.64+0x8], R23 ;  /* 0x0000081702007986 */ /* 0x0011ee000c101108 */
[----:B------:R-:W5:Y:S08]  /*115d0*/  LDC.U8 R7, c[0x3][0xb] ;  /* 0x00c002c0ff077b82 */ /* 0x000f700000000000 */
[----:B------:R-:W2:Y:S01]  /*115e0*/  LDC.U8 R9, c[0x3][0xc] ;  /* 0x00c00300ff097b82 */ /* 0x000ea20000000000 */
[----:B-1----:R-:W-:Y:S07]  /*115f0*/  STG.E.U8 desc[UR8][R2.64+0x9], R5 ;  /* 0x0000090502007986 */ /* 0x002fee000c101108 */
[----:B------:R-:W1:Y:S01]  /*11600*/  LDC.U8 R11, c[0x3][0xd] ;  /* 0x00c00340ff0b7b82 */ /* 0x000e620000000000 */
[----:B----4-:R-:W-:Y:S07]  /*11610*/  STG.E.U8 desc[UR8][R2.64+0xa], R25 ;  /* 0x00000a1902007986 */ /* 0x010fee000c101108 */
[----:B------:R-:W4:Y:S01]  /*11620*/  LDC.U8 R13, c[0x3][0xe] ;  /* 0x00c00380ff0d7b82 */ /* 0x000f220000000000 */
[----:B-----5:R-:W-:Y:S07]  /*11630*/  STG.E.U8 desc[UR8][R2.64+0xb], R7 ;  /* 0x00000b0702007986 */ /* 0x020fee000c101108 */
[----:B------:R-:W5:Y:S01]  /*11640*/  LDC.U8 R15, c[0x3][0xf] ;  /* 0x00c003c0ff0f7b82 */ /* 0x000f620000000000 */
[----:B--2---:R-:W-:Y:S07]  /*11650*/  STG.E.U8 desc[UR8][R2.64+0xc], R9 ;  /* 0x00000c0902007986 */ /* 0x004fee000c101108 */
[----:B------:R-:W2:Y:S01]  /*11660*/  LDC.U8 R17, c[0x3][0x10] ;  /* 0x00c00400ff117b82 */ /* 0x000ea20000000000 */
[----:B-1----:R-:W-:Y:S07]  /*11670*/  STG.E.U8 desc[UR8][R2.64+0xd], R11 ;  /* 0x00000d0b02007986 */ /* 0x002fee000c101108 */
[----:B------:R-:W1:Y:S01]  /*11680*/  LDC.U8 R19, c[0x3][0x11] ;  /* 0x00c00440ff137b82 */ /* 0x000e620000000000 */
[----:B----4-:R-:W-:Y:S07]  /*11690*/  STG.E.U8 desc[UR8][R2.64+0xe], R13 ;  /* 0x00000e0d02007986 */ /* 0x010fee000c101108 */
[----:B---3--:R-:W3:Y:S01]  /*116a0*/  LDC.U8 R21, c[0x3][0x12] ;  /* 0x00c00480ff157b82 */ /* 0x008ee20000000000 */
[----:B-----5:R-:W-:Y:S07]  /*116b0*/  STG.E.U8 desc[UR8][R2.64+0xf], R15 ;  /* 0x00000f0f02007986 */ /* 0x020fee000c101108 */
[----:B0-----:R-:W0:Y:S01]  /*116c0*/  LDC.U8 R23, c[0x3][0x13] ;  /* 0x00c004c0ff177b82 */ /* 0x001e220000000000 */
[----:B--2---:R-:W-:Y:S07]  /*116d0*/  STG.E.U8 desc[UR8][R2.64+0x10], R17 ;  /* 0x0000101102007986 */ /* 0x004fee000c101108 */
[----:B------:R-:W2:Y:S01]  /*116e0*/  LDC.U8 R27, c[0x3][0x14] ;  /* 0x00c00500ff1b7b82 */ /* 0x000ea20000000000 */
[----:B-1----:R-:W-:Y:S07]  /*116f0*/  STG.E.U8 desc[UR8][R2.64+0x11], R19 ;  /* 0x0000111302007986 */ /* 0x002fee000c101108 */
[----:B------:R-:W1:Y:S01]  /*11700*/  LDC.U8 R29, c[0x3][0x15] ;  /* 0x00c00540ff1d7b82 */ /* 0x000e620000000000 */
[----:B---3--:R-:W-:Y:S07]  /*11710*/  STG.E.U8 desc[UR8][R2.64+0x12], R21 ;  /* 0x0000121502007986 */ /* 0x008fee000c101108 */
[----:B------:R-:W3:Y:S01]  /*11720*/  LDC.U8 R31, c[0x3][0x16] ;  /* 0x00c00580ff1f7b82 */ /* 0x000ee20000000000 */
[----:B0-----:R-:W-:Y:S07]  /*11730*/  STG.E.U8 desc[UR8][R2.64+0x13], R23 ;  /* 0x0000131702007986 */ /* 0x001fee000c101108 */
[----:B------:R-:W0:Y:S01]  /*11740*/  LDC.U8 R33, c[0x3][0x17] ;  /* 0x00c005c0ff217b82 */ /* 0x000e220000000000 */
        /* <DEDUP_REMOVED lines=18> */
[----:B-1----:R-:W-:Y:S04]  /*11870*/  STG.E.U8 desc[UR8][R2.64+0x1d], R45 ;  /* 0x00001d2d02007986 */ /* 0x002fe8000c101108 */
[----:B---3--:R-:W-:Y:S04]  /*11880*/  STG.E.U8 desc[UR8][R2.64+0x1e], R47 ;  /* 0x00001e2f02007986 */ /* 0x008fe8000c101108 */
[----:B0-----:R-:W-:Y:S04]  /*11890*/  STG.E.U8 desc[UR8][R2.64+0x1f], R49 ;  /* 0x00001f3102007986 */ /* 0x001fe8000c101108 */
[----:B--2---:R-:W-:Y:S01]  /*118a0*/  STG.E.U8 desc[UR8][R2.64+0x20], R51 ;  /* 0x0000203302007986 */ /* 0x004fe2000c101108 */
[----:B------:R-:W-:Y:S05]  /*118b0*/  EXIT ;  /* 0x000000000000794d */ /* 0x000fea0003800000 */
.L_x_83:
[----:B------:R-:W-:-:S00]  /*118c0*/  BRA `(.L_x_83) ;  /* 0xfffffffc00fc7947 */ /* 0x000fc0000383ffff */
[----:B------:R-:W-:-:S00]  /*118d0*/  NOP ;  /* 0x0000000000007918 */ /* 0x000fc00000000000 */
        /* <DEDUP_REMOVED lines=10> */
.L_x_128:


//--------------------- .text._Z18analyze_board_treeP5BoardPi --------------------------
	.section	.text._Z18analyze_board_treeP5BoardPi,"ax",@progbits
	.align	128
        .global         _Z18analyze_board_treeP5BoardPi
        .type           _Z18analyze_board_treeP5BoardPi,@function
        .size           _Z18analyze_board_treeP5BoardPi,(.L_x_129 - _Z18analyze_board_treeP5BoardPi)
        .other          _Z18analyze_board_treeP5BoardPi,@"STO_CUDA_ENTRY STV_DEFAULT"
_Z18analyze_board_treeP5BoardPi:
.text._Z18analyze_board_treeP5BoardPi:
[----:B------:R-:W-:Y:S01]  /*0000*/  LDC R1, c[0x0][0x37c] ;  /* 0x0000df00ff017b82 */ /* 0x000fe20000000800 */
[----:B------:R-:W0:Y:S07]  /*0010*/  S2R R5, SR_TID.X ;  /* 0x0000000000057919 */ /* 0x000e2e0000002100 */
[----:B------:R-:W1:Y:S01]  /*0020*/  S2UR UR4, SR_CTAID.X ;  /* 0x00000000000479c3 */ /* 0x000e620000002500 */
[----:B------:R-:W-:Y:S01]  /*0030*/  IMAD.MOV.U32 R8, RZ, RZ, 0x1 ;  /* 0x00000001ff087424 */ /* 0x000fe200078e00ff */
[----:B------:R-:W2:Y:S01]  /*0040*/  LDCU.64 UR6, c[0x0][0x358] ;  /* 0x00006b00ff0677ac */ /* 0x000ea20008000a00 */
[----:B------:R-:W1:Y:S01]  /*0050*/  S2R R6, SR_CTAID.Y ;  /* 0x0000000000067919 */ /* 0x000e620000002600 */
[----:B------:R-:W-:-:S04]  /*0060*/  IMAD.MOV.U32 R9, RZ, RZ, 0x1 ;  /* 0x00000001ff097424 */ /* 0x000fc800078e00ff */
[----:B------:R-:W1:Y:S01]  /*0070*/  LDC R7, c[0x0][0x370] ;  /* 0x0000dc00ff077b82 */ /* 0x000e620000000800 */
[----:B------:R-:W3:Y:S07]  /*0080*/  LDCU UR5, c[0x0][0x360] ;  /* 0x00006c00ff0577ac */ /* 0x000eee0008000800 */
[----:B------:R-:W4:Y:S01]  /*0090*/  LDC.64 R2, c[0x0][0x380] ;  /* 0x0000e000ff027b82 */ /* 0x000f220000000a00 */
[----:B0-----:R-:W-:-:S05]  /*00a0*/  LOP3.LUT R0, R5, 0xffff, RZ, 0xc0, !PT ;  /* 0x0000ffff05007812 */ /* 0x001fca00078ec0ff */
[----:B------:R-:W-:-:S05]  /*00b0*/  IMAD R0, R0, 0xba3, RZ ;  /* 0x00000ba300007824 */ /* 0x000fca00078e02ff */
[----:B------:R-:W-:Y:S01]  /*00c0*/  SHF.R.U32.HI R4, RZ, 0x10, R0 ;  /* 0x00000010ff047819 */ /* 0x000fe20000011600 */
[----:B-1----:R-:W-:Y:S01]  /*00d0*/  IMAD R0, R6, R7, UR4 ;  /* 0x0000000406007e24 */ /* 0x002fe2000f8e0207 */
[----:B------:R-:W-:Y:S02]  /*00e0*/  UMOV UR4, URZ ;  /* 0x000000ff00047c82 */ /* 0x000fe40008000000 */
[----:B------:R-:W-:Y:S01]  /*00f0*/  PRMT R6, R4, 0x9910, RZ ;  /* 0x0000991004067816 */ /* 0x000fe200000000ff */
[----:B---3--:R-:W-:-:S04]  /*0100*/  IMAD R7, R0, UR5, R5 ;  /* 0x0000000500077c24 */ /* 0x008fc8000f8e0205 */
[----:B------:R-:W-:Y:S02]  /*0110*/  IMAD R6, R6, 0x16, RZ ;  /* 0x0000001606067824 */ /* 0x000fe400078e02ff */
[----:B----4-:R-:W-:-:S04]  /*0120*/  IMAD.WIDE.U32 R2, R7, 0x21, R2 ;  /* 0x0000002107027825 */ /* 0x010fc800078e0002 */
[----:B------:R-:W-:Y:S01]  /*0130*/  IMAD.MOV R6, RZ, RZ, -R6 ;  /* 0x000000ffff067224 */ /* 0x000fe200078e0a06 */
[----:B------:R-:W-:Y:S01]  /*0140*/  IADD3 R2, P0, PT, R2, 0x3, RZ ;  /* 0x0000000302027810 */ /* 0x000fe20007f1e0ff */
[----:B------:R-:W-:-:S03]  /*0150*/  IMAD.MOV.U32 R7, RZ, RZ, RZ ;  /* 0x000000ffff077224 */ /* 0x000fc600078e00ff */
[----:B------:R-:W-:Y:S01]  /*0160*/  PRMT R6, R6, 0x7710, RZ ;  /* 0x0000771006067816 */ /* 0x000fe200000000ff */
[----:B------:R-:W-:-:S04]  /*0170*/  IMAD.X R3, RZ, RZ, R3, P0 ;  /* 0x000000ffff037224 */ /* 0x000fc800000e0603 */
[----:B--2---:R-:W-:-:S07]  /*0180*/  IMAD.IADD R6, R6, 0x1, R5 ;  /* 0x0000000106067824 */ /* 0x004fce00078e0205 */
.L_x_107:
[----:B------:R-:W2:Y:S04]  /*0190*/  LDG.E.U8 R12, desc[UR6][R2.64+-0x3] ;  /* 0xfffffd06020c7981 */ /* 0x000ea8000c1e1100 */
[----:B------:R-:W3:Y:S01]  /*01a0*/  LDG.E.U8 R13, desc[UR6][R2.64+-0x2] ;  /* 0xfffffe06020d7981 */ /* 0x000ee2000c1e1100 */
[----:B------:R-:W-:Y:S01]  /*01b0*/  UIADD3 UR4, UPT, UPT, UR4, 0x1, URZ ;  /* 0x0000000104047890 */ /* 0x000fe2000fffe0ff */
[----:B------:R-:W-:Y:S03]  /*01c0*/  BSSY.RECONVERGENT B0, `(.L_x_84) ;  /* 0x0000012000007945 */ /* 0x000fe60003800200 */
[----:B------:R-:W-:Y:S01]  /*01d0*/  UISETP.NE.AND UP0, UPT, UR4, 0x4, UPT ;  /* 0x000000040400788c */ /* 0x000fe2000bf05270 */
[----:B--2---:R-:W-:-:S05]  /*01e0*/  VIADD R10, R12, 0xffffffff ;  /* 0xffffffff0c0a7836 */ /* 0x004fca0000000000 */
[----:B------:R-:W-:-:S04]  /*01f0*/  LOP3.LUT R10, R10, 0xff, RZ, 0xc0, !PT ;  /* 0x000000ff0a0a7812 */ /* 0x000fc800078ec0ff */
[----:B------:R-:W-:Y:S01]  /*0200*/  ISETP.GT.U32.AND P0, PT, R10, 0x3, PT ;  /* 0x000000030a00780c */ /* 0x000fe20003f04070 */
[----:B---3--:R-:W-:-:S05]  /*0210*/  VIADD R10, R13, 0xffffffff ;  /* 0xffffffff0d0a7836 */ /* 0x008fca0000000000 */
[----:B------:R-:W-:-:S04]  /*0220*/  LOP3.LUT R11, R10, 0xff, RZ, 0xc0, !PT ;  /* 0x000000ff0a0b7812 */ /* 0x000fc800078ec0ff */
[----:B------:R-:W-:-:S03]  /*0230*/  ISETP.GE.U32.AND P2, PT, R11, 0x4, PT ;  /* 0x000000040b00780c */ /* 0x000fc60003f46070 */
[----:B------:R-:W-:-:S05]  /*0240*/  @!P0 VIADD R10, R12, 0x1 ;  /* 0x000000010c0a8836 */ /* 0x000fca0000000000 */
[----:B------:R-:W-:-:S04]  /*0250*/  @!P0 LOP3.LUT R10, R10, 0xfe, RZ, 0xc0, !PT ;  /* 0x000000fe0a0a8812 */ /* 0x000fc800078ec0ff */
[----:B------:R-:W-:Y:S01]  /*0260*/  @!P0 LEA.HI R7, R10, R7, RZ, 0x1f ;  /* 0x000000070a078211 */ /* 0x000fe200078ff8ff */
[----:B------:R-:W-:Y:S06]  /*0270*/  @!P0 BRA `(.L_x_85) ;  /* 0x0000000000188947 */ /* 0x000fec0003800000 */
[----:B------:R-:W-:-:S13]  /*0280*/  ISETP.NE.AND P1, PT, R12, RZ, PT ;  /* 0x000000ff0c00720c */ /* 0x000fda0003f25270 */
[----:B------:R-:W-:Y:S02]  /*0290*/  @P1 VIADD R10, R12, 0xfffffffd ;  /* 0xfffffffd0c0a1836 */ /* 0x000fe40000000000 */
[----:B------:R-:W-:-:S03]  /*02a0*/  @P1 IMAD.MOV.U32 R9, RZ, RZ, RZ ;  /* 0x000000ffff091224 */ /* 0x000fc600078e00ff */
[----:B------:R-:W-:-:S04]  /*02b0*/  @P1 LOP3.LUT R10, R10, 0xfe, RZ, 0xc0, !PT ;  /* 0x000000fe0a0a1812 */ /* 0x000fc800078ec0ff */
[----:B------:R-:W-:-:S05]  /*02c0*/  @P1 SHF.R.U32.HI R10, RZ, 0x1, R10 ;  /* 0x00000001ff0a1819 */ /* 0x000fca000001160a */
[----:B------:R-:W-:-:S07]  /*02d0*/  @P1 IMAD.IADD R7, R7, 0x1, -R10 ;  /* 0x0000000107071824 */ /* 0x000fce00078e0a0a */
.L_x_85:
[----:B------:R-:W-:Y:S05]  /*02e0*/  BSYNC.RECONVERGENT B0 ;  /* 0x0000000000007941 */ /* 0x000fea0003800200 */
.L_x_84:
[----:B------:R-:W-:Y:S01]  /*02f0*/  BSSY.RECONVERGENT B0, `(.L_x_86) ;  /* 0x000000f000007945 */ /* 0x000fe20003800200 */
[----:B------:R-:W-:-:S03]  /*0300*/  @!P0 IMAD.MOV.U32 R8, RZ, RZ, RZ ;  /* 0x000000ffff088224 */ /* 0x000fc600078e00ff */
[----:B------:R-:W-:Y:S05]  /*0310*/  @!P2 BRA `(.L_x_87) ;  /* 0x000000000020a947 */ /* 0x000fea0003800000 */
[----:B------:R-:W-:-:S13]  /*0320*/  ISETP.NE.AND P0, PT, R13, RZ, PT ;  /* 0x000000ff0d00720c */ /* 0x000fda0003f05270 */
[----:B------:R-:W-:Y:S05]  /*0330*/  @!P0 BRA `(.L_x_88) ;  /* 0x0000000000288947 */ /* 0x000fea0003800000 */
[----:B------:R-:W-:-:S05]  /*0340*/  VIADD R9, R13, 0xfffffffd ;  /* 0xfffffffd0d097836 */ /* 0x000fca0000000000 */
[----:B------:R-:W-:-:S04]  /*0350*/  LOP3.LUT R9, R9, 0xfe, RZ, 0xc0, !PT ;  /* 0x000000fe09097812 */ /* 0x000fc800078ec0ff */
[----:B------:R-:W-:Y:S01]  /*0360*/  SHF.R.U32.HI R10, RZ, 0x1, R9 ;  /* 0x00000001ff0a7819 */ /* 0x000fe20000011609 */
[----:B------:R-:W-:-:S04]  /*0370*/  IMAD.MOV.U32 R9, RZ, RZ, RZ ;  /* 0x000000ffff097224 */ /* 0x000fc800078e00ff */
[----:B------:R-:W-:Y:S01]  /*0380*/  IMAD.IADD R7, R7, 0x1, -R10 ;  /* 0x0000000107077824 */ /* 0x000fe200078e0a0a */
[----:B------:R-:W-:Y:S06]  /*0390*/  BRA `(.L_x_88) ;  /* 0x0000000000107947 */ /* 0x000fec0003800000 */
.L_x_87:
[----:B------:R-:W-:-:S05]  /*03a0*/  VIADD R8, R13, 0x1 ;  /* 0x000000010d087836 */ /* 0x000fca0000000000 */
[----:B------:R-:W-:Y:S01]  /*03b0*/  LOP3.LUT R10, R8, 0xfe, RZ, 0xc0, !PT ;  /* 0x000000fe080a7812 */ /* 0x000fe200078ec0ff */
[----:B------:R-:W-:-:S03]  /*03c0*/  IMAD.MOV.U32 R8, RZ, RZ, RZ ;  /* 0x000000ffff087224 */ /* 0x000fc600078e00ff */
[----:B------:R-:W-:-:S07]  /*03d0*/  LEA.HI R7, R10, R7, RZ, 0x1f ;  /* 0x000000070a077211 */ /* 0x000fce00078ff8ff */
.L_x_88:
[----:B------:R-:W-:Y:S05]  /*03e0*/  BSYNC.RECONVERGENT B0 ;  /* 0x0000000000007941 */ /* 0x000fea0003800200 */
.L_x_86:
[----:B------:R-:W2:Y:S01]  /*03f0*/  LDG.E.U8 R11, desc[UR6][R2.64+-0x1] ;  /* 0xffffff06020b7981 */ /* 0x000ea2000c1e1100 */
[----:B------:R-:W-:Y:S01]  /*0400*/  BSSY.RECONVERGENT B0, `(.L_x_89) ;  /* 0x0000011000007945 */ /* 0x000fe20003800200 */
[----:B--2---:R-:W-:-:S05]  /*0410*/  VIADD R10, R11, 0xffffffff ;  /* 0xffffffff0b0a7836 */ /* 0x004fca0000000000 */
[----:B------:R-:W-:-:S04]  /*0420*/  LOP3.LUT R10, R10, 0xff, RZ, 0xc0, !PT ;  /* 0x000000ff0a0a7812 */ /* 0x000fc800078ec0ff */
[----:B------:R-:W-:-:S13]  /*0430*/  ISETP.GE.U32.AND P0, PT, R10, 0x4, PT ;  /* 0x000000040a00780c */ /* 0x000fda0003f06070 */
        /* <DEDUP_REMOVED lines=9> */
.L_x_90:
[----:B------:R-:W-:-:S05]  /*04d0*/  VIADD R8, R11, 0x1 ;  /* 0x000000010b087836 */ /* 0x000fca0000000000 */
[----:B------:R-:W-:Y:S01]  /*04e0*/  LOP3.LUT R10, R8, 0xfe, RZ, 0xc0, !PT ;  /* 0x000000fe080a7812 */ /* 0x000fe200078ec0ff */
[----:B------:R-:W-:-:S03]  /*04f0*/  IMAD.MOV.U32 R8, RZ, RZ, RZ ;  /* 0x000000ffff087224 */ /* 0x000fc600078e00ff */
[----:B------:R-:W-:-:S07]  /*0500*/  LEA.HI R7, R10, R7, RZ, 0x1f ;  /* 0x000000070a077211 */ /* 0x000fce00078ff8ff */
.L_x_91:
[----:B------:R-:W-:Y:S05]  /*0510*/  BSYNC.RECONVERGENT B0 ;  /* 0x0000000000007941 */ /* 0x000fea0003800200 */
.L_x_89:
        /* <DEDUP_REMOVED lines=14> */
.L_x_93:
[----:B------:R-:W-:-:S05]  /*0600*/  VIADD R8, R11, 0x1 ;  /* 0x000000010b087836 */ /* 0x000fca0000000000 */
[----:B------:R-:W-:Y:S01]  /*0610*/  LOP3.LUT R10, R8, 0xfe, RZ, 0xc0, !PT ;  /* 0x000000fe080a7812 */ /* 0x000fe200078ec0ff */
[----:B------:R-:W-:-:S03]  /*0620*/  IMAD.MOV.U32 R8, RZ, RZ, RZ ;  /* 0x000000ffff087224 */ /* 0x000fc600078e00ff */
[----:B------:R-:W-:-:S07]  /*0630*/  LEA.HI R7, R10, R7, RZ, 0x1f ;  /* 0x000000070a077211 */ /* 0x000fce00078ff8ff */
.L_x_94:
[----:B------:R-:W-:Y:S05]  /*0640*/  BSYNC.RECONVERGENT B0 ;  /* 0x0000000000007941 */ /* 0x000fea0003800200 */
.L_x_92:
        /* <DEDUP_REMOVED lines=14> */
.L_x_96:
[----:B------:R-:W-:-:S05]  /*0730*/  VIADD R8, R11, 0x1 ;  /* 0x000000010b087836 */ /* 0x000fca0000000000 */
[----:B------:R-:W-:Y:S01]  /*0740*/  LOP3.LUT R10, R8, 0xfe, RZ, 0xc0, !PT ;  /* 0x000000fe080a7812 */ /* 0x000fe200078ec0ff */
[----:B------:R-:W-:-:S03]  /*0750*/  IMAD.MOV.U32 R8, RZ, RZ, RZ ;  /* 0x000000ffff087224 */ /* 0x000fc600078e00ff */
[----:B------:R-:W-:-:S07]  /*0760*/  LEA.HI R7, R10, R7, RZ, 0x1f ;  /* 0x000000070a077211 */ /* 0x000fce00078ff8ff */
.L_x_97:
[----:B------:R-:W-:Y:S05]  /*0770*/  BSYNC.RECONVERGENT B0 ;  /* 0x0000000000007941 */ /* 0x000fea0003800200 */
.L_x_95:
        /* <DEDUP_REMOVED lines=14> */
.L_x_99:
[----:B------:R-:W-:-:S05]  /*0860*/  VIADD R8, R11, 0x1 ;  /* 0x000000010b087836 */ /* 0x000fca0000000000 */
[----:B------:R-:W-:Y:S01]  /*0870*/  LOP3.LUT R10, R8, 0xfe, RZ, 0xc0, !PT ;  /* 0x000000fe080a7812 */ /* 0x000fe200078ec0ff */
[----:B------:R-:W-:-:S03]  /*0880*/  IMAD.MOV.U32 R8, RZ, RZ, RZ ;  /* 0x000000ffff087224 */ /* 0x000fc600078e00ff */
[----:B------:R-:W-:-:S07]  /*0890*/  LEA.HI R7, R10, R7, RZ, 0x1f ;  /* 0x000000070a077211 */ /* 0x000fce00078ff8ff */
.L_x_100:
[----:B------:R-:W-:Y:S05]  /*08a0*/  BSYNC.RECONVERGENT B0 ;  /* 0x0000000000007941 */ /* 0x000fea0003800200 */
.L_x_98:
        /* <DEDUP_REMOVED lines=14> */
.L_x_102:
[----:B------:R-:W-:-:S05]  /*0990*/  VIADD R8, R11, 0x1 ;  /* 0x000000010b087836 */ /* 0x000fca0000000000 */
[----:B------:R-:W-:Y:S01]  /*09a0*/  LOP3.LUT R10, R8, 0xfe, RZ, 0xc0, !PT ;  /* 0x000000fe080a7812 */ /* 0x000fe200078ec0ff */
[----:B------:R-:W-:-:S03]  /*09b0*/  IMAD.MOV.U32 R8, RZ, RZ, RZ ;  /* 0x000000ffff087224 */ /* 0x000fc600078e00ff */
[----:B------:R-:W-:-:S07]  /*09c0*/  LEA.HI R7, R10, R7, RZ, 0x1f ;  /* 0x000000070a077211 */ /* 0x000fce00078ff8ff */
.L_x_103:
[----:B------:R-:W-:Y:S05]  /*09d0*/  BSYNC.RECONVERGENT B0 ;  /* 0x0000000000007941 */ /* 0x000fea0003800200 */
.L_x_101:
        /* <DEDUP_REMOVED lines=14> */
.L_x_105:
[----:B------:R-:W-:-:S05]  /*0ac0*/  VIADD R8, R11, 0x1 ;  /* 0x000000010b087836 */ /* 0x000fca0000000000 */
[----:B------:R-:W-:Y:S01]  /*0ad0*/  LOP3.LUT R10, R8, 0xfe, RZ, 0xc0, !PT ;  /* 0x000000fe080a7812 */ /* 0x000fe200078ec0ff */
[----:B------:R-:W-:-:S03]  /*0ae0*/  IMAD.MOV.U32 R8, RZ, RZ, RZ ;  /* 0x000000ffff087224 */ /* 0x000fc600078e00ff */
[----:B------:R-:W-:-:S07]  /*0af0*/  LEA.HI R7, R10, R7, RZ, 0x1f ;  /* 0x000000070a077211 */ /* 0x000fce00078ff8ff */
.L_x_106:
[----:B------:R-:W-:Y:S05]  /*0b00*/  BSYNC.RECONVERGENT B0 ;  /* 0x0000000000007941 */ /* 0x000fea0003800200 */
.L_x_104:
[----:B------:R-:W-:-:S05]  /*0b10*/  IADD3 R2, P0, PT, R2, 0x8, RZ ;  /* 0x0000000802027810 */ /* 0x000fca0007f1e0ff */
[----:B------:R-:W-:Y:S01]  /*0b20*/  IMAD.X R3, RZ, RZ, R3, P0 ;  /* 0x000000ffff037224 */ /* 0x000fe200000e0603 */
[----:B------:R-:W-:Y:S07]  /*0b30*/  BRA.U UP0, `(.L_x_107) ;  /* 0xfffffff500947547 */ /* 0x000fee000b83ffff */
[----:B------:R-:W0:Y:S01]  /*0b40*/  S2R R10, SR_CgaCtaId ;  /* 0x00000000000a7919 */ /* 0x000e220000008800 */
[C---:B------:R-:W-:Y:S01]  /*0b50*/  ISETP.NE.AND P3, PT, R8.reuse, RZ, PT ;  /* 0x000000ff0800720c */ /* 0x040fe20003f65270 */
[----:B------:R-:W-:Y:S01]  /*0b60*/  IMAD.IADD R2, R8, 0x1, -R9 ;  /* 0x0000000108027824 */ /* 0x000fe200078e0a09 */
[C---:B------:R-:W-:Y:S01]  /*0b70*/  ISETP.NE.AND P2, PT, R9.reuse, RZ, PT ;  /* 0x000000ff0900720c */ /* 0x040fe20003f45270 */
[----:B------:R-:W-:Y:S01]  /*0b80*/  BSSY.RECONVERGENT B0, `(.L_x_108) ;  /* 0x0000048000007945 */ /* 0x000fe20003800200 */
[----:B------:R-:W-:Y:S01]  /*0b90*/  LOP3.LUT R11, R6, 0xffff, RZ, 0xc0, !PT ;  /* 0x0000ffff060b7812 */ /* 0x000fe200078ec0ff */
[----:B------:R-:W-:Y:S01]  /*0ba0*/  IMAD R2, R2, 0x2710, R7 ;  /* 0x0000271002027824 */ /* 0x000fe200078e0207 */
[----:B------:R-:W-:Y:S02]  /*0bb0*/  ISETP.NE.AND P4, PT, R9, RZ, PT ;  /* 0x000000ff0900720c */ /* 0x000fe40003f85270 */
[----:B------:R-:W-:Y:S02]  /*0bc0*/  ISETP.NE.AND P1, PT, R8, RZ, PT ;  /* 0x000000ff0800720c */ /* 0x000fe40003f25270 */
[----:B------:R-:W-:-:S02]  /*0bd0*/  SEL R3, RZ, 0xf4240, !P2 ;  /* 0x000f4240ff037807 */ /* 0x000fc40005000000 */
[----:B------:R-:W-:Y:S02]  /*0be0*/  ISETP.GT.U32.AND P0, PT, R11, 0xa, PT ;  /* 0x0000000a0b00780c */ /* 0x000fe40003f04070 */
[----:B------:R-:W-:Y:S02]  /*0bf0*/  MOV R8, 0x400 ;  /* 0x0000040000087802 */ /* 0x000fe40000000f00 */
[----:B------:R-:W-:Y:S02]  /*0c00*/  @P3 SEL R2, R2, RZ, !P4 ;  /* 0x000000ff02023207 */ /* 0x000fe40006000000 */
[----:B------:R-:W-:Y:S01]  /*0c10*/  SEL R3, R3, RZ, P1 ;  /* 0x000000ff03037207 */ /* 0x000fe20000800000 */
[----:B------:R-:W-:Y:S01]  /*0c20*/  VIADD R9, R8, 0x800 ;  /* 0x0000080008097836 */ /* 0x000fe20000000000 */
[----:B------:R-:W-:Y:S02]  /*0c30*/  ISETP.GT.U32.AND P2, PT, R11, 0x2, PT ;  /* 0x000000020b00780c */ /* 0x000fe40003f44070 */
[----:B------:R-:W-:Y:S01]  /*0c40*/  PRMT R6, R6, 0x9910, RZ ;  /* 0x0000991006067816 */ /* 0x000fe200000000ff */
[----:B------:R-:W-:Y:S01]  /*0c50*/  IMAD.IADD R7, R2, 0x1, R3 ;  /* 0x0000000102077824 */ /* 0x000fe200078e0203 */
[----:B------:R-:W-:Y:S01]  /*0c60*/  ISETP.GT.U32.AND P3, PT, R5, 0x41, PT ;  /* 0x000000410500780c */ /* 0x000fe20003f64070 */
[----:B------:R-:W-:Y:S01]  /*0c70*/  @!P0 IMAD R13, R11, 0x2, R4 ;  /* 0x000000020b0d8824 */ /* 0x000fe200078e0204 */
[----:B------:R-:W-:-:S02]  /*0c80*/  ISETP.GT.U32.AND P4, PT, R5, 0x15, PT ;  /* 0x000000150500780c */ /* 0x000fc40003f84070 */
[----:B------:R-:W-:Y:S02]  /*0c90*/  ISETP.GT.AND P1, PT, R7, 0x4e20, PT ;  /* 0x00004e200700780c */ /* 0x000fe40003f24270 */
[C---:B------:R-:W-:Y:S02]  /*0ca0*/  ISETP.NE.AND P5, PT, R5.reuse, RZ, PT ;  /* 0x000000ff0500720c */ /* 0x040fe40003fa5270 */
[C---:B0-----:R-:W-:Y:S02]  /*0cb0*/  LEA R2, R10.reuse, R8, 0x18 ;  /* 0x000000080a027211 */ /* 0x041fe400078ec0ff */
[----:B------:R-:W-:Y:S02]  /*0cc0*/  LEA R3, R10, R9, 0x18 ;  /* 0x000000090a037211 */ /* 0x000fe400078ec0ff */
[----:B------:R-:W-:Y:S01]  /*0cd0*/  SEL R9, RZ, 0x1, !P1 ;  /* 0x00000001ff097807 */ /* 0x000fe20004800000 */
[----:B------:R-:W-:Y:S01]  /*0ce0*/  IMAD R8, R5, 0x4, R2 ;  /* 0x0000000405087824 */ /* 0x000fe200078e0202 */
[----:B------:R-:W-:Y:S01]  /*0cf0*/  ISETP.GT.U32.AND P1, PT, R11, 0x4, PT ;  /* 0x000000040b00780c */ /* 0x000fe20003f24070 */
[----:B------:R-:W-:-:S02]  /*0d00*/  IMAD.IADD R10, R3, 0x1, R5 ;  /* 0x00000001030a7824 */ /* 0x000fc400078e0205 */
[----:B------:R-:W-:Y:S01]  /*0d10*/  @!P0 IMAD R13, R13, 0x4, R2 ;  /* 0x000000040d0d8824 */ /* 0x000fe200078e0202 */
[----:B------:R-:W-:Y:S04]  /*0d20*/  STS [R8], R7 ;  /* 0x0000000708007388 */ /* 0x000fe80000000800 */
[----:B------:R-:W-:Y:S04]  /*0d30*/  STS.U8 [R10], R9 ;  /* 0x000000090a007388 */ /* 0x000fe80000000000 */
[----:B------:R-:W-:Y:S01]  /*0d40*/  @!P0 LDS R12, [R13] ;  /* 0x000000000d0c8984 */ /* 0x000fe20000000800 */
[----:B------:R-:W-:-:S02]  /*0d50*/  @!P1 IMAD R17, R11, 0x4, R4 ;  /* 0x000000040b119824 */ /* 0x000fc400078e0204 */
[----:B------:R-:W-:Y:S01]  /*0d60*/  @!P2 IMAD R11, R11, 0x8, R4 ;  /* 0x000000080b0ba824 */ /* 0x000fe200078e0204 */
[----:B------:R-:W0:Y:S01]  /*0d70*/  @!P0 LDS R15, [R13+0x4] ;  /* 0x000004000d0f8984 */ /* 0x000e220000000800 */
[--C-:B------:R-:W-:Y:S02]  /*0d80*/  @!P1 IMAD R17, R17, 0x4, R2.reuse ;  /* 0x0000000411119824 */ /* 0x100fe400078e0202 */
[----:B------:R-:W-:Y:S01]  /*0d90*/  @!P2 IMAD R11, R11, 0x4, R2 ;  /* 0x000000040b0ba824 */ /* 0x000fe200078e0202 */
[----:B0-----:R-:W-:-:S05]  /*0da0*/  @!P0 VIMNMX R12, PT, PT, R12, R15, PT ;  /* 0x0000000f0c0c8248 */ /* 0x001fca0003fe0100 */
[----:B------:R-:W-:Y:S01]  /*0db0*/  @!P0 STS [R13], R12 ;  /* 0x0000000c0d008388 */ /* 0x000fe20000000800 */
[----:B------:R-:W-:Y:S01]  /*0dc0*/  BAR.SYNC.DEFER_BLOCKING 0x0 ;  /* 0x0000000000007b1d */ /* 0x000fe20000010000 */
[----:B------:R-:W-:-:S05]  /*0dd0*/  ISETP.NE.AND P0, PT, R6, RZ, PT ;  /* 0x000000ff0600720c */ /* 0x000fca0003f05270 */
[----:B------:R-:W-:Y:S04]  /*0de0*/  @!P1 LDS R14, [R17] ;  /* 0x00000000110e9984 */ /* 0x000fe80000000800 */
[----:B------:R-:W0:Y:S02]  /*0df0*/  @!P1 LDS R7, [R17+0x8] ;  /* 0x0000080011079984 */ /* 0x000e240000000800 */
[----:B0-----:R-:W-:-:S05]  /*0e00*/  @!P1 VIMNMX R14, PT, PT, R14, R7, PT ;  /* 0x000000070e0e9248 */ /* 0x001fca0003fe0100 */
[----:B------:R-:W-:Y:S01]  /*0e10*/  @!P1 STS [R17], R14 ;  /* 0x0000000e11009388 */ /* 0x000fe20000000800 */
[----:B------:R-:W-:Y:S01]  /*0e20*/  BAR.SYNC.DEFER_BLOCKING 0x0 ;  /* 0x0000000000007b1d */ /* 0x000fe20000010000 */
[----:B------:R-:W-:-:S05]  /*0e30*/  ISETP.GT.U32.AND P1, PT, R5, 0xf1, PT ;  /* 0x000000f10500780c */ /* 0x000fca0003f24070 */
[----:B------:R-:W-:Y:S04]  /*0e40*/  @!P2 LDS R7, [R11] ;  /* 0x000000000b07a984 */ /* 0x000fe80000000800 */
[----:B------:R-:W0:Y:S02]  /*0e50*/  @!P2 LDS R8, [R11+0x10] ;  /* 0x000010000b08a984 */ /* 0x000e240000000800 */
[----:B0-----:R-:W-:Y:S01]  /*0e60*/  @!P2 VIMNMX R8, PT, PT, R7, R8, PT ;  /* 0x000000080708a248 */ /* 0x001fe20003fe0100 */
[----:B------:R-:W-:-:S04]  /*0e70*/  IMAD R7, R4, 0x4, R2 ;  /* 0x0000000404077824 */ /* 0x000fc800078e0202 */
[----:B------:R-:W-:Y:S01]  /*0e80*/  @!P2 STS [R11], R8 ;  /* 0x000000080b00a388 */ /* 0x000fe20000000800 */
[----:B------:R-:W-:Y:S01]  /*0e90*/  BAR.SYNC.DEFER_BLOCKING 0x0 ;  /* 0x0000000000007b1d */ /* 0x000fe20000010000 */
[----:B------:R-:W-:-:S05]  /*0ea0*/  ISETP.GT.U32.AND P2, PT, R5, 0x6d, PT ;  /* 0x0000006d0500780c */ /* 0x000fca0003f44070 */
[----:B------:R-:W-:Y:S04]  /*0eb0*/  @!P0 LDS R6, [R7] ;  /* 0x0000000007068984 */ /* 0x000fe80000000800 */
[----:B------:R-:W0:Y:S02]  /*0ec0*/  @!P0 LDS R9, [R7+0x20] ;  /* 0x0000200007098984 */ /* 0x000e240000000800 */
[----:B0-----:R-:W-:-:S05]  /*0ed0*/  @!P0 VIMNMX R6, PT, PT, R6, R9, PT ;  /* 0x0000000906068248 */ /* 0x001fca0003fe0100 */
[----:B------:R-:W-:Y:S01]  /*0ee0*/  @!P0 STS [R7], R6 ;  /* 0x0000000607008388 */ /* 0x000fe20000000800 */
[----:B------:R-:W-:Y:S06]  /*0ef0*/  BAR.SYNC.DEFER_BLOCKING 0x0 ;  /* 0x0000000000007b1d */ /* 0x000fec0000010000 */
[----:B------:R-:W-:Y:S04]  /*0f00*/  @!P0 LDS R9, [R7] ;  /* 0x0000000007098984 */ /* 0x000fe80000000800 */
[----:B------:R-:W0:Y:S02]  /*0f10*/  @!P0 LDS R10, [R7+0x40] ;  /* 0x00004000070a8984 */ /* 0x000e240000000800 */
[----:B0-----:R-:W-:-:S05]  /*0f20*/  @!P0 VIMNMX R10, PT, PT, R9, R10, PT ;  /* 0x0000000a090a8248 */ /* 0x001fca0003fe0100 */
[----:B------:R0:W-:Y:S01]  /*0f30*/  @!P0 STS [R7], R10 ;  /* 0x0000000a07008388 */ /* 0x0001e20000000800 */
[----:B------:R-:W-:Y:S06]  /*0f40*/  BAR.SYNC.DEFER_BLOCKING 0x0 ;  /* 0x0000000000007b1d */ /* 0x000fec0000010000 */
[----:B------:R-:W-:Y:S05]  /*0f50*/  @P1 BRA `(.L_x_109) ;  /* 0x0000000000281947 */ /* 0x000fea0003800000 */
[C---:B------:R-:W-:Y:S02]  /*0f60*/  IMAD R5, R4.reuse, 0x2c, R3 ;  /* 0x0000002c04057824 */ /* 0x040fe400078e0203 */
[----:B------:R-:W-:-:S03]  /*0f70*/  IMAD R8, R4, 0xac, R7 ;  /* 0x000000ac04087824 */ /* 0x000fc600078e0207 */
[----:B------:R-:W-:Y:S04]  /*0f80*/  LDS.S8 R6, [R5] ;  /* 0x0000000005067984 */ /* 0x000fe80000000200 */
[----:B0-----:R-:W-:Y:S04]  /*0f90*/  LDS.S8 R10, [R5+0x16] ;  /* 0x00001600050a7984 */ /* 0x001fe80000000200 */
[----:B------:R-:W0:Y:S04]  /*0fa0*/  LDS R9, [R8] ;  /* 0x0000000008097984 */ /* 0x000e280000000800 */
[----:B------:R-:W1:Y:S01]  /*0fb0*/  LDS R11, [R8+0x58] ;  /* 0x00005800080b7984 */ /* 0x000e620000000800 */
[----:B0-----:R-:W-:-:S02]  /*0fc0*/  IMAD R6, R6, -0x1e8480, R9 ;  /* 0xffe17b8006067824 */ /* 0x001fc400078e0209 */
[----:B-1----:R-:W-:-:S05]  /*0fd0*/  IMAD R11, R10, -0x1e8480, R11 ;  /* 0xffe17b800a0b7824 */ /* 0x002fca00078e020b */
[----:B------:R-:W-:-:S05]  /*0fe0*/  VIMNMX R11, PT, PT, R6, R11, !PT ;  /* 0x0000000b060b7248 */ /* 0x000fca0007fe0100 */
[----:B------:R1:W-:Y:S02]  /*0ff0*/  STS [R8], R11 ;  /* 0x0000000b08007388 */ /* 0x0003e40000000800 */
.L_x_109:
[----:B------:R-:W-:Y:S05]  /*1000*/  BSYNC.RECONVERGENT B0 ;  /* 0x0000000000007941 */ /* 0x000fea0003800200 */
.L_x_108:
[----:B------:R-:W-:Y:S06]  /*1010*/  BAR.SYNC.DEFER_BLOCKING 0x0 ;  /* 0x0000000000007b1d */ /* 0x000fec0000010000 */
[----:B------:R-:W-:Y:S04]  /*1020*/  BSSY.RECONVERGENT B0, `(.L_x_110) ;  /* 0x000000c000007945 */ /* 0x000fe80003800200 */
[----:B------:R-:W-:Y:S05]  /*1030*/  @P2 BRA `(.L_x_111) ;  /* 0x0000000000282947 */ /* 0x000fea0003800000 */
[C---:B------:R-:W-:Y:S02]  /*1040*/  IMAD R5, R4.reuse, 0x58, R3 ;  /* 0x0000005804057824 */ /* 0x040fe400078e0203 */
[----:B-1----:R-:W-:-:S03]  /*1050*/  IMAD R8, R4, 0x15c, R7 ;  /* 0x0000015c04087824 */ /* 0x002fc600078e0207 */
        /* <DEDUP_REMOVED lines=8> */
.L_x_111:
[----:B------:R-:W-:Y:S05]  /*10e0*/  BSYNC.RECONVERGENT B0 ;  /* 0x0000000000007941 */ /* 0x000fea0003800200 */
.L_x_110:
[----:B------:R-:W-:Y:S06]  /*10f0*/  BAR.SYNC.DEFER_BLOCKING 0x0 ;  /* 0x0000000000007b1d */ /* 0x000fec0000010000 */
[----:B------:R-:W-:Y:S04]  /*1100*/  BSSY.RECONVERGENT B0, `(.L_x_112) ;  /* 0x000000c000007945 */ /* 0x000fe80003800200 */
[----:B------:R-:W-:Y:S05]  /*1110*/  @P3 BRA `(.L_x_113) ;  /* 0x0000000000283947 */ /* 0x000fea0003800000 */
[C---:B------:R-:W-:Y:S02]  /*1120*/  IMAD R5, R4.reuse, 0xb0, R3 ;  /* 0x000000b004057824 */ /* 0x040fe400078e0203 */
[----:B-12---:R-:W-:-:S03]  /*1130*/  IMAD R8, R4, 0x2bc, R7 ;  /* 0x000002bc04087824 */ /* 0x006fc600078e0207 */
        /* <DEDUP_REMOVED lines=8> */
.L_x_113:
[----:B------:R-:W-:Y:S05]  /*11c0*/  BSYNC.RECONVERGENT B0 ;  /* 0x0000000000007941 */ /* 0x000fea0003800200 */
.L_x_112:
[----:B------:R-:W-:Y:S06]  /*11d0*/  BAR.SYNC.DEFER_BLOCKING 0x0 ;  /* 0x0000000000007b1d */ /* 0x000fec0000010000 */
[----:B------:R-:W-:Y:S04]  /*11e0*/  BSSY.RECONVERGENT B0, `(.L_x_114) ;  /* 0x000000c000007945 */ /* 0x000fe80003800200 */
[----:B------:R-:W-:Y:S05]  /*11f0*/  @P4 BRA `(.L_x_115) ;  /* 0x0000000000284947 */ /* 0x000fea0003800000 */
[C---:B------:R-:W-:Y:S02]  /*1200*/  IMAD R5, R4.reuse, 0x160, R3 ;  /* 0x0000016004057824 */ /* 0x040fe400078e0203 */
[----:B-123--:R-:W-:-:S03]  /*1210*/  IMAD R8, R4, 0x57c, R7 ;  /* 0x0000057c04087824 */ /* 0x00efc600078e0207 */
        /* <DEDUP_REMOVED lines=8> */
.L_x_115:
[----:B------:R-:W-:Y:S05]  /*12a0*/  BSYNC.RECONVERGENT B0 ;  /* 0x0000000000007941 */ /* 0x000fea0003800200 */
.L_x_114:
[----:B------:R-:W-:Y:S06]  /*12b0*/  BAR.SYNC.DEFER_BLOCKING 0x0 ;  /* 0x0000000000007b1d */ /* 0x000fec0000010000 */
[----:B------:R-:W-:Y:S04]  /*12c0*/  BSSY.RECONVERGENT B0, `(.L_x_116) ;  /* 0x000000c000007945 */ /* 0x000fe80003800200 */
[----:B------:R-:W-:Y:S05]  /*12d0*/  @P4 BRA `(.L_x_117) ;  /* 0x0000000000284947 */ /* 0x000fea0003800000 */
[C---:B------:R-:W-:Y:S02]  /*12e0*/  IMAD R3, R4.reuse, 0x2c0, R3 ;  /* 0x000002c004037824 */ /* 0x040fe400078e0203 */
[----:B0-----:R-:W-:-:S03]  /*12f0*/  IMAD R7, R4, 0xafc, R7 ;  /* 0x00000afc04077824 */ /* 0x001fc600078e0207 */
[----:B------:R-:W-:Y:S04]  /*1300*/  LDS.S8 R4, [R3] ;  /* 0x0000000003047984 */ /* 0x000fe80000000200 */
[----:B------:R-:W-:Y:S04]  /*1310*/  LDS.S8 R6, [R3+0x160] ;  /* 0x0001600003067984 */ /* 0x000fe80000000200 */
[----:B------:R-:W0:Y:S04]  /*1320*/  LDS R5, [R7] ;  /* 0x0000000007057984 */ /* 0x000e280000000800 */
[----:B------:R-:W5:Y:S01]  /*1330*/  LDS R9, [R7+0x580] ;  /* 0x0005800007097984 */ /* 0x000f620000000800 */
[----:B0-----:R-:W-:-:S02]  /*1340*/  IMAD R4, R4, -0x1e8480, R5 ;  /* 0xffe17b8004047824 */ /* 0x001fc400078e0205 */
[----:B-----5:R-:W-:-:S05]  /*1350*/  IMAD R9, R6, -0x1e8480, R9 ;  /* 0xffe17b8006097824 */ /* 0x020fca00078e0209 */
[----:B------:R-:W-:-:S05]  /*1360*/  VIMNMX R4, PT, PT, R4, R9, !PT ;  /* 0x0000000904047248 */ /* 0x000fca0007fe0100 */
[----:B------:R0:W-:Y:S02]  /*1370*/  STS [R7], R4 ;  /* 0x0000000407007388 */ /* 0x0001e40000000800 */
.L_x_117:
[----:B------:R-:W-:Y:S05]  /*1380*/  BSYNC.RECONVERGENT B0 ;  /* 0x0000000000007941 */ /* 0x000fea0003800200 */
.L_x_116:
[----:B------:R-:W-:Y:S06]  /*1390*/  BAR.SYNC.DEFER_BLOCKING 0x0 ;  /* 0x0000000000007b1d */ /* 0x000fec0000010000 */
[----:B------:R-:W-:Y:S05]  /*13a0*/  @P5 EXIT ;  /* 0x000000000000594d */ /* 0x000fea0003800000 */
[----:B------:R-:W5:Y:S01]  /*13b0*/  LDS R3, [R2] ;  /* 0x0000000002037984 */ /* 0x000f620000000800 */
[----:B0-----:R-:W0:Y:S02]  /*13c0*/  LDC.64 R4, c[0x0][0x388] ;  /* 0x0000e200ff047b82 */ /* 0x001e240000000a00 */
[----:B0-----:R-:W-:-:S05]  /*13d0*/  IMAD.WIDE.U32 R4, R0, 0x4, R4 ;  /* 0x0000000400047825 */ /* 0x001fca00078e0004 */
[----:B-----5:R-:W-:Y:S01]  /*13e0*/  STG.E desc[UR6][R4.64], R3 ;  /* 0x0000000304007986 */ /* 0x020fe2000c101906 */
[----:B------:R-:W-:Y:S05]  /*13f0*/  EXIT ;  /* 0x000000000000794d */ /* 0x000fea0003800000 */
.L_x_118:
        /* <DEDUP_REMOVED lines=16> */
.L_x_129:


//--------------------- .text._Z18analyze_score_treePiS_ --------------------------
	.section	.text._Z18analyze_score_treePiS_,"ax",@progbits
	.align	128
        .global         _Z18analyze_score_treePiS_
        .type           _Z18analyze_score_treePiS_,@function
        .size           _Z18analyze_score_treePiS_,(.L_x_130 - _Z18analyze_score_treePiS_)
        .other          _Z18analyze_score_treePiS_,@"STO_CUDA_ENTRY STV_DEFAULT"
_Z18analyze_score_treePiS_:
.text._Z18analyze_score_treePiS_:
[----:B------:R-:W-:Y:S01]  /*0000*/  LDC R1, c[0x0][0x37c] ;  /* 0x0000df00ff017b82 */ /* 0x000fe20000000800 */
[----:B------:R-:W0:Y:S07]  /*0010*/  S2R R0, SR_CTAID.Y ;  /* 0x0000000000007919 */ /* 0x000e2e0000002600 */
[----:B------:R-:W0:Y:S01]  /*0020*/  S2UR UR6, SR_CTAID.X ;  /* 0x00000000000679c3 */ /* 0x000e220000002500 */
[----:B------:R-:W1:Y:S01]  /*0030*/  LDCU.64 UR4, c[0x0][0x358] ;  /* 0x00006b00ff0477ac */ /* 0x000e620008000a00 */
[----:B------:R-:W2:Y:S06]  /*0040*/  S2R R3, SR_TID.X ;  /* 0x0000000000037919 */ /* 0x000eac0000002100 */
[----:B------:R-:W0:Y:S01]  /*0050*/  LDC R7, c[0x0][0x370] ;  /* 0x0000dc00ff077b82 */ /* 0x000e220000000800 */
[----:B------:R-:W2:Y:S07]  /*0060*/  LDCU UR7, c[0x0][0x360] ;  /* 0x00006c00ff0777ac */ /* 0x000eae0008000800 */
[----:B------:R-:W3:Y:S01]  /*0070*/  LDC.64 R4, c[0x0][0x380] ;  /* 0x0000e000ff047b82 */ /* 0x000ee20000000a00 */
[----:B0-----:R-:W-:-:S04]  /*0080*/  IMAD R0, R0, R7, UR6 ;  /* 0x0000000600007e24 */ /* 0x001fc8000f8e0207 */
[----:B--2---:R-:W-:-:S04]  /*0090*/  IMAD R7, R0, UR7, R3 ;  /* 0x0000000700077c24 */ /* 0x004fc8000f8e0203 */
[----:B---3--:R-:W-:-:S06]  /*00a0*/  IMAD.WIDE.U32 R4, R7, 0x4, R4 ;  /* 0x0000000407047825 */ /* 0x008fcc00078e0004 */
[----:B-1----:R0:W2:Y:S01]  /*00b0*/  LDG.E R4, desc[UR4][R4.64] ;  /* 0x0000000404047981 */ /* 0x0020a2000c1e1900 */
[C---:B------:R-:W-:Y:S01]  /*00c0*/  LOP3.LUT R2, R3.reuse, 0xffff, RZ, 0xc0, !PT ;  /* 0x0000ffff03027812 */ /* 0x040fe200078ec0ff */
[----:B------:R-:W-:Y:S01]  /*00d0*/  BSSY.RECONVERGENT B0, `(.L_x_119) ;  /* 0x0000041000007945 */ /* 0x000fe20003800200 */
[C---:B------:R-:W-:Y:S01]  /*00e0*/  ISETP.GT.U32.AND P2, PT, R3.reuse, 0x6d, PT ;  /* 0x0000006d0300780c */ /* 0x040fe20003f44070 */
[----:B------:R-:W1:Y:S01]  /*00f0*/  S2R R8, SR_CgaCtaId ;  /* 0x0000000000087919 */ /* 0x000e620000008800 */
[C---:B------:R-:W-:Y:S01]  /*0100*/  ISETP.GT.U32.AND P3, PT, R3.reuse, 0x41, PT ;  /* 0x000000410300780c */ /* 0x040fe20003f64070 */
[----:B------:R-:W-:Y:S01]  /*0110*/  IMAD R2, R2, 0xba3, RZ ;  /* 0x00000ba302027824 */ /* 0x000fe200078e02ff */
[C---:B------:R-:W-:Y:S02]  /*0120*/  ISETP.GT.U32.AND P4, PT, R3.reuse, 0x15, PT ;  /* 0x000000150300780c */ /* 0x040fe40003f84070 */
[----:B------:R-:W-:Y:S02]  /*0130*/  ISETP.NE.AND P5, PT, R3, RZ, PT ;  /* 0x000000ff0300720c */ /* 0x000fe40003fa5270 */
[----:B------:R-:W-:-:S02]  /*0140*/  SHF.R.U32.HI R2, RZ, 0x10, R2 ;  /* 0x00000010ff027819 */ /* 0x000fc40000011602 */
[----:B0-----:R-:W-:Y:S02]  /*0150*/  MOV R5, 0x400 ;  /* 0x0000040000057802 */ /* 0x001fe40000000f00 */
[----:B------:R-:W-:Y:S02]  /*0160*/  PRMT R6, R2, 0x9910, RZ ;  /* 0x0000991002067816 */ /* 0x000fe400000000ff */
[----:B------:R-:W-:-:S03]  /*0170*/  IADD3 R7, PT, PT, R5, 0x800, RZ ;  /* 0x0000080005077810 */ /* 0x000fc60007ffe0ff */
[----:B------:R-:W-:-:S04]  /*0180*/  IMAD R6, R6, 0x16, RZ ;  /* 0x0000001606067824 */ /* 0x000fc800078e02ff */
[----:B------:R-:W-:-:S05]  /*0190*/  IMAD.MOV R6, RZ, RZ, -R6 ;  /* 0x000000ffff067224 */ /* 0x000fca00078e0a06 */
[----:B------:R-:W-:-:S05]  /*01a0*/  PRMT R6, R6, 0x7710, RZ ;  /* 0x0000771006067816 */ /* 0x000fca00000000ff */
[--C-:B------:R-:W-:Y:S01]  /*01b0*/  IMAD.IADD R6, R6, 0x1, R3.reuse ;  /* 0x0000000106067824 */ /* 0x100fe200078e0203 */
[C---:B-1----:R-:W-:Y:S02]  /*01c0*/  LEA R5, R8.reuse, R5, 0x18 ;  /* 0x0000000508057211 */ /* 0x042fe400078ec0ff */
[----:B------:R-:W-:Y:S02]  /*01d0*/  LEA R7, R8, R7, 0x18 ;  /* 0x0000000708077211 */ /* 0x000fe400078ec0ff */
[C---:B------:R-:W-:Y:S02]  /*01e0*/  LOP3.LUT R17, R6.reuse, 0xffff, RZ, 0xc0, !PT ;  /* 0x0000ffff06117812 */ /* 0x040fe400078ec0ff */
[----:B------:R-:W-:Y:S01]  /*01f0*/  LEA R9, R3, R5, 0x2 ;  /* 0x0000000503097211 */ /* 0x000fe200078e10ff */
[----:B------:R-:W-:Y:S01]  /*0200*/  IMAD.IADD R11, R7, 0x1, R3 ;  /* 0x00000001070b7824 */ /* 0x000fe200078e0203 */
[----:B------:R-:W-:Y:S02]  /*0210*/  ISETP.GT.U32.AND P1, PT, R17, 0xa, PT ;  /* 0x0000000a1100780c */ /* 0x000fe40003f24070 */
[----:B------:R-:W-:-:S11]  /*0220*/  PRMT R6, R6, 0x9910, RZ ;  /* 0x0000991006067816 */ /* 0x000fd600000000ff */
[----:B------:R-:W-:-:S05]  /*0230*/  @!P1 IMAD R10, R17, 0x2, R2 ;  /* 0x00000002110a9824 */ /* 0x000fca00078e0202 */
[----:B------:R-:W-:Y:S02]  /*0240*/  @!P1 LEA R10, R10, R5, 0x2 ;  /* 0x000000050a0a9211 */ /* 0x000fe400078e10ff */
[----:B--2---:R-:W-:Y:S01]  /*0250*/  ISETP.GT.AND P0, PT, R4, 0x4e20, PT ;  /* 0x00004e200400780c */ /* 0x004fe20003f04270 */
[----:B------:R-:W-:Y:S03]  /*0260*/  STS [R9], R4 ;  /* 0x0000000409007388 */ /* 0x000fe60000000800 */
[----:B------:R-:W-:Y:S02]  /*0270*/  SEL R8, RZ, 0x1, !P0 ;  /* 0x00000001ff087807 */ /* 0x000fe40004000000 */
[----:B------:R-:W-:-:S03]  /*0280*/  ISETP.GT.U32.AND P0, PT, R17, 0x4, PT ;  /* 0x000000041100780c */ /* 0x000fc60003f04070 */
[----:B------:R-:W-:Y:S04]  /*0290*/  STS.U8 [R11], R8 ;  /* 0x000000080b007388 */ /* 0x000fe80000000000 */
[----:B------:R-:W-:Y:S04]  /*02a0*/  @!P1 LDS R12, [R10] ;  /* 0x000000000a0c9984 */ /* 0x000fe80000000800 */
[----:B------:R-:W0:Y:S02]  /*02b0*/  @!P1 LDS R13, [R10+0x4] ;  /* 0x000004000a0d9984 */ /* 0x000e240000000800 */
[----:B------:R-:W-:-:S05]  /*02c0*/  @!P0 IMAD R14, R17, 0x4, R2 ;  /* 0x00000004110e8824 */ /* 0x000fca00078e0202 */
[----:B------:R-:W-:Y:S02]  /*02d0*/  @!P0 LEA R14, R14, R5, 0x2 ;  /* 0x000000050e0e8211 */ /* 0x000fe400078e10ff */
[----:B0-----:R-:W-:-:S05]  /*02e0*/  @!P1 VIMNMX R13, PT, PT, R12, R13, PT ;  /* 0x0000000d0c0d9248 */ /* 0x001fca0003fe0100 */
[----:B------:R-:W-:Y:S01]  /*02f0*/  @!P1 STS [R10], R13 ;  /* 0x0000000d0a009388 */ /* 0x000fe20000000800 */
[----:B------:R-:W-:-:S03]  /*0300*/  ISETP.GT.U32.AND P1, PT, R17, 0x2, PT ;  /* 0x000000021100780c */ /* 0x000fc60003f24070 */
[----:B------:R-:W-:Y:S04]  /*0310*/  @!P0 LDS R12, [R14] ;  /* 0x000000000e0c8984 */ /* 0x000fe80000000800 */
[----:B------:R-:W0:Y:S06]  /*0320*/  @!P0 LDS R15, [R14+0x8] ;  /* 0x000008000e0f8984 */ /* 0x000e2c0000000800 */
[----:B------:R-:W-:-:S05]  /*0330*/  @!P1 IMAD R4, R17, 0x8, R2 ;  /* 0x0000000811049824 */ /* 0x000fca00078e0202 */
[----:B------:R-:W-:Y:S02]  /*0340*/  @!P1 LEA R4, R4, R5, 0x2 ;  /* 0x0000000504049211 */ /* 0x000fe400078e10ff */
[----:B0-----:R-:W-:-:S05]  /*0350*/  @!P0 VIMNMX R15, PT, PT, R12, R15, PT ;  /* 0x0000000f0c0f8248 */ /* 0x001fca0003fe0100 */
[----:B------:R-:W-:Y:S01]  /*0360*/  @!P0 STS [R14], R15 ;  /* 0x0000000f0e008388 */ /* 0x000fe20000000800 */
[----:B------:R-:W-:-:S03]  /*0370*/  ISETP.NE.AND P0, PT, R6, RZ, PT ;  /* 0x000000ff0600720c */ /* 0x000fc60003f05270 */
[----:B------:R-:W-:Y:S04]  /*0380*/  @!P1 LDS R8, [R4] ;  /* 0x0000000004089984 */ /* 0x000fe80000000800 */
[----:B------:R-:W0:Y:S06]  /*0390*/  @!P1 LDS R9, [R4+0x10] ;  /* 0x0000100004099984 */ /* 0x000e2c0000000800 */
[----:B------:R-:W-:Y:S01]  /*03a0*/  @!P0 IMAD R6, R2, 0x4, R5 ;  /* 0x0000000402068824 */ /* 0x000fe200078e0205 */
[----:B0-----:R-:W-:-:S05]  /*03b0*/  @!P1 VIMNMX R9, PT, PT, R8, R9, PT ;  /* 0x0000000908099248 */ /* 0x001fca0003fe0100 */
[----:B------:R-:W-:Y:S01]  /*03c0*/  @!P1 STS [R4], R9 ;  /* 0x0000000904009388 */ /* 0x000fe20000000800 */
[----:B------:R-:W-:-:S03]  /*03d0*/  ISETP.GT.U32.AND P1, PT, R3, 0xf1, PT ;  /* 0x000000f10300780c */ /* 0x000fc60003f24070 */
[----:B------:R-:W-:Y:S04]  /*03e0*/  @!P0 LDS R8, [R6] ;  /* 0x0000000006088984 */ /* 0x000fe80000000800 */
[----:B------:R-:W-:Y:S04]  /*03f0*/  @!P0 LDS R11, [R6+0x20] ;  /* 0x00002000060b8984 */ /* 0x000fe80000000800 */
[----:B------:R-:W0:Y:S02]  /*0400*/  @!P0 LDS R10, [R6+0x40] ;  /* 0x00004000060a8984 */ /* 0x000e240000000800 */
[----:B0-----:R-:W-:-:S05]  /*0410*/  @!P0 VIMNMX3 R11, R8, R11, R10, PT ;  /* 0x0000000b080b820f */ /* 0x001fca000380010a */
[----:B------:R0:W-:Y:S01]  /*0420*/  @!P0 STS [R6], R11 ;  /* 0x0000000b06008388 */ /* 0x0001e20000000800 */
[----:B------:R-:W-:Y:S05]  /*0430*/  @P1 BRA `(.L_x_120) ;  /* 0x0000000000281947 */ /* 0x000fea0003800000 */
[C---:B------:R-:W-:Y:S02]  /*0440*/  IMAD R3, R2.reuse, 0x2c, R7 ;  /* 0x0000002c02037824 */ /* 0x040fe400078e0207 */
[----:B0-----:R-:W-:-:S03]  /*0450*/  IMAD R6, R2, 0xb0, R5 ;  /* 0x000000b002067824 */ /* 0x001fc600078e0205 */
[----:B------:R-:W-:Y:S04]  /*0460*/  LDS.S8 R4, [R3] ;  /* 0x0000000003047984 */ /* 0x000fe80000000200 */
[----:B------:R-:W-:Y:S04]  /*0470*/  LDS.S8 R8, [R3+0x16] ;  /* 0x0000160003087984 */ /* 0x000fe80000000200 */
[----:B------:R-:W0:Y:S04]  /*0480*/  LDS R9, [R6] ;  /* 0x0000000006097984 */ /* 0x000e280000000800 */
[----:B------:R-:W1:Y:S01]  /*0490*/  LDS R11, [R6+0x58] ;  /* 0x00005800060b7984 */ /* 0x000e620000000800 */
[----:B0-----:R-:W-:-:S02]  /*04a0*/  IMAD R4, R4, -0x1e8480, R9 ;  /* 0xffe17b8004047824 */ /* 0x001fc400078e0209 */
[----:B-1----:R-:W-:-:S05]  /*04b0*/  IMAD R11, R8, -0x1e8480, R11 ;  /* 0xffe17b80080b7824 */ /* 0x002fca00078e020b */
[----:B------:R-:W-:-:S05]  /*04c0*/  VIMNMX R11, PT, PT, R4, R11, !PT ;  /* 0x0000000b040b7248 */ /* 0x000fca0007fe0100 */
[----:B------:R1:W-:Y:S02]  /*04d0*/  STS [R6], R11 ;  /* 0x0000000b06007388 */ /* 0x0003e40000000800 */
.L_x_120:
[----:B------:R-:W-:Y:S05]  /*04e0*/  BSYNC.RECONVERGENT B0 ;  /* 0x0000000000007941 */ /* 0x000fea0003800200 */
.L_x_119:
[----:B------:R-:W-:Y:S04]  /*04f0*/  BSSY.RECONVERGENT B0, `(.L_x_121) ;  /* 0x000000c000007945 */ /* 0x000fe80003800200 */
[----:B------:R-:W-:Y:S05]  /*0500*/  @P2 BRA `(.L_x_122) ;  /* 0x0000000000282947 */ /* 0x000fea0003800000 */
[C---:B------:R-:W-:Y:S02]  /*0510*/  IMAD R3, R2.reuse, 0x58, R7 ;  /* 0x0000005802037824 */ /* 0x040fe400078e0207 */
[----:B01----:R-:W-:-:S03]  /*0520*/  IMAD R6, R2, 0x160, R5 ;  /* 0x0000016002067824 */ /* 0x003fc600078e0205 */
        /* <DEDUP_REMOVED lines=8> */
.L_x_122:
[----:B------:R-:W-:Y:S05]  /*05b0*/  BSYNC.RECONVERGENT B0 ;  /* 0x0000000000007941 */ /* 0x000fea0003800200 */
.L_x_121:
[----:B------:R-:W-:Y:S04]  /*05c0*/  BSSY.RECONVERGENT B0, `(.L_x_123) ;  /* 0x000000c000007945 */ /* 0x000fe80003800200 */
[----:B------:R-:W-:Y:S05]  /*05d0*/  @P3 BRA `(.L_x_124) ;  /* 0x0000000000283947 */ /* 0x000fea0003800000 */
[C---:B------:R-:W-:Y:S02]  /*05e0*/  IMAD R3, R2.reuse, 0xb0, R7 ;  /* 0x000000b002037824 */ /* 0x040fe400078e0207 */
[----:B012---:R-:W-:-:S03]  /*05f0*/  IMAD R6, R2, 0x2c0, R5 ;  /* 0x000002c002067824 */ /* 0x007fc600078e0205 */
        /* <DEDUP_REMOVED lines=8> */
.L_x_124:
[----:B------:R-:W-:Y:S05]  /*0680*/  BSYNC.RECONVERGENT B0 ;  /* 0x0000000000007941 */ /* 0x000fea0003800200 */
.L_x_123:
[----:B------:R-:W-:Y:S04]  /*0690*/  BSSY.RECONVERGENT B0, `(.L_x_125) ;  /* 0x0000016000007945 */ /* 0x000fe80003800200 */
[----:B------:R-:W-:Y:S05]  /*06a0*/  @P4 BRA `(.L_x_126) ;  /* 0x0000000000504947 */ /* 0x000fea0003800000 */
[C---:B------:R-:W-:Y:S02]  /*06b0*/  IMAD R7, R2.reuse, 0x160, R7 ;  /* 0x0000016002077824 */ /* 0x040fe400078e0207 */
[----:B------:R-:W-:-:S03]  /*06c0*/  IMAD R9, R2, 0x580, R5 ;  /* 0x0000058002097824 */ /* 0x000fc600078e0205 */
[----:B------:R-:W-:Y:S04]  /*06d0*/  LDS.S8 R3, [R7] ;  /* 0x0000000007037984 */ /* 0x000fe80000000200 */
[----:B------:R-:W4:Y:S04]  /*06e0*/  LDS R4, [R9] ;  /* 0x0000000009047984 */ /* 0x000f280000000800 */
[----:B0123--:R-:W-:Y:S04]  /*06f0*/  LDS.S8 R6, [R7+0xb0] ;  /* 0x0000b00007067984 */ /* 0x00ffe80000000200 */
[----:B------:R-:W0:Y:S01]  /*0700*/  LDS R11, [R9+0x2c0] ;  /* 0x0002c000090b7984 */ /* 0x000e220000000800 */
[----:B----4-:R-:W-:-:S02]  /*0710*/  IMAD R3, R3, -0x1e8480, R4 ;  /* 0xffe17b8003037824 */ /* 0x010fc400078e0204 */
[----:B------:R-:W-:Y:S02]  /*0720*/  IMAD R4, R2, 0x580, R9 ;  /* 0x0000058002047824 */ /* 0x000fe400078e0209 */
[----:B0-----:R-:W-:-:S05]  /*0730*/  IMAD R6, R6, -0x1e8480, R11 ;  /* 0xffe17b8006067824 */ /* 0x001fca00078e020b */
[----:B------:R-:W-:Y:S01]  /*0740*/  VIMNMX R6, PT, PT, R3, R6, !PT ;  /* 0x0000000603067248 */ /* 0x000fe20007fe0100 */
[----:B------:R-:W-:-:S04]  /*0750*/  IMAD R3, R2, 0x160, R7 ;  /* 0x0000016002037824 */ /* 0x000fc800078e0207 */
[----:B------:R-:W-:Y:S04]  /*0760*/  STS [R9], R6 ;  /* 0x0000000609007388 */ /* 0x000fe80000000800 */
        /* <DEDUP_REMOVED lines=8> */
.L_x_126:
[----:B------:R-:W-:Y:S05]  /*07f0*/  BSYNC.RECONVERGENT B0 ;  /* 0x0000000000007941 */ /* 0x000fea0003800200 */
.L_x_125:
[----:B------:R-:W-:Y:S05]  /*0800*/  @P5 EXIT ;  /* 0x000000000000594d */ /* 0x000fea0003800000 */
[----:B------:R-:W5:Y:S01]  /*0810*/  LDS R5, [R5] ;  /* 0x0000000005057984 */ /* 0x000f620000000800 */
[----:B------:R-:W0:Y:S02]  /*0820*/  LDC.64 R2, c[0x0][0x388] ;  /* 0x0000e200ff027b82 */ /* 0x000e240000000a00 */
[----:B0-----:R-:W-:-:S05]  /*0830*/  IMAD.WIDE.U32 R2, R0, 0x4, R2 ;  /* 0x0000000400027825 */ /* 0x001fca00078e0002 */
[----:B-----5:R-:W-:Y:S01]  /*0840*/  STG.E desc[UR4][R2.64], R5 ;  /* 0x0000000502007986 */ /* 0x020fe2000c101904 */
[----:B------:R-:W-:Y:S05]  /*0850*/  EXIT ;  /* 0x000000000000794d */ /* 0x000fea0003800000 */
.L_x_127:
        /* <DEDUP_REMOVED lines=10> */
.L_x_130:


//--------------------- .nv.shared._Z6expandP5BoardS0_i --------------------------
	.section	.nv.shared._Z6expandP5BoardS0_i,"aw",@nobits
	.sectionflags	@""
.nv.shared._Z6expandP5BoardS0_i:
	.zero		16996


//--------------------- .nv.shared.reserved.0     --------------------------
	.section	.nv.shared.reserved.0,"aw",@nobits
	.weak		__nv_reservedSMEM_offset_0_alias
	.size		__nv_reservedSMEM_offset_0_alias, 0, 64
	.other		__nv_reservedSMEM_offset_0_alias,@"STO_CUDA_RESERVED_SHARED STV_DEFAULT"
__nv_reservedSMEM_offset_0_alias:
	.zero		0
	.zero		64


//--------------------- .nv.global                --------------------------
	.section	.nv.global,"aw",@nobits
.nv.global:
	.type		outputBoard,@object
	.size		outputBoard,(.L_1 - outputBoard)
outputBoard:
	.zero		33
.L_1:


//--------------------- .nv.shared._Z18analyze_board_treeP5BoardPi --------------------------
	.section	.nv.shared._Z18analyze_board_treeP5BoardPi,"aw",@nobits
	.sectionflags	@""
	.align	4
.nv.shared._Z18analyze_board_treeP5BoardPi:
	.zero		3584


//--------------------- .nv.shared._Z18analyze_score_treePiS_ --------------------------
	.section	.nv.shared._Z18analyze_score_treePiS_,"aw",@nobits
	.sectionflags	@""
	.align	4
.nv.shared._Z18analyze_score_treePiS_:
	.zero		3584


//--------------------- .nv.constant0._Z6expandP5BoardS0_i --------------------------
	.section	.nv.constant0._Z6expandP5BoardS0_i,"a",@progbits
	.sectionflags	@""
	.align	4
.nv.constant0._Z6expandP5BoardS0_i:
	.zero		916


//--------------------- .nv.constant0._Z18analyze_board_treeP5BoardPi --------------------------
	.section	.nv.constant0._Z18analyze_board_treeP5BoardPi,"a",@progbits
	.sectionflags	@""
	.align	4
.nv.constant0._Z18analyze_board_treeP5BoardPi:
	.zero		912


//--------------------- .nv.constant0._Z18analyze_score_treePiS_ --------------------------
	.section	.nv.constant0._Z18analyze_score_treePiS_,"a",@progbits
	.sectionflags	@""
	.align	4
.nv.constant0._Z18analyze_score_treePiS_:
	.zero		912


//--------------------- SYMBOLS --------------------------

	.type		.nv.reservedSmem.offset0,@object
	.size		.nv.reservedSmem.offset0,0x4
	.type		.nv.reservedSmem.cap,@object
	.size		.nv.reservedSmem.cap,0x4
